	.target	sm_100a

	.elftype	@"ET_EXEC"


//--------------------- .note.nv.tkinfo           --------------------------
	.section	.note.nv.tkinfo,"",@"SHT_NOTE"
	.sectionflags	@"SHF_NOTE_NV_TKINFO"
	.tkinfo
        /*0018*/ 	.word	0x00000081
        /*0030*/ 	.string	""
        /*0030*/ 	.string	"ptxas"
        /*0030*/ 	.string	"Cuda compilation tools, release 12.9, V12.9.83"
        /*0030*/ 	.string	"Build system must define TOOLS_VERSION_EXTENDED"
        /*0030*/ 	.string	"-O 3 -arch sm_100a "



//--------------------- .note.nv.cuver            --------------------------
	.section	.note.nv.cuver,"",@"SHT_NOTE"
	.sectionflags	@"SHF_NOTE_NV_CUVER"
        /*0018*/ 	.short	0x0001
        /*001a*/ 	.short	0x0064
        /*001c*/ 	.short	0x0001
        /*001e*/ 	.short	0x0000
        /*0020*/ 	.short	0x0001
        /*0022*/ 	.short	0x0000


//--------------------- .nv.info                  --------------------------
	.section	.nv.info,"",@"SHT_CUDA_INFO"
	.align	4


	//----- nvinfo : EIATTR_REGCOUNT
	.align		4
        /*0000*/ 	.byte	0x04, 0x2f
        /*0002*/ 	.short	(.L_6 - .L_5)
	.align		4
.L_5:
        /*0004*/ 	.word	index@(kernel_cutlass_kernel_flash_attncuteflash_fwd_sm100FlashAttentionForwardSm100_object_at__tensor0000o9611101213_tensor0000o9611101213_tensor0000o9610111213_tensor0000o9611101213_tensorptrf_0)
        /*0008*/ 	.word	0x00000080


	//----- nvinfo : EIATTR_FRAME_SIZE
	.align		4
.L_6:
        /*000c*/ 	.byte	0x04, 0x11
        /*000e*/ 	.short	(.L_8 - .L_7)
	.align		4
.L_7:
        /*0010*/ 	.word	index@($__internal_2_$__cuda_sm10x_tcgen05_guardrail_trap_unallocated_columns_being_dealloced)
        /*0014*/ 	.word	0x00000000


	//----- nvinfo : EIATTR_FRAME_SIZE
	.align		4
.L_8:
        /*0018*/ 	.byte	0x04, 0x11
        /*001a*/ 	.short	(.L_10 - .L_9)
	.align		4
.L_9:
        /*001c*/ 	.word	index@($__internal_1_$__cuda_sm10x_tcgen05_guardrail_trap_phase_invalid_during_alloc)
        /*0020*/ 	.word	0x00000000


	//----- nvinfo : EIATTR_FRAME_SIZE
	.align		4
.L_10:
        /*0024*/ 	.byte	0x04, 0x11
        /*0026*/ 	.short	(.L_12 - .L_11)
	.align		4
.L_11:
        /*0028*/ 	.word	index@($__internal_0_$__cuda_sm10x_tcgen05_guardrail_trap_col_being_dealloced_not_returned_by_alloc)
        /*002c*/ 	.word	0x00000000


	//----- nvinfo : EIATTR_FRAME_SIZE
	.align		4
.L_12:
        /*0030*/ 	.byte	0x04, 0x11
        /*0032*/ 	.short	(.L_14 - .L_13)
	.align		4
.L_13:
        /*0034*/ 	.word	index@(kernel_cutlass_kernel_flash_attncuteflash_fwd_sm100FlashAttentionForwardSm100_object_at__tensor0000o9611101213_tensor0000o9611101213_tensor0000o9610111213_tensor0000o9611101213_tensorptrf_0)
        /*0038*/ 	.word	0x00000000


	//----- nvinfo : EIATTR_MIN_STACK_SIZE
	.align		4
.L_14:
        /*003c*/ 	.byte	0x04, 0x12
        /*003e*/ 	.short	(.L_16 - .L_15)
	.align		4
.L_15:
        /*0040*/ 	.word	index@(kernel_cutlass_kernel_flash_attncuteflash_fwd_sm100FlashAttentionForwardSm100_object_at__tensor0000o9611101213_tensor0000o9611101213_tensor0000o9610111213_tensor0000o9611101213_tensorptrf_0)
        /*0044*/ 	.word	0x00000000
.L_16:


//--------------------- .nv.info.kernel_cutlass_kernel_flash_attncuteflash_fwd_sm100FlashAttentionForwardSm100_object_at__tensor0000o9611101213_tensor0000o9611101213_tensor0000o9610111213_tensor0000o9611101213_tensorptrf_0 --------------------------
	.section	.nv.info.kernel_cutlass_kernel_flash_attncuteflash_fwd_sm100FlashAttentionForwardSm100_object_at__tensor0000o9611101213_tensor0000o9611101213_tensor0000o9610111213_tensor0000o9611101213_tensorptrf_0,"",@"SHT_CUDA_INFO"
	.sectionflags	@""
	.align	4


	//----- nvinfo : EIATTR_CUDA_API_VERSION
	.align		4
        /*0000*/ 	.byte	0x04, 0x37
        /*0002*/ 	.short	(.L_18 - .L_17)
.L_17:
        /*0004*/ 	.word	0x00000081


	//----- nvinfo : EIATTR_KPARAM_INFO
	.align		4
.L_18:
        /*0008*/ 	.byte	0x04, 0x17
        /*000a*/ 	.short	(.L_20 - .L_19)
.L_19:
        /*000c*/ 	.word	0x00000000
        /*0010*/ 	.short	0x000f
        /*0012*/ 	.short	0x02a8
        /*0014*/ 	.byte	0x00, 0xf0, 0x11, 0x00


	//----- nvinfo : EIATTR_KPARAM_INFO
	.align		4
.L_20:
        /*0018*/ 	.byte	0x04, 0x17
        /*001a*/ 	.short	(.L_22 - .L_21)
.L_21:
        /*001c*/ 	.word	0x00000000
        /*0020*/ 	.short	0x000e
        /*0022*/ 	.short	0x02a4
        /*0024*/ 	.byte	0x00, 0xf0, 0x11, 0x00


	//----- nvinfo : EIATTR_KPARAM_INFO
	.align		4
.L_22:
        /*0028*/ 	.byte	0x04, 0x17
        /*002a*/ 	.short	(.L_24 - .L_23)
.L_23:
        /*002c*/ 	.word	0x00000000
        /*0030*/ 	.short	0x000d
        /*0032*/ 	.short	0x0298
        /*0034*/ 	.byte	0x00, 0xf0, 0x31, 0x00


	//----- nvinfo : EIATTR_KPARAM_INFO
	.align		4
.L_24:
        /*0038*/ 	.byte	0x04, 0x17
        /*003a*/ 	.short	(.L_26 - .L_25)
.L_25:
        /*003c*/ 	.word	0x00000000
        /*0040*/ 	.short	0x000c
        /*0042*/ 	.short	0x028c
        /*0044*/ 	.byte	0x00, 0xf0, 0x31, 0x00


	//----- nvinfo : EIATTR_KPARAM_INFO
	.align		4
.L_26:
        /*0048*/ 	.byte	0x04, 0x17
        /*004a*/ 	.short	(.L_28 - .L_27)
.L_27:
        /*004c*/ 	.word	0x00000000
        /*0050*/ 	.short	0x000b
        /*0052*/ 	.short	0x0287
        /*0054*/ 	.byte	0x00, 0xf0, 0x0d, 0x00


	//----- nvinfo : EIATTR_KPARAM_INFO
	.align		4
.L_28:
        /*0058*/ 	.byte	0x04, 0x17
        /*005a*/ 	.short	(.L_30 - .L_29)
.L_29:
        /*005c*/ 	.word	0x00000000
        /*0060*/ 	.short	0x000a
        /*0062*/ 	.short	0x0284
        /*0064*/ 	.byte	0x00, 0xf0, 0x0d, 0x00


	//----- nvinfo : EIATTR_KPARAM_INFO
	.align		4
.L_30:
        /*0068*/ 	.byte	0x04, 0x17
        /*006a*/ 	.short	(.L_32 - .L_31)
.L_31:
        /*006c*/ 	.word	0x00000000
        /*0070*/ 	.short	0x0009
        /*0072*/ 	.short	0x0280
        /*0074*/ 	.byte	0x00, 0xf0, 0x11, 0x00


	//----- nvinfo : EIATTR_KPARAM_INFO
	.align		4
.L_32:
        /*0078*/ 	.byte	0x04, 0x17
        /*007a*/ 	.short	(.L_34 - .L_33)
.L_33:
        /*007c*/ 	.word	0x00000000
        /*0080*/ 	.short	0x0008
        /*0082*/ 	.short	0x0200
        /*0084*/ 	.byte	0x00, 0xf0, 0x01, 0x02


	//----- nvinfo : EIATTR_KPARAM_INFO
	.align		4
.L_34:
        /*0088*/ 	.byte	0x04, 0x17
        /*008a*/ 	.short	(.L_36 - .L_35)
.L_35:
        /*008c*/ 	.word	0x00000000
        /*0090*/ 	.short	0x0007
        /*0092*/ 	.short	0x0180
        /*0094*/ 	.byte	0x00, 0xf0, 0x01, 0x02


	//----- nvinfo : EIATTR_KPARAM_INFO
	.align		4
.L_36:
        /*0098*/ 	.byte	0x04, 0x17
        /*009a*/ 	.short	(.L_38 - .L_37)
.L_37:
        /*009c*/ 	.word	0x00000000
        /*00a0*/ 	.short	0x0006
        /*00a2*/ 	.short	0x0100
        /*00a4*/ 	.byte	0x00, 0xf0, 0x01, 0x02


	//----- nvinfo : EIATTR_KPARAM_INFO
	.align		4
.L_38:
        /*00a8*/ 	.byte	0x04, 0x17
        /*00aa*/ 	.short	(.L_40 - .L_39)
.L_39:
        /*00ac*/ 	.word	0x00000000
        /*00b0*/ 	.short	0x0005
        /*00b2*/ 	.short	0x0080
        /*00b4*/ 	.byte	0x00, 0xf0, 0x01, 0x02


	//----- nvinfo : EIATTR_KPARAM_INFO
	.align		4
.L_40:
        /*00b8*/ 	.byte	0x04, 0x17
        /*00ba*/ 	.short	(.L_42 - .L_41)
.L_41:
        /*00bc*/ 	.word	0x00000000
        /*00c0*/ 	.short	0x0004
        /*00c2*/ 	.short	0x0030
        /*00c4*/ 	.byte	0x00, 0xf0, 0xa1, 0x00


	//----- nvinfo : EIATTR_KPARAM_INFO
	.align		4
.L_42:
        /*00c8*/ 	.byte	0x04, 0x17
        /*00ca*/ 	.short	(.L_44 - .L_43)
.L_43:
        /*00cc*/ 	.word	0x00000000
        /*00d0*/ 	.short	0x0003
        /*00d2*/ 	.short	0x0024
        /*00d4*/ 	.byte	0x00, 0xf0, 0x31, 0x00


	//----- nvinfo : EIATTR_KPARAM_INFO
	.align		4
.L_44:
        /*00d8*/ 	.byte	0x04, 0x17
        /*00da*/ 	.short	(.L_46 - .L_45)
.L_45:
        /*00dc*/ 	.word	0x00000000
        /*00e0*/ 	.short	0x0002
        /*00e2*/ 	.short	0x0018
        /*00e4*/ 	.byte	0x00, 0xf0, 0x31, 0x00


	//----- nvinfo : EIATTR_KPARAM_INFO
	.align		4
.L_46:
        /*00e8*/ 	.byte	0x04, 0x17
        /*00ea*/ 	.short	(.L_48 - .L_47)
.L_47:
        /*00ec*/ 	.word	0x00000000
        /*00f0*/ 	.short	0x0001
        /*00f2*/ 	.short	0x000c
        /*00f4*/ 	.byte	0x00, 0xf0, 0x31, 0x00


	//----- nvinfo : EIATTR_KPARAM_INFO
	.align		4
.L_48:
        /*00f8*/ 	.byte	0x04, 0x17
        /*00fa*/ 	.short	(.L_50 - .L_49)
.L_49:
        /*00fc*/ 	.word	0x00000000
        /*0100*/ 	.short	0x0000
        /*0102*/ 	.short	0x0000
        /*0104*/ 	.byte	0x00, 0xf0, 0x31, 0x00


	//----- nvinfo : EIATTR_AT_ENTRY_FRAGMENTS
	.align		4
.L_50:
        /*0108*/ 	.byte	0x04, 0x4f
        /*010a*/ 	.short	(.L_52 - .L_51)


	//   ....[0]....
.L_51:
        /*010c*/ 	.word	0x00000004


	//   ....[1]....
        /*0110*/ 	.word	0x00000005


	//----- nvinfo : EIATTR_RESERVED_SMEM_USED
	.align		4
.L_52:
        /*0114*/ 	.byte	0x01, 0x41
	.zero		2


	//----- nvinfo : EIATTR_SPARSE_MMA_MASK
	.align		4
        /*0118*/ 	.byte	0x03, 0x50
        /*011a*/ 	.short	0x0000


	//----- nvinfo : EIATTR_TCGEN05_2CTA_USED
	.align		4
        /*011c*/ 	.byte	0x01, 0x52
	.zero		2


	//----- nvinfo : EIATTR_MAXREG_COUNT
	.align		4
        /*0120*/ 	.byte	0x03, 0x1b
        /*0122*/ 	.short	0x0080


	//----- nvinfo : EIATTR_NUM_BARRIERS
	.align		4
        /*0124*/ 	.byte	0x02, 0x4c
        /*0126*/ 	.byte	0x10
	.zero		1


	//----- nvinfo : EIATTR_INT_WARP_WIDE_INSTR_OFFSETS
	.align		4
        /*0128*/ 	.byte	0x04, 0x31
        /*012a*/ 	.short	(.L_54 - .L_53)


	//   ....[0]....
.L_53:
        /*012c*/ 	.word	0x000051a0


	//   ....[1]....
        /*0130*/ 	.word	0x000051d0


	//----- nvinfo : EIATTR_COOP_GROUP_MASK_REGIDS
	.align		4
.L_54:
        /*0134*/ 	.byte	0x04, 0x29
        /*0136*/ 	.short	(.L_56 - .L_55)


	//   ....[0]....
.L_55:
        /*0138*/ 	.word	0xffffffff


	//   ....[1]....
        /*013c*/ 	.word	0xffffffff


	//   ....[2]....
        /*0140*/ 	.word	0xffffffff


	//   ....[3]....
        /*0144*/ 	.word	0xffffffff


	//   ....[4]....
        /*0148*/ 	.word	0xffffffff


	//   ....[5]....
        /*014c*/ 	.word	0xffffffff


	//   ....[6]....
        /*0150*/ 	.word	0xffffffff


	//   ....[7]....
        /*0154*/ 	.word	0xffffffff


	//   ....[8]....
        /*0158*/ 	.word	0xffffffff


	//----- nvinfo : EIATTR_COOP_GROUP_INSTR_OFFSETS
	.align		4
.L_56:
        /*015c*/ 	.byte	0x04, 0x28
        /*015e*/ 	.short	(.L_58 - .L_57)


	//   ....[0]....
.L_57:
        /*0160*/ 	.word	0x00000bf0


	//   ....[1]....
        /*0164*/ 	.word	0x00002f10


	//   ....[2]....
        /*0168*/ 	.word	0x00003570


	//   ....[3]....
        /*016c*/ 	.word	0x00005020


	//   ....[4]....
        /*0170*/ 	.word	0x00005290


	//   ....[5]....
        /*0174*/ 	.word	0x000087b0


	//   ....[6]....
        /*0178*/ 	.word	0x0000a550


	//   ....[7]....
        /*017c*/ 	.word	0x0000b400


	//   ....[8]....
        /*0180*/ 	.word	0x0000b890


	//----- nvinfo : EIATTR_REG_RECONFIG
	.align		4
.L_58:
        /*0184*/ 	.byte	0x01, 0x54
	.zero		2


	//----- nvinfo : EIATTR_VRC_CTA_INIT_COUNT
	.align		4
        /*0188*/ 	.byte	0x02, 0x4a
        /*018a*/ 	.byte	0x80
	.zero		1


	//----- nvinfo : EIATTR_MBARRIER_INSTR_OFFSETS
	.align		4
        /*018c*/ 	.byte	0x04, 0x39
        /*018e*/ 	.short	(.L_60 - .L_59)


	//   ....[0]....
.L_59:
        /*0190*/ 	.word	0x00000360
        /*0194*/ 	.word	0x000000ff
        /*0198*/ 	.word	0x000002b0
        /*019c*/ 	.short	0x0100
        /*019e*/ 	.byte	0x06
	.zero		1


	//   ....[1]....
        /*01a0*/ 	.word	0x00000420
        /*01a4*/ 	.word	0x000000ff
        /*01a8*/ 	.word	0x00000000
        /*01ac*/ 	.short	0x0100
        /*01ae*/ 	.byte	0x04
	.zero		1


	//   ....[2]....
        /*01b0*/ 	.word	0x00000430
        /*01b4*/ 	.word	0x000000ff
        /*01b8*/ 	.word	0x00000008
        /*01bc*/ 	.short	0x0100
        /*01be*/ 	.byte	0x04
	.zero		1


	//   ....[3]....
        /*01c0*/ 	.word	0x00000440
        /*01c4*/ 	.word	0x000000ff
        /*01c8*/ 	.word	0x00000010
        /*01cc*/ 	.short	0x0100
        /*01ce*/ 	.byte	0x04
	.zero		1


	//   ....[4]....
        /*01d0*/ 	.word	0x00000450
        /*01d4*/ 	.word	0x000000ff
        /*01d8*/ 	.word	0x00000018
        /*01dc*/ 	.short	0x0100
        /*01de*/ 	.byte	0x04
	.zero		1


	//   ....[5]....
        /*01e0*/ 	.word	0x00000530
        /*01e4*/ 	.word	0x000000ff
        /*01e8*/ 	.word	0x00000020
        /*01ec*/ 	.short	0x0100
        /*01ee*/ 	.byte	0x04
	.zero		1


	//   ....[6]....
        /*01f0*/ 	.word	0x00000540
        /*01f4*/ 	.word	0x000000ff
        /*01f8*/ 	.word	0x00000028
        /*01fc*/ 	.short	0x0100
        /*01fe*/ 	.byte	0x04
	.zero		1


	//   ....[7]....
        /*0200*/ 	.word	0x00000550
        /*0204*/ 	.word	0x000000ff
        /*0208*/ 	.word	0x00000030
        /*020c*/ 	.short	0x0100
        /*020e*/ 	.byte	0x04
	.zero		1


	//   ....[8]....
        /*0210*/ 	.word	0x00000560
        /*0214*/ 	.word	0x000000ff
        /*0218*/ 	.word	0x00000038
        /*021c*/ 	.short	0x0100
        /*021e*/ 	.byte	0x04
	.zero		1


	//   ....[9]....
        /*0220*/ 	.word	0x00000570
        /*0224*/ 	.word	0x000000ff
        /*0228*/ 	.word	0x00000040
        /*022c*/ 	.short	0x0100
        /*022e*/ 	.byte	0x04
	.zero		1


	//   ....[10]....
        /*0230*/ 	.word	0x00000580
        /*0234*/ 	.word	0x000000ff
        /*0238*/ 	.word	0x00000048
        /*023c*/ 	.short	0x0100
        /*023e*/ 	.byte	0x04
	.zero		1


	//   ....[11]....
        /*0240*/ 	.word	0x00000590
        /*0244*/ 	.word	0x000000ff
        /*0248*/ 	.word	0x00000050
        /*024c*/ 	.short	0x0100
        /*024e*/ 	.byte	0x04
	.zero		1


	//   ....[12]....
        /*0250*/ 	.word	0x000005a0
        /*0254*/ 	.word	0x000000ff
        /*0258*/ 	.word	0x00000058
        /*025c*/ 	.short	0x0100
        /*025e*/ 	.byte	0x04
	.zero		1


	//   ....[13]....
        /*0260*/ 	.word	0x000005b0
        /*0264*/ 	.word	0x000000ff
        /*0268*/ 	.word	0x00000060
        /*026c*/ 	.short	0x0100
        /*026e*/ 	.byte	0x04
	.zero		1


	//   ....[14]....
        /*0270*/ 	.word	0x000005c0
        /*0274*/ 	.word	0x000000ff
        /*0278*/ 	.word	0x00000068
        /*027c*/ 	.short	0x0100
        /*027e*/ 	.byte	0x04
	.zero		1


	//   ....[15]....
        /*0280*/ 	.word	0x000005d0
        /*0284*/ 	.word	0x000000ff
        /*0288*/ 	.word	0x00000070
        /*028c*/ 	.short	0x0100
        /*028e*/ 	.byte	0x04
	.zero		1


	//   ....[16]....
        /*0290*/ 	.word	0x000005e0
        /*0294*/ 	.word	0x000000ff
        /*0298*/ 	.word	0x00000078
        /*029c*/ 	.short	0x0100
        /*029e*/ 	.byte	0x04
	.zero		1


	//   ....[17]....
        /*02a0*/ 	.word	0x000005f0
        /*02a4*/ 	.word	0x000000ff
        /*02a8*/ 	.word	0x00000080
        /*02ac*/ 	.short	0x0100
        /*02ae*/ 	.byte	0x04
	.zero		1


	//   ....[18]....
        /*02b0*/ 	.word	0x00000600
        /*02b4*/ 	.word	0x000000ff
        /*02b8*/ 	.word	0x00000088
        /*02bc*/ 	.short	0x0100
        /*02be*/ 	.byte	0x04
	.zero		1


	//   ....[19]....
        /*02c0*/ 	.word	0x00000610
        /*02c4*/ 	.word	0x000000ff
        /*02c8*/ 	.word	0x00000090
        /*02cc*/ 	.short	0x0100
        /*02ce*/ 	.byte	0x04
	.zero		1


	//   ....[20]....
        /*02d0*/ 	.word	0x00000620
        /*02d4*/ 	.word	0x000000ff
        /*02d8*/ 	.word	0x00000098
        /*02dc*/ 	.short	0x0100
        /*02de*/ 	.byte	0x04
	.zero		1


	//   ....[21]....
        /*02e0*/ 	.word	0x00000630
        /*02e4*/ 	.word	0x000000ff
        /*02e8*/ 	.word	0x000000a0
        /*02ec*/ 	.short	0x0100
        /*02ee*/ 	.byte	0x04
	.zero		1


	//   ....[22]....
        /*02f0*/ 	.word	0x00000640
        /*02f4*/ 	.word	0x000000ff
        /*02f8*/ 	.word	0x000000a8
        /*02fc*/ 	.short	0x0100
        /*02fe*/ 	.byte	0x04
	.zero		1


	//   ....[23]....
        /*0300*/ 	.word	0x00000650
        /*0304*/ 	.word	0x000000ff
        /*0308*/ 	.word	0x000000b0
        /*030c*/ 	.short	0x0100
        /*030e*/ 	.byte	0x04
	.zero		1


	//   ....[24]....
        /*0310*/ 	.word	0x00000660
        /*0314*/ 	.word	0x000000ff
        /*0318*/ 	.word	0x000000b8
        /*031c*/ 	.short	0x0100
        /*031e*/ 	.byte	0x04
	.zero		1


	//   ....[25]....
        /*0320*/ 	.word	0x00000670
        /*0324*/ 	.word	0x000000ff
        /*0328*/ 	.word	0x000000c0
        /*032c*/ 	.short	0x0100
        /*032e*/ 	.byte	0x04
	.zero		1


	//   ....[26]....
        /*0330*/ 	.word	0x00000680
        /*0334*/ 	.word	0x000000ff
        /*0338*/ 	.word	0x000000c8
        /*033c*/ 	.short	0x0100
        /*033e*/ 	.byte	0x04
	.zero		1


	//   ....[27]....
        /*0340*/ 	.word	0x00000690
        /*0344*/ 	.word	0x000000ff
        /*0348*/ 	.word	0x000000d0
        /*034c*/ 	.short	0x0100
        /*034e*/ 	.byte	0x04
	.zero		1


	//   ....[28]....
        /*0350*/ 	.word	0x000006a0
        /*0354*/ 	.word	0x000000ff
        /*0358*/ 	.word	0x000000d8
        /*035c*/ 	.short	0x0100
        /*035e*/ 	.byte	0x04
	.zero		1


	//   ....[29]....
        /*0360*/ 	.word	0x000006b0
        /*0364*/ 	.word	0x000000ff
        /*0368*/ 	.word	0x000000e0
        /*036c*/ 	.short	0x0100
        /*036e*/ 	.byte	0x04
	.zero		1


	//   ....[30]....
        /*0370*/ 	.word	0x000006c0
        /*0374*/ 	.word	0x000000ff
        /*0378*/ 	.word	0x000000e8
        /*037c*/ 	.short	0x0100
        /*037e*/ 	.byte	0x04
	.zero		1


	//   ....[31]....
        /*0380*/ 	.word	0x000006d0
        /*0384*/ 	.word	0x000000ff
        /*0388*/ 	.word	0x000000f0
        /*038c*/ 	.short	0x0100
        /*038e*/ 	.byte	0x04
	.zero		1


	//   ....[32]....
        /*0390*/ 	.word	0x000006e0
        /*0394*/ 	.word	0x000000ff
        /*0398*/ 	.word	0x000000f8
        /*039c*/ 	.short	0x0100
        /*039e*/ 	.byte	0x04
	.zero		1


	//   ....[33]....
        /*03a0*/ 	.word	0x000006f0
        /*03a4*/ 	.word	0x000000ff
        /*03a8*/ 	.word	0x00000100
        /*03ac*/ 	.short	0x0100
        /*03ae*/ 	.byte	0x04
	.zero		1


	//   ....[34]....
        /*03b0*/ 	.word	0x00000700
        /*03b4*/ 	.word	0x000000ff
        /*03b8*/ 	.word	0x00000108
        /*03bc*/ 	.short	0x0100
        /*03be*/ 	.byte	0x04
	.zero		1


	//   ....[35]....
        /*03c0*/ 	.word	0x00000710
        /*03c4*/ 	.word	0x000000ff
        /*03c8*/ 	.word	0x00000110
        /*03cc*/ 	.short	0x0100
        /*03ce*/ 	.byte	0x04
	.zero		1


	//   ....[36]....
        /*03d0*/ 	.word	0x00000720
        /*03d4*/ 	.word	0x000000ff
        /*03d8*/ 	.word	0x00000118
        /*03dc*/ 	.short	0x0100
        /*03de*/ 	.byte	0x04
	.zero		1


	//   ....[37]....
        /*03e0*/ 	.word	0x00000730
        /*03e4*/ 	.word	0x000000ff
        /*03e8*/ 	.word	0x00000120
        /*03ec*/ 	.short	0x0100
        /*03ee*/ 	.byte	0x04
	.zero		1


	//   ....[38]....
        /*03f0*/ 	.word	0x00000740
        /*03f4*/ 	.word	0x000000ff
        /*03f8*/ 	.word	0x00000128
        /*03fc*/ 	.short	0x0100
        /*03fe*/ 	.byte	0x04
	.zero		1


	//   ....[39]....
        /*0400*/ 	.word	0x00000750
        /*0404*/ 	.word	0x000000ff
        /*0408*/ 	.word	0x00000130
        /*040c*/ 	.short	0x0100
        /*040e*/ 	.byte	0x04
	.zero		1


	//   ....[40]....
        /*0410*/ 	.word	0x00000760
        /*0414*/ 	.word	0x000000ff
        /*0418*/ 	.word	0x00000138
        /*041c*/ 	.short	0x0100
        /*041e*/ 	.byte	0x04
	.zero		1


	//   ....[41]....
        /*0420*/ 	.word	0x00000770
        /*0424*/ 	.word	0x000000ff
        /*0428*/ 	.word	0x00000140
        /*042c*/ 	.short	0x0100
        /*042e*/ 	.byte	0x04
	.zero		1


	//   ....[42]....
        /*0430*/ 	.word	0x00000780
        /*0434*/ 	.word	0x000000ff
        /*0438*/ 	.word	0x00000148
        /*043c*/ 	.short	0x0100
        /*043e*/ 	.byte	0x04
	.zero		1


	//   ....[43]....
        /*0440*/ 	.word	0x00000790
        /*0444*/ 	.word	0x000000ff
        /*0448*/ 	.word	0x00000150
        /*044c*/ 	.short	0x0100
        /*044e*/ 	.byte	0x04
	.zero		1


	//   ....[44]....
        /*0450*/ 	.word	0x000007a0
        /*0454*/ 	.word	0x000000ff
        /*0458*/ 	.word	0x00000158
        /*045c*/ 	.short	0x0100
        /*045e*/ 	.byte	0x04
	.zero		1


	//   ....[45]....
        /*0460*/ 	.word	0x000007b0
        /*0464*/ 	.word	0x000000ff
        /*0468*/ 	.word	0x00000160
        /*046c*/ 	.short	0x0100
        /*046e*/ 	.byte	0x04
	.zero		1


	//   ....[46]....
        /*0470*/ 	.word	0x000007c0
        /*0474*/ 	.word	0x000000ff
        /*0478*/ 	.word	0x00000168
        /*047c*/ 	.short	0x0100
        /*047e*/ 	.byte	0x04
	.zero		1


	//   ....[47]....
        /*0480*/ 	.word	0x000007d0
        /*0484*/ 	.word	0x000000ff
        /*0488*/ 	.word	0x00000170
        /*048c*/ 	.short	0x0100
        /*048e*/ 	.byte	0x04
	.zero		1


	//   ....[48]....
        /*0490*/ 	.word	0x000007e0
        /*0494*/ 	.word	0x000000ff
        /*0498*/ 	.word	0x00000178
        /*049c*/ 	.short	0x0100
        /*049e*/ 	.byte	0x04
	.zero		1


	//   ....[49]....
        /*04a0*/ 	.word	0x000007f0
        /*04a4*/ 	.word	0x000000ff
        /*04a8*/ 	.word	0x00000180
        /*04ac*/ 	.short	0x0100
        /*04ae*/ 	.byte	0x04
	.zero		1


	//   ....[50]....
        /*04b0*/ 	.word	0x00000800
        /*04b4*/ 	.word	0x000000ff
        /*04b8*/ 	.word	0x00000188
        /*04bc*/ 	.short	0x0100
        /*04be*/ 	.byte	0x04
	.zero		1


	//   ....[51]....
        /*04c0*/ 	.word	0x00000810
        /*04c4*/ 	.word	0x000000ff
        /*04c8*/ 	.word	0x00000190
        /*04cc*/ 	.short	0x0100
        /*04ce*/ 	.byte	0x04
	.zero		1


	//   ....[52]....
        /*04d0*/ 	.word	0x00000820
        /*04d4*/ 	.word	0x000000ff
        /*04d8*/ 	.word	0x00000198
        /*04dc*/ 	.short	0x0100
        /*04de*/ 	.byte	0x04
	.zero		1


	//   ....[53]....
        /*04e0*/ 	.word	0x00000830
        /*04e4*/ 	.word	0x000000ff
        /*04e8*/ 	.word	0x000001a0
        /*04ec*/ 	.short	0x0100
        /*04ee*/ 	.byte	0x04
	.zero		1


	//   ....[54]....
        /*04f0*/ 	.word	0x00000840
        /*04f4*/ 	.word	0x000000ff
        /*04f8*/ 	.word	0x000001a8
        /*04fc*/ 	.short	0x0100
        /*04fe*/ 	.byte	0x04
	.zero		1


	//   ....[55]....
        /*0500*/ 	.word	0x00000850
        /*0504*/ 	.word	0x000000ff
        /*0508*/ 	.word	0x000001b0
        /*050c*/ 	.short	0x0100
        /*050e*/ 	.byte	0x04
	.zero		1


	//   ....[56]....
        /*0510*/ 	.word	0x00000860
        /*0514*/ 	.word	0x000000ff
        /*0518*/ 	.word	0x000001b8
        /*051c*/ 	.short	0x0100
        /*051e*/ 	.byte	0x04
	.zero		1


	//   ....[57]....
        /*0520*/ 	.word	0x00000870
        /*0524*/ 	.word	0x000000ff
        /*0528*/ 	.word	0x000001c0
        /*052c*/ 	.short	0x0100
        /*052e*/ 	.byte	0x04
	.zero		1


	//   ....[58]....
        /*0530*/ 	.word	0x00000880
        /*0534*/ 	.word	0x000000ff
        /*0538*/ 	.word	0x000001c8
        /*053c*/ 	.short	0x0100
        /*053e*/ 	.byte	0x04
	.zero		1


	//   ....[59]....
        /*0540*/ 	.word	0x00000890
        /*0544*/ 	.word	0x000000ff
        /*0548*/ 	.word	0x000001d0
        /*054c*/ 	.short	0x0100
        /*054e*/ 	.byte	0x04
	.zero		1


	//   ....[60]....
        /*0550*/ 	.word	0x000008a0
        /*0554*/ 	.word	0x000000ff
        /*0558*/ 	.word	0x000001d8
        /*055c*/ 	.short	0x0100
        /*055e*/ 	.byte	0x04
	.zero		1


	//   ....[61]....
        /*0560*/ 	.word	0x000008b0
        /*0564*/ 	.word	0x000000ff
        /*0568*/ 	.word	0x000001e0
        /*056c*/ 	.short	0x0100
        /*056e*/ 	.byte	0x04
	.zero		1


	//   ....[62]....
        /*0570*/ 	.word	0x000008c0
        /*0574*/ 	.word	0x000000ff
        /*0578*/ 	.word	0x000001e8
        /*057c*/ 	.short	0x0100
        /*057e*/ 	.byte	0x04
	.zero		1


	//   ....[63]....
        /*0580*/ 	.word	0x000008d0
        /*0584*/ 	.word	0x000000ff
        /*0588*/ 	.word	0x000001f0
        /*058c*/ 	.short	0x0100
        /*058e*/ 	.byte	0x04
	.zero		1


	//   ....[64]....
        /*0590*/ 	.word	0x000008e0
        /*0594*/ 	.word	0x000000ff
        /*0598*/ 	.word	0x000001f8
        /*059c*/ 	.short	0x0100
        /*059e*/ 	.byte	0x04
	.zero		1


	//   ....[65]....
        /*05a0*/ 	.word	0x000008f0
        /*05a4*/ 	.word	0x000000ff
        /*05a8*/ 	.word	0x00000200
        /*05ac*/ 	.short	0x0100
        /*05ae*/ 	.byte	0x04
	.zero		1


	//   ....[66]....
        /*05b0*/ 	.word	0x00000900
        /*05b4*/ 	.word	0x000000ff
        /*05b8*/ 	.word	0x00000208
        /*05bc*/ 	.short	0x0100
        /*05be*/ 	.byte	0x04
	.zero		1


	//   ....[67]....
        /*05c0*/ 	.word	0x00000aa0
        /*05c4*/ 	.word	0x000000ff
        /*05c8*/ 	.word	0x00000210
        /*05cc*/ 	.short	0x0100
        /*05ce*/ 	.byte	0x04
	.zero		1


	//   ....[68]....
        /*05d0*/ 	.word	0x00000ab0
        /*05d4*/ 	.word	0x000000ff
        /*05d8*/ 	.word	0x00000218
        /*05dc*/ 	.short	0x0100
        /*05de*/ 	.byte	0x04
	.zero		1


	//   ....[69]....
        /*05e0*/ 	.word	0x00000ac0
        /*05e4*/ 	.word	0x000000ff
        /*05e8*/ 	.word	0x00000220
        /*05ec*/ 	.short	0x0100
        /*05ee*/ 	.byte	0x04
	.zero		1


	//   ....[70]....
        /*05f0*/ 	.word	0x00000ad0
        /*05f4*/ 	.word	0x000000ff
        /*05f8*/ 	.word	0x00000228
        /*05fc*/ 	.short	0x0100
        /*05fe*/ 	.byte	0x04
	.zero		1


	//   ....[71]....
        /*0600*/ 	.word	0x00000ae0
        /*0604*/ 	.word	0x000000ff
        /*0608*/ 	.word	0x00000230
        /*060c*/ 	.short	0x0100
        /*060e*/ 	.byte	0x04
	.zero		1


	//   ....[72]....
        /*0610*/ 	.word	0x00000af0
        /*0614*/ 	.word	0x000000ff
        /*0618*/ 	.word	0x00000238
        /*061c*/ 	.short	0x0100
        /*061e*/ 	.byte	0x04
	.zero		1


	//   ....[73]....
        /*0620*/ 	.word	0x00000b00
        /*0624*/ 	.word	0x000000ff
        /*0628*/ 	.word	0x00000240
        /*062c*/ 	.short	0x0100
        /*062e*/ 	.byte	0x04
	.zero		1


	//   ....[74]....
        /*0630*/ 	.word	0x00000b10
        /*0634*/ 	.word	0x000000ff
        /*0638*/ 	.word	0x00000248
        /*063c*/ 	.short	0x0100
        /*063e*/ 	.byte	0x04
	.zero		1


	//   ....[75]....
        /*0640*/ 	.word	0x00000b20
        /*0644*/ 	.word	0x000000ff
        /*0648*/ 	.word	0x00000250
        /*064c*/ 	.short	0x0100
        /*064e*/ 	.byte	0x04
	.zero		1


	//   ....[76]....
        /*0650*/ 	.word	0x00000b30
        /*0654*/ 	.word	0x000000ff
        /*0658*/ 	.word	0x00000258
        /*065c*/ 	.short	0x0100
        /*065e*/ 	.byte	0x04
	.zero		1


	//   ....[77]....
        /*0660*/ 	.word	0x00000b40
        /*0664*/ 	.word	0x000000ff
        /*0668*/ 	.word	0x00000260
        /*066c*/ 	.short	0x0100
        /*066e*/ 	.byte	0x04
	.zero		1


	//   ....[78]....
        /*0670*/ 	.word	0x00000b50
        /*0674*/ 	.word	0x000000ff
        /*0678*/ 	.word	0x00000268
        /*067c*/ 	.short	0x0100
        /*067e*/ 	.byte	0x04
	.zero		1


	//   ....[79]....
        /*0680*/ 	.word	0x00000b60
        /*0684*/ 	.word	0x000000ff
        /*0688*/ 	.word	0x00000270
        /*068c*/ 	.short	0x0100
        /*068e*/ 	.byte	0x04
	.zero		1


	//   ....[80]....
        /*0690*/ 	.word	0x00000b70
        /*0694*/ 	.word	0x000000ff
        /*0698*/ 	.word	0x00000278
        /*069c*/ 	.short	0x0100
        /*069e*/ 	.byte	0x04
	.zero		1


	//   ....[81]....
        /*06a0*/ 	.word	0x00000b80
        /*06a4*/ 	.word	0x000000ff
        /*06a8*/ 	.word	0x00000280
        /*06ac*/ 	.short	0x0100
        /*06ae*/ 	.byte	0x04
	.zero		1


	//   ....[82]....
        /*06b0*/ 	.word	0x00000b90
        /*06b4*/ 	.word	0x000000ff
        /*06b8*/ 	.word	0x00000288
        /*06bc*/ 	.short	0x0100
        /*06be*/ 	.byte	0x04
	.zero		1


	//   ....[83]....
        /*06c0*/ 	.word	0x00001270
        /*06c4*/ 	.word	0x000000ff
        /*06c8*/ 	.word	0x00000108
        /*06cc*/ 	.short	0x010a
        /*06ce*/ 	.byte	0x04
	.zero		1


	//   ....[84]....
        /*06d0*/ 	.word	0x00001590
        /*06d4*/ 	.word	0x000000ff
        /*06d8*/ 	.word	0x00000010
        /*06dc*/ 	.short	0x010a
        /*06de*/ 	.byte	0x0e
	.zero		1


	//   ....[85]....
        /*06e0*/ 	.word	0x00001860
        /*06e4*/ 	.word	0x000000ff
        /*06e8*/ 	.word	0x00000018
        /*06ec*/ 	.short	0x010a
        /*06ee*/ 	.byte	0x0e
	.zero		1


	//   ....[86]....
        /*06f0*/ 	.word	0x00001b60
        /*06f4*/ 	.word	0x000000ff
        /*06f8*/ 	.word	0x00000108
        /*06fc*/ 	.short	0x010a
        /*06fe*/ 	.byte	0x0f
	.zero		1


	//   ....[87]....
        /*0700*/ 	.word	0x00001ea0
        /*0704*/ 	.word	0x000000ff
        /*0708*/ 	.word	0x00000108
        /*070c*/ 	.short	0x010a
        /*070e*/ 	.byte	0x04
	.zero		1


	//   ....[88]....
        /*0710*/ 	.word	0x000020e0
        /*0714*/ 	.word	0x000000ff
        /*0718*/ 	.word	0x00000108
        /*071c*/ 	.short	0x010a
        /*071e*/ 	.byte	0x05
	.zero		1


	//   ....[89]....
        /*0720*/ 	.word	0x00002cc0
        /*0724*/ 	.word	0x000000ff
        /*0728*/ 	.word	0x00000108
        /*072c*/ 	.short	0x010a
        /*072e*/ 	.byte	0x05
	.zero		1


	//   ....[90]....
        /*0730*/ 	.word	0x00002d60
        /*0734*/ 	.word	0x000000ff
        /*0738*/ 	.word	0x00000018
        /*073c*/ 	.short	0x010a
        /*073e*/ 	.byte	0x04
	.zero		1


	//   ....[91]....
        /*0740*/ 	.word	0x00002e00
        /*0744*/ 	.word	0x000000ff
        /*0748*/ 	.word	0x00000018
        /*074c*/ 	.short	0x010a
        /*074e*/ 	.byte	0x04
	.zero		1


	//   ....[92]....
        /*0750*/ 	.word	0x00002ee0
        /*0754*/ 	.word	0x000000ff
        /*0758*/ 	.word	0x000002b0
        /*075c*/ 	.short	0x0100
        /*075e*/ 	.byte	0x06
	.zero		1


	//   ....[93]....
        /*0760*/ 	.word	0x000031b0
        /*0764*/ 	.word	0x0000000a
        /*0768*/ 	.word	0x00000000
        /*076c*/ 	.short	0x010a
        /*076e*/ 	.byte	0xff
	.zero		1


	//   ....[94]....
        /*0770*/ 	.word	0x000031d0
        /*0774*/ 	.word	0x0000000a
        /*0778*/ 	.word	0x00000000
        /*077c*/ 	.short	0x010a
        /*077e*/ 	.byte	0xff
	.zero		1


	//   ....[95]....
        /*0780*/ 	.word	0x000033d0
        /*0784*/ 	.word	0x00000009
        /*0788*/ 	.word	0x00000000
        /*078c*/ 	.short	0x010a
        /*078e*/ 	.byte	0xff
	.zero		1


	//   ....[96]....
        /*0790*/ 	.word	0x000033f0
        /*0794*/ 	.word	0x00000009
        /*0798*/ 	.word	0x00000000
        /*079c*/ 	.short	0x010a
        /*079e*/ 	.byte	0xff
	.zero		1


	//   ....[97]....
        /*07a0*/ 	.word	0x000034f0
        /*07a4*/ 	.word	0x00000004
        /*07a8*/ 	.word	0x00000000
        /*07ac*/ 	.short	0x0101
        /*07ae*/ 	.byte	0xff
	.zero		1


	//   ....[98]....
        /*07b0*/ 	.word	0x00003bc0
        /*07b4*/ 	.word	0x000000ff
        /*07b8*/ 	.word	0x00000000
        /*07bc*/ 	.short	0x010a
        /*07be*/ 	.byte	0x04
	.zero		1


	//   ....[99]....
        /*07c0*/ 	.word	0x00003c10
        /*07c4*/ 	.word	0x000000ff
        /*07c8*/ 	.word	0x00000020
        /*07cc*/ 	.short	0x010a
        /*07ce*/ 	.byte	0x11
	.zero		1


	//   ....[100]....
        /*07d0*/ 	.word	0x00003e40
        /*07d4*/ 	.word	0x000000ff
        /*07d8*/ 	.word	0x00000008
        /*07dc*/ 	.short	0x010a
        /*07de*/ 	.byte	0x04
	.zero		1


	//   ....[101]....
        /*07e0*/ 	.word	0x000040c0
        /*07e4*/ 	.word	0x000000ff
        /*07e8*/ 	.word	0x00000000
        /*07ec*/ 	.short	0x010a
        /*07ee*/ 	.byte	0x1d
	.zero		1


	//   ....[102]....
        /*07f0*/ 	.word	0x00004140
        /*07f4*/ 	.word	0x000000ff
        /*07f8*/ 	.word	0x00000200
        /*07fc*/ 	.short	0x010a
        /*07fe*/ 	.byte	0x04
	.zero		1


	//   ....[103]....
        /*0800*/ 	.word	0x000042f0
        /*0804*/ 	.word	0x000000ff
        /*0808*/ 	.word	0x00000210
        /*080c*/ 	.short	0x010a
        /*080e*/ 	.byte	0x04
	.zero		1


	//   ....[104]....
        /*0810*/ 	.word	0x000043e0
        /*0814*/ 	.word	0x000000ff
        /*0818*/ 	.word	0x00000000
        /*081c*/ 	.short	0x010a
        /*081e*/ 	.byte	0x18
	.zero		1


	//   ....[105]....
        /*0820*/ 	.word	0x000045c0
        /*0824*/ 	.word	0x000000ff
        /*0828*/ 	.word	0x00000208
        /*082c*/ 	.short	0x010a
        /*082e*/ 	.byte	0x04
	.zero		1


	//   ....[106]....
        /*0830*/ 	.word	0x000046b0
        /*0834*/ 	.word	0x000000ff
        /*0838*/ 	.word	0x00000218
        /*083c*/ 	.short	0x010a
        /*083e*/ 	.byte	0x04
	.zero		1


	//   ....[107]....
        /*0840*/ 	.word	0x000048e0
        /*0844*/ 	.word	0x000000ff
        /*0848*/ 	.word	0x00000020
        /*084c*/ 	.short	0x010a
        /*084e*/ 	.byte	0x11
	.zero		1


	//   ....[108]....
        /*0850*/ 	.word	0x00004960
        /*0854*/ 	.word	0x000000ff
        /*0858*/ 	.word	0x00000200
        /*085c*/ 	.short	0x010a
        /*085e*/ 	.byte	0x04
	.zero		1


	//   ....[109]....
        /*0860*/ 	.word	0x00004b60
        /*0864*/ 	.word	0x000000ff
        /*0868*/ 	.word	0x00000210
        /*086c*/ 	.short	0x010a
        /*086e*/ 	.byte	0x04
	.zero		1


	//   ....[110]....
        /*0870*/ 	.word	0x00004c40
        /*0874*/ 	.word	0x000000ff
        /*0878*/ 	.word	0x00000208
        /*087c*/ 	.short	0x010a
        /*087e*/ 	.byte	0x04
	.zero		1


	//   ....[111]....
        /*0880*/ 	.word	0x00004d70
        /*0884*/ 	.word	0x000000ff
        /*0888*/ 	.word	0x00000218
        /*088c*/ 	.short	0x010a
        /*088e*/ 	.byte	0x04
	.zero		1


	//   ....[112]....
        /*0890*/ 	.word	0x00004ff0
        /*0894*/ 	.word	0x00000008
        /*0898*/ 	.word	0x00000000
        /*089c*/ 	.short	0x0101
        /*089e*/ 	.byte	0xff
	.zero		1


	//   ....[113]....
        /*08a0*/ 	.word	0x00005000
        /*08a4*/ 	.word	0x000000ff
        /*08a8*/ 	.word	0x000002b0
        /*08ac*/ 	.short	0x010a
        /*08ae*/ 	.byte	0x04
	.zero		1


	//   ....[114]....
        /*08b0*/ 	.word	0x00005300
        /*08b4*/ 	.word	0x000000ff
        /*08b8*/ 	.word	0x000002b0
        /*08bc*/ 	.short	0x0100
        /*08be*/ 	.byte	0x04
	.zero		1


	//   ....[115]....
        /*08c0*/ 	.word	0x00005750
        /*08c4*/ 	.word	0x000000ff
        /*08c8*/ 	.word	0x00000270
        /*08cc*/ 	.short	0x010a
        /*08ce*/ 	.byte	0x06
	.zero		1


	//   ....[116]....
        /*08d0*/ 	.word	0x00005810
        /*08d4*/ 	.word	0x000000ff
        /*08d8*/ 	.word	0x00000278
        /*08dc*/ 	.short	0x010a
        /*08de*/ 	.byte	0x06
	.zero		1


	//   ....[117]....
        /*08e0*/ 	.word	0x00005a00
        /*08e4*/ 	.word	0x000000ff
        /*08e8*/ 	.word	0x00000280
        /*08ec*/ 	.short	0x0101
        /*08ee*/ 	.byte	0x06
	.zero		1


	//   ....[118]....
        /*08f0*/ 	.word	0x00005a30
        /*08f4*/ 	.word	0x000000ff
        /*08f8*/ 	.word	0x00000288
        /*08fc*/ 	.short	0x0101
        /*08fe*/ 	.byte	0x06
	.zero		1


	//   ....[119]....
        /*0900*/ 	.word	0x00006030
        /*0904*/ 	.word	0x000000ff
        /*0908*/ 	.word	0x00000260
        /*090c*/ 	.short	0x010a
        /*090e*/ 	.byte	0x04
	.zero		1


	//   ....[120]....
        /*0910*/ 	.word	0x00006050
        /*0914*/ 	.word	0x000000ff
        /*0918*/ 	.word	0x000001f0
        /*091c*/ 	.short	0x010a
        /*091e*/ 	.byte	0x04
	.zero		1


	//   ....[121]....
        /*0920*/ 	.word	0x00008780
        /*0924*/ 	.word	0x000000ff
        /*0928*/ 	.word	0x00000000
        /*092c*/ 	.short	0x0101
        /*092e*/ 	.byte	0x11
	.zero		1


	//   ....[122]....
        /*0930*/ 	.word	0x000087c0
        /*0934*/ 	.word	0x000000ff
        /*0938*/ 	.word	0x00000000
        /*093c*/ 	.short	0x0101
        /*093e*/ 	.byte	0x10
	.zero		1


	//   ....[123]....
        /*0940*/ 	.word	0x000087d0
        /*0944*/ 	.word	0x000000ff
        /*0948*/ 	.word	0x00000000
        /*094c*/ 	.short	0x010a
        /*094e*/ 	.byte	0x07
	.zero		1


	//   ....[124]....
        /*0950*/ 	.word	0x000088a0
        /*0954*/ 	.word	0x000000ff
        /*0958*/ 	.word	0x000001f0
        /*095c*/ 	.short	0x010a
        /*095e*/ 	.byte	0x07
	.zero		1


	//   ....[125]....
        /*0960*/ 	.word	0x0000a510
        /*0964*/ 	.word	0x000000ff
        /*0968*/ 	.word	0x00000000
        /*096c*/ 	.short	0x0101
        /*096e*/ 	.byte	0x11
	.zero		1


	//   ....[126]....
        /*0970*/ 	.word	0x0000a570
        /*0974*/ 	.word	0x000000ff
        /*0978*/ 	.word	0x00000000
        /*097c*/ 	.short	0x0101
        /*097e*/ 	.byte	0x10
	.zero		1


	//   ....[127]....
        /*0980*/ 	.word	0x0000a580
        /*0984*/ 	.word	0x000000ff
        /*0988*/ 	.word	0x00000260
        /*098c*/ 	.short	0x010a
        /*098e*/ 	.byte	0x07
	.zero		1


	//   ....[128]....
        /*0990*/ 	.word	0x0000ab50
        /*0994*/ 	.word	0x000000ff
        /*0998*/ 	.word	0x00000260
        /*099c*/ 	.short	0x010a
        /*099e*/ 	.byte	0x0c
	.zero		1


	//   ....[129]....
        /*09a0*/ 	.word	0x0000ac50
        /*09a4*/ 	.word	0x000000ff
        /*09a8*/ 	.word	0x000002b0
        /*09ac*/ 	.short	0x0100
        /*09ae*/ 	.byte	0x06
	.zero		1


	//   ....[130]....
        /*09b0*/ 	.word	0x0000ad60
        /*09b4*/ 	.word	0x000000ff
        /*09b8*/ 	.word	0x000002b0
        /*09bc*/ 	.short	0x0100
        /*09be*/ 	.byte	0x06
	.zero		1


	//   ....[131]....
        /*09c0*/ 	.word	0x0000afe0
        /*09c4*/ 	.word	0x000000ff
        /*09c8*/ 	.word	0x00000000
        /*09cc*/ 	.short	0x0101
        /*09ce*/ 	.byte	0x0b
	.zero		1


	//   ....[132]....
        /*09d0*/ 	.word	0x0000b020
        /*09d4*/ 	.word	0x000000ff
        /*09d8*/ 	.word	0x00000000
        /*09dc*/ 	.short	0x0101
        /*09de*/ 	.byte	0x0a
	.zero		1


	//   ....[133]....
        /*09e0*/ 	.word	0x0000b370
        /*09e4*/ 	.word	0x000000ff
        /*09e8*/ 	.word	0x00000260
        /*09ec*/ 	.short	0x0101
        /*09ee*/ 	.byte	0x07
	.zero		1


	//   ....[134]....
        /*09f0*/ 	.word	0x0000b820
        /*09f4*/ 	.word	0x000000ff
        /*09f8*/ 	.word	0x00000000
        /*09fc*/ 	.short	0x0101
        /*09fe*/ 	.byte	0x0b
	.zero		1


	//   ....[135]....
        /*0a00*/ 	.word	0x0000b850
        /*0a04*/ 	.word	0x000000ff
        /*0a08*/ 	.word	0x00000268
        /*0a0c*/ 	.short	0x0101
        /*0a0e*/ 	.byte	0x07
	.zero		1


	//   ....[136]....
        /*0a10*/ 	.word	0x0000bcb0
        /*0a14*/ 	.word	0x000000ff
        /*0a18*/ 	.word	0x00000000
        /*0a1c*/ 	.short	0x0101
        /*0a1e*/ 	.byte	0x0a
	.zero		1


	//   ....[137]....
        /*0a20*/ 	.word	0x0000bcc0
        /*0a24*/ 	.word	0x000000ff
        /*0a28*/ 	.word	0x00000260
        /*0a2c*/ 	.short	0x0101
        /*0a2e*/ 	.byte	0x07
	.zero		1


	//   ....[138]....
        /*0a30*/ 	.word	0x0000bcf0
        /*0a34*/ 	.word	0x000000ff
        /*0a38*/ 	.word	0x00000268
        /*0a3c*/ 	.short	0x0101
        /*0a3e*/ 	.byte	0x07
	.zero		1


	//   ....[139]....
        /*0a40*/ 	.word	0x0000bd70
        /*0a44*/ 	.word	0x000000ff
        /*0a48*/ 	.word	0x00000260
        /*0a4c*/ 	.short	0x0101
        /*0a4e*/ 	.byte	0x07
	.zero		1


	//   ....[140]....
        /*0a50*/ 	.word	0x0000bd80
        /*0a54*/ 	.word	0x000000ff
        /*0a58*/ 	.word	0x00000230
        /*0a5c*/ 	.short	0x010a
        /*0a5e*/ 	.byte	0x07
	.zero		1


	//   ....[141]....
        /*0a60*/ 	.word	0x0000bda0
        /*0a64*/ 	.word	0x000000ff
        /*0a68*/ 	.word	0x00000280
        /*0a6c*/ 	.short	0x010a
        /*0a6e*/ 	.byte	0x07
	.zero		1


	//   ....[142]....
        /*0a70*/ 	.word	0x0000c670
        /*0a74*/ 	.word	0x000000ff
        /*0a78*/ 	.word	0x00000000
        /*0a7c*/ 	.short	0x0101
        /*0a7e*/ 	.byte	0x0b
	.zero		1


	//   ....[143]....
        /*0a80*/ 	.word	0x0000c680
        /*0a84*/ 	.word	0x000000ff
        /*0a88*/ 	.word	0x00000270
        /*0a8c*/ 	.short	0x0101
        /*0a8e*/ 	.byte	0x07
	.zero		1


	//   ....[144]....
        /*0a90*/ 	.word	0x0000c6c0
        /*0a94*/ 	.word	0x000000ff
        /*0a98*/ 	.word	0x00000268
        /*0a9c*/ 	.short	0x0101
        /*0a9e*/ 	.byte	0x07
	.zero		1


	//   ....[145]....
        /*0aa0*/ 	.word	0x0000c6d0
        /*0aa4*/ 	.word	0x000000ff
        /*0aa8*/ 	.word	0x00000238
        /*0aac*/ 	.short	0x010a
        /*0aae*/ 	.byte	0x07
	.zero		1


	//   ....[146]....
        /*0ab0*/ 	.word	0x0000c6f0
        /*0ab4*/ 	.word	0x000000ff
        /*0ab8*/ 	.word	0x00000288
        /*0abc*/ 	.short	0x010a
        /*0abe*/ 	.byte	0x07
	.zero		1


	//   ....[147]....
        /*0ac0*/ 	.word	0x0000d290
        /*0ac4*/ 	.word	0x000000ff
        /*0ac8*/ 	.word	0x00000000
        /*0acc*/ 	.short	0x0101
        /*0ace*/ 	.byte	0x0a
	.zero		1


	//   ....[148]....
        /*0ad0*/ 	.word	0x0000d2f0
        /*0ad4*/ 	.word	0x000000ff
        /*0ad8*/ 	.word	0x00000278
        /*0adc*/ 	.short	0x0101
        /*0ade*/ 	.byte	0x07
	.zero		1


	//   ....[149]....
        /*0ae0*/ 	.word	0x0000d4d0
        /*0ae4*/ 	.word	0x000000ff
        /*0ae8*/ 	.word	0x00000288
        /*0aec*/ 	.short	0x010a
        /*0aee*/ 	.byte	0x07
	.zero		1


	//   ....[150]....
        /*0af0*/ 	.word	0x0000d5b0
        /*0af4*/ 	.word	0x000000ff
        /*0af8*/ 	.word	0x000002b0
        /*0afc*/ 	.short	0x0100
        /*0afe*/ 	.byte	0x06
	.zero		1


	//   ....[151]....
        /*0b00*/ 	.word	0x0000d6a0
        /*0b04*/ 	.word	0x000000ff
        /*0b08*/ 	.word	0x000002b0
        /*0b0c*/ 	.short	0x0100
        /*0b0e*/ 	.byte	0x06
	.zero		1


	//   ....[152]....
        /*0b10*/ 	.word	0x0000d710
        /*0b14*/ 	.word	0x00000004
        /*0b18*/ 	.word	0x00000108
        /*0b1c*/ 	.short	0x010a
        /*0b1e*/ 	.byte	0xff
	.zero		1


	//   ....[153]....
        /*0b20*/ 	.word	0x0000d790
        /*0b24*/ 	.word	0x00000004
        /*0b28*/ 	.word	0x00000010
        /*0b2c*/ 	.short	0x010a
        /*0b2e*/ 	.byte	0xff
	.zero		1


	//   ....[154]....
        /*0b30*/ 	.word	0x0000d810
        /*0b34*/ 	.word	0x00000004
        /*0b38*/ 	.word	0x00000018
        /*0b3c*/ 	.short	0x010a
        /*0b3e*/ 	.byte	0xff
	.zero		1


	//   ....[155]....
        /*0b40*/ 	.word	0x0000d890
        /*0b44*/ 	.word	0x00000004
        /*0b48*/ 	.word	0x00000108
        /*0b4c*/ 	.short	0x010a
        /*0b4e*/ 	.byte	0xff
	.zero		1


	//   ....[156]....
        /*0b50*/ 	.word	0x0000d910
        /*0b54*/ 	.word	0x00000005
        /*0b58*/ 	.word	0x00000108
        /*0b5c*/ 	.short	0x010a
        /*0b5e*/ 	.byte	0xff
	.zero		1


	//   ....[157]....
        /*0b60*/ 	.word	0x0000d990
        /*0b64*/ 	.word	0x00000004
        /*0b68*/ 	.word	0x00000108
        /*0b6c*/ 	.short	0x010a
        /*0b6e*/ 	.byte	0xff
	.zero		1


	//   ....[158]....
        /*0b70*/ 	.word	0x0000da20
        /*0b74*/ 	.word	0x00000004
        /*0b78*/ 	.word	0x00000108
        /*0b7c*/ 	.short	0x010a
        /*0b7e*/ 	.byte	0xff
	.zero		1


	//   ....[159]....
        /*0b80*/ 	.word	0x0000daa0
        /*0b84*/ 	.word	0x00000004
        /*0b88*/ 	.word	0x00000018
        /*0b8c*/ 	.short	0x010a
        /*0b8e*/ 	.byte	0xff
	.zero		1


	//   ....[160]....
        /*0b90*/ 	.word	0x0000db30
        /*0b94*/ 	.word	0x00000004
        /*0b98*/ 	.word	0x00000018
        /*0b9c*/ 	.short	0x010a
        /*0b9e*/ 	.byte	0xff
	.zero		1


	//   ....[161]....
        /*0ba0*/ 	.word	0x0000db90
        /*0ba4*/ 	.word	0x0000000a
        /*0ba8*/ 	.word	0x00000000
        /*0bac*/ 	.short	0x010a
        /*0bae*/ 	.byte	0xff
	.zero		1


	//   ....[162]....
        /*0bb0*/ 	.word	0x0000dbf0
        /*0bb4*/ 	.word	0x00000009
        /*0bb8*/ 	.word	0x00000000
        /*0bbc*/ 	.short	0x010a
        /*0bbe*/ 	.byte	0xff
	.zero		1


	//   ....[163]....
        /*0bc0*/ 	.word	0x0000dc70
        /*0bc4*/ 	.word	0x00000004
        /*0bc8*/ 	.word	0x00000000
        /*0bcc*/ 	.short	0x010a
        /*0bce*/ 	.byte	0xff
	.zero		1


	//   ....[164]....
        /*0bd0*/ 	.word	0x0000dcf0
        /*0bd4*/ 	.word	0x00000004
        /*0bd8*/ 	.word	0x00000020
        /*0bdc*/ 	.short	0x010a
        /*0bde*/ 	.byte	0xff
	.zero		1


	//   ....[165]....
        /*0be0*/ 	.word	0x0000dd70
        /*0be4*/ 	.word	0x00000004
        /*0be8*/ 	.word	0x00000008
        /*0bec*/ 	.short	0x010a
        /*0bee*/ 	.byte	0xff
	.zero		1


	//   ....[166]....
        /*0bf0*/ 	.word	0x0000ddf0
        /*0bf4*/ 	.word	0x0000000a
        /*0bf8*/ 	.word	0x00000000
        /*0bfc*/ 	.short	0x010a
        /*0bfe*/ 	.byte	0xff
	.zero		1


	//   ....[167]....
        /*0c00*/ 	.word	0x0000de70
        /*0c04*/ 	.word	0x0000000c
        /*0c08*/ 	.word	0x00000200
        /*0c0c*/ 	.short	0x010a
        /*0c0e*/ 	.byte	0xff
	.zero		1


	//   ....[168]....
        /*0c10*/ 	.word	0x0000def0
        /*0c14*/ 	.word	0x0000000c
        /*0c18*/ 	.word	0x00000210
        /*0c1c*/ 	.short	0x010a
        /*0c1e*/ 	.byte	0xff
	.zero		1


	//   ....[169]....
        /*0c20*/ 	.word	0x0000df70
        /*0c24*/ 	.word	0x0000000a
        /*0c28*/ 	.word	0x00000000
        /*0c2c*/ 	.short	0x010a
        /*0c2e*/ 	.byte	0xff
	.zero		1


	//   ....[170]....
        /*0c30*/ 	.word	0x0000dff0
        /*0c34*/ 	.word	0x0000000c
        /*0c38*/ 	.word	0x00000208
        /*0c3c*/ 	.short	0x010a
        /*0c3e*/ 	.byte	0xff
	.zero		1


	//   ....[171]....
        /*0c40*/ 	.word	0x0000e070
        /*0c44*/ 	.word	0x0000000a
        /*0c48*/ 	.word	0x00000218
        /*0c4c*/ 	.short	0x010a
        /*0c4e*/ 	.byte	0xff
	.zero		1


	//   ....[172]....
        /*0c50*/ 	.word	0x0000e0f0
        /*0c54*/ 	.word	0x00000004
        /*0c58*/ 	.word	0x00000020
        /*0c5c*/ 	.short	0x010a
        /*0c5e*/ 	.byte	0xff
	.zero		1


	//   ....[173]....
        /*0c60*/ 	.word	0x0000e170
        /*0c64*/ 	.word	0x00000007
        /*0c68*/ 	.word	0x00000200
        /*0c6c*/ 	.short	0x010a
        /*0c6e*/ 	.byte	0xff
	.zero		1


	//   ....[174]....
        /*0c70*/ 	.word	0x0000e1f0
        /*0c74*/ 	.word	0x00000007
        /*0c78*/ 	.word	0x00000210
        /*0c7c*/ 	.short	0x010a
        /*0c7e*/ 	.byte	0xff
	.zero		1


	//   ....[175]....
        /*0c80*/ 	.word	0x0000e270
        /*0c84*/ 	.word	0x00000007
        /*0c88*/ 	.word	0x00000208
        /*0c8c*/ 	.short	0x010a
        /*0c8e*/ 	.byte	0xff
	.zero		1


	//   ....[176]....
        /*0c90*/ 	.word	0x0000e2f0
        /*0c94*/ 	.word	0x00000004
        /*0c98*/ 	.word	0x00000218
        /*0c9c*/ 	.short	0x010a
        /*0c9e*/ 	.byte	0xff
	.zero		1


	//   ....[177]....
        /*0ca0*/ 	.word	0x0000e350
        /*0ca4*/ 	.word	0x00000004
        /*0ca8*/ 	.word	0x000002b0
        /*0cac*/ 	.short	0x010a
        /*0cae*/ 	.byte	0xff
	.zero		1


	//   ....[178]....
        /*0cb0*/ 	.word	0x0000e3d0
        /*0cb4*/ 	.word	0x00000004
        /*0cb8*/ 	.word	0x00000270
        /*0cbc*/ 	.short	0x010a
        /*0cbe*/ 	.byte	0xff
	.zero		1


	//   ....[179]....
        /*0cc0*/ 	.word	0x0000e450
        /*0cc4*/ 	.word	0x00000004
        /*0cc8*/ 	.word	0x00000278
        /*0ccc*/ 	.short	0x010a
        /*0cce*/ 	.byte	0xff
	.zero		1


	//   ....[180]....
        /*0cd0*/ 	.word	0x0000e4c0
        /*0cd4*/ 	.word	0x000000ff
        /*0cd8*/ 	.word	0x00000000
        /*0cdc*/ 	.short	0x010a
        /*0cde*/ 	.byte	0x07
	.zero		1


	//   ....[181]....
        /*0ce0*/ 	.word	0x0000e550
        /*0ce4*/ 	.word	0x00000004
        /*0ce8*/ 	.word	0x00000000
        /*0cec*/ 	.short	0x010a
        /*0cee*/ 	.byte	0xff
	.zero		1


	//   ....[182]....
        /*0cf0*/ 	.word	0x0000e5c0
        /*0cf4*/ 	.word	0x000000ff
        /*0cf8*/ 	.word	0x00000000
        /*0cfc*/ 	.short	0x010a
        /*0cfe*/ 	.byte	0x07
	.zero		1


	//   ....[183]....
        /*0d00*/ 	.word	0x0000e650
        /*0d04*/ 	.word	0x00000004
        /*0d08*/ 	.word	0x00000000
        /*0d0c*/ 	.short	0x010a
        /*0d0e*/ 	.byte	0xff
	.zero		1


	//   ....[184]....
        /*0d10*/ 	.word	0x0000e6d0
        /*0d14*/ 	.word	0x000000ff
        /*0d18*/ 	.word	0x00000000
        /*0d1c*/ 	.short	0x010a
        /*0d1e*/ 	.byte	0x06
	.zero		1


	//   ....[185]....
        /*0d20*/ 	.word	0x0000e760
        /*0d24*/ 	.word	0x00000004
        /*0d28*/ 	.word	0x00000000
        /*0d2c*/ 	.short	0x010a
        /*0d2e*/ 	.byte	0xff
	.zero		1


	//   ....[186]....
        /*0d30*/ 	.word	0x0000e7e0
        /*0d34*/ 	.word	0x00000005
        /*0d38*/ 	.word	0x00000230
        /*0d3c*/ 	.short	0x010a
        /*0d3e*/ 	.byte	0xff
	.zero		1


	//   ....[187]....
        /*0d40*/ 	.word	0x0000e860
        /*0d44*/ 	.word	0x00000004
        /*0d48*/ 	.word	0x00000280
        /*0d4c*/ 	.short	0x010a
        /*0d4e*/ 	.byte	0xff
	.zero		1


	//   ....[188]....
        /*0d50*/ 	.word	0x0000e8e0
        /*0d54*/ 	.word	0x00000004
        /*0d58*/ 	.word	0x00000238
        /*0d5c*/ 	.short	0x010a
        /*0d5e*/ 	.byte	0xff
	.zero		1


	//   ....[189]....
        /*0d60*/ 	.word	0x0000e960
        /*0d64*/ 	.word	0x00000004
        /*0d68*/ 	.word	0x00000288
        /*0d6c*/ 	.short	0x010a
        /*0d6e*/ 	.byte	0xff
	.zero		1


	//   ....[190]....
        /*0d70*/ 	.word	0x0000e9e0
        /*0d74*/ 	.word	0x00000002
        /*0d78*/ 	.word	0x00000288
        /*0d7c*/ 	.short	0x010a
        /*0d7e*/ 	.byte	0xff
	.zero		1


	//----- nvinfo : EIATTR_NUM_MBARRIERS
	.align		4
.L_60:
        /*0d80*/ 	.byte	0x03, 0x38
        /*0d82*/ 	.short	0x0059


	//----- nvinfo : EIATTR_EXIT_INSTR_OFFSETS
	.align		4
        /*0d84*/ 	.byte	0x04, 0x1c
        /*0d86*/ 	.short	(.L_62 - .L_61)


	//   ....[0]....
.L_61:
        /*0d88*/ 	.word	0x0000d6d0


	//----- nvinfo : EIATTR_REQNTID
	.align		4
.L_62:
        /*0d8c*/ 	.byte	0x04, 0x10
        /*0d8e*/ 	.short	(.L_64 - .L_63)
.L_63:
        /*0d90*/ 	.word	0x00000200
        /*0d94*/ 	.word	0x00000001
        /*0d98*/ 	.word	0x00000001


	//----- nvinfo : EIATTR_CRS_STACK_SIZE
	.align		4
.L_64:
        /*0d9c*/ 	.byte	0x04, 0x1e
        /*0d9e*/ 	.short	(.L_66 - .L_65)
.L_65:
        /*0da0*/ 	.word	0x00000000


	//----- nvinfo : EIATTR_CBANK_PARAM_SIZE
	.align		4
.L_66:
        /*0da4*/ 	.byte	0x03, 0x19
        /*0da6*/ 	.short	0x02ac


	//----- nvinfo : EIATTR_PARAM_CBANK
	.align		4
        /*0da8*/ 	.byte	0x04, 0x0a
        /*0daa*/ 	.short	(.L_68 - .L_67)
	.align		4
.L_67:
        /*0dac*/ 	.word	index@(.nv.constant0.kernel_cutlass_kernel_flash_attncuteflash_fwd_sm100FlashAttentionForwardSm100_object_at__tensor0000o9611101213_tensor0000o9611101213_tensor0000o9610111213_tensor0000o9611101213_tensorptrf_0)
        /*0db0*/ 	.short	0x0380
        /*0db2*/ 	.short	0x02ac


	//----- nvinfo : EIATTR_SW_WAR
	.align		4
.L_68:
        /*0db4*/ 	.byte	0x04, 0x36
        /*0db6*/ 	.short	(.L_70 - .L_69)
.L_69:
        /*0db8*/ 	.word	0x00000008
.L_70:


//--------------------- .nv.compat                --------------------------
	.section	.nv.compat,"",@"SHT_CUDA_COMPAT_INFO"
	.align	4
        /*0000*/ 	.byte	0x02, 0x02, 0x02, 0x00, 0x02, 0x05, 0x05, 0x00, 0x02, 0x03, 0x01, 0x00, 0x02, 0x06, 0x01, 0x00


//--------------------- .nv.callgraph             --------------------------
	.section	.nv.callgraph,"",@"SHT_CUDA_CALLGRAPH"
	.align	4
	.sectionentsize	8
	.align		4
        /*0000*/ 	.word	0x00000000
	.align		4
        /*0004*/ 	.word	0xffffffff
	.align		4
        /*0008*/ 	.word	0x00000000
	.align		4
        /*000c*/ 	.word	0xfffffffe
	.align		4
        /*0010*/ 	.word	0x00000000
	.align		4
        /*0014*/ 	.word	0xfffffffd
	.align		4
        /*0018*/ 	.word	0x00000000
	.align		4
        /*001c*/ 	.word	0xfffffffc


//--------------------- .text.kernel_cutlass_kernel_flash_attncuteflash_fwd_sm100FlashAttentionForwardSm100_object_at__tensor0000o9611101213_tensor0000o9611101213_tensor0000o9610111213_tensor0000o9611101213_tensorptrf_0 --------------------------
	.section	.text.kernel_cutlass_kernel_flash_attncuteflash_fwd_sm100FlashAttentionForwardSm100_object_at__tensor0000o9611101213_tensor0000o9611101213_tensor0000o9610111213_tensor0000o9611101213_tensorptrf_0,"ax",@progbits
	.align	128
        .global         kernel_cutlass_kernel_flash_attncuteflash_fwd_sm100FlashAttentionForwardSm100_object_at__tensor0000o9611101213_tensor0000o9611101213_tensor0000o9610111213_tensor0000o9611101213_tensorptrf_0
        .type           kernel_cutlass_kernel_flash_attncuteflash_fwd_sm100FlashAttentionForwardSm100_object_at__tensor0000o9611101213_tensor0000o9611101213_tensor0000o9610111213_tensor0000o9611101213_tensorptrf_0,@function
        .size           kernel_cutlass_kernel_flash_attncuteflash_fwd_sm100FlashAttentionForwardSm100_object_at__tensor0000o9611101213_tensor0000o9611101213_tensor0000o9610111213_tensor0000o9611101213_tensorptrf_0,(.L_x_180 - kernel_cutlass_kernel_flash_attncuteflash_fwd_sm100FlashAttentionForwardSm100_object_at__tensor0000o9611101213_tensor0000o9611101213_tensor0000o9610111213_tensor0000o9611101213_tensorptrf_0)
        .other          kernel_cutlass_kernel_flash_attncuteflash_fwd_sm100FlashAttentionForwardSm100_object_at__tensor0000o9611101213_tensor0000o9611101213_tensor0000o9610111213_tensor0000o9611101213_tensorptrf_0,@"STO_CUDA_ENTRY STV_DEFAULT"
kernel_cutlass_kernel_flash_attncuteflash_fwd_sm100FlashAttentionForwardSm100_object_at__tensor0000o9611101213_tensor0000o9611101213_tensor0000o9610111213_tensor0000o9611101213_tensorptrf_0:
.text.kernel_cutlass_kernel_flash_attncuteflash_fwd_sm100FlashAttentionForwardSm100_object_at__tensor0000o9611101213_tensor0000o9611101213_tensor0000o9610111213_tensor0000o9611101213_tensorptrf_0:
[----:B------:R-:W1:Y:S01]  /*0000*/  LDC R1, c[0x0][0x37c] ;  /* 0x0000df00ff017b82 */ /* 0x000e620000000800 */
[----:B------:R-:W2:Y:S07]  /*0010*/  S2R R0, SR_TID.X ;  /* 0x0000000000007919 */ /* 0x000eae0000002100 */
[----:B------:R-:W3:Y:S01]  /*0020*/  S2UR UR16, SR_CgaCtaId ;  /* 0x00000000001079c3 */ /* 0x000ee20000008800 */
[----:B------:R-:W4:Y:S01]  /*0030*/  LDCU UR7, c[0x0][0x36c] ;  /* 0x00006d80ff0777ac */ /* 0x000f220008000800 */
[----:B------:R-:W-:-:S06]  /*0040*/  UMOV UR9, 0x1 ;  /* 0x0000000100097882 */ /* 0x000fcc0000000000 */
[----:B------:R-:W5:Y:S01]  /*0050*/  S2UR UR17, SR_CTAID.X ;  /* 0x00000000001179c3 */ /* 0x000f620000002500 */
[----:B----4-:R-:W-:Y:S02]  /*0060*/  UISETP.EQ.U32.AND UP4, UPT, UR7, 0x1, UPT ;  /* 0x000000010700788c */ /* 0x010fe4000bf82070 */
[----:B---3--:R-:W-:-:S04]  /*0070*/  ULEA.HI UR5, UR16, UR16, URZ, 0x1 ;  /* 0x0000001010057291 */ /* 0x008fc8000f8f08ff */
[----:B------:R-:W-:Y:S02]  /*0080*/  ULOP3.LUT UR4, UR5, 0xfffffffe, URZ, 0xc0, !UPT ;  /* 0xfffffffe05047892 */ /* 0x000fe4000f8ec0ff */
[----:B------:R-:W-:Y:S01]  /*0090*/  USHF.R.U32.HI UR5, URZ, 0x1, UR5 ;  /* 0x00000001ff057899 */ /* 0x000fe20008011605 */
[----:B--2---:R-:W-:Y:S01]  /*00a0*/  SHF.R.U32.HI R0, RZ, 0x5, R0 ;  /* 0x00000005ff007819 */ /* 0x004fe20000011600 */
[----:B------:R-:W-:Y:S02]  /*00b0*/  UISETP.NE.AND UP0, UPT, UR16, UR4, UPT ;  /* 0x000000041000728c */ /* 0x000fe4000bf05270 */
[----:B-----5:R-:W-:Y:S01]  /*00c0*/  ULOP3.LUT UR6, UR17, 0x1, URZ, 0xc0, !UPT ;  /* 0x0000000111067892 */ /* 0x020fe2000f8ec0ff */
[----:B------:R-:W-:Y:S01]  /*00d0*/  R2UR UR10, R0 ;  /* 0x00000000000a72ca */ /* 0x000fe200000e0000 */
[----:B------:R-:W-:-:S04]  /*00e0*/  UISETP.LT.AND UP0, UPT, UR16, URZ, UP0 ;  /* 0x000000ff1000728c */ /* 0x000fc80008701270 */
[----:B------:R-:W-:Y:S01]  /*00f0*/  IMAD.U32 R6, RZ, RZ, UR6 ;  /* 0x00000006ff067e24 */ /* 0x000fe2000f8e00ff */
[----:B------:R-:W-:Y:S02]  /*0100*/  UIADD3 UR6, UPT, UPT, -UR4, UR16, URZ ;  /* 0x0000001004067290 */ /* 0x000fe4000fffe1ff */
[----:B------:R-:W-:Y:S02]  /*0110*/  UIADD3 UR4, UPT, UPT, UR5, -0x1, URZ ;  /* 0xffffffff05047890 */ /* 0x000fe4000fffe0ff */
[----:B------:R-:W-:Y:S02]  /*0120*/  ULOP3.LUT UR7, UR6, 0x1, URZ, 0x3c, !UPT ;  /* 0x0000000106077892 */ /* 0x000fe4000f8e3cff */
[----:B------:R-:W-:Y:S01]  /*0130*/  USHF.L.U32 UR8, UR9, UR6, URZ ;  /* 0x0000000609087299 */ /* 0x000fe200080006ff */
[----:B------:R-:W-:Y:S01]  /*0140*/  IMAD.U32 R2, RZ, RZ, UR10 ;  /* 0x0000000aff027e24 */ /* 0x000fe2000f8e00ff */
[----:B------:R-:W-:Y:S02]  /*0150*/  UISETP.NE.AND UP6, UPT, UR10, URZ, UPT ;  /* 0x000000ff0a00728c */ /* 0x000fe4000bfc5270 */
[----:B------:R-:W-:-:S02]  /*0160*/  USHF.L.U32 UR6, UR9, UR7, URZ ;  /* 0x0000000709067299 */ /* 0x000fc400080006ff */
[----:B------:R-:W-:Y:S02]  /*0170*/  @!UP0 UIADD3 UR4, UPT, UPT, UR5, URZ, URZ ;  /* 0x000000ff05048290 */ /* 0x000fe4000fffe0ff */
[----:B------:R-:W-:Y:S02]  /*0180*/  ULOP3.LUT UR5, UR6, UR8, URZ, 0xfc, !UPT ;  /* 0x0000000806057292 */ /* 0x000fe4000f8efcff */
[----:B------:R-:W-:Y:S02]  /*0190*/  UIADD3 UR4, UPT, UPT, UR4, UR4, URZ ;  /* 0x0000000404047290 */ /* 0x000fe4000fffe0ff */
[----:B------:R-:W-:Y:S02]  /*01a0*/  UISETP.NE.AND UP5, UPT, UR10, 0xc, UPT ;  /* 0x0000000c0a00788c */ /* 0x000fe4000bfa5270 */
[----:B------:R-:W-:Y:S02]  /*01b0*/  MOV R7, UR5 ;  /* 0x0000000500077c02 */ /* 0x000fe40008000f00 */
[----:B------:R-:W-:Y:S01]  /*01c0*/  IMAD.U32 R3, RZ, RZ, UR4 ;  /* 0x00000004ff037e24 */ /* 0x000fe2000f8e00ff */
[----:B-1----:R-:W-:Y:S06]  /*01d0*/  BRA.U UP6, `(.L_x_0) ;  /* 0x0000000106387547 */ /* 0x002fec000b800000 */
[----:B------:R-:W1:Y:S02]  /*01e0*/  LDCU.64 UR4, c[0x0][0x348] ;  /* 0x00006900ff0477ac */ /* 0x000e640008000a00 */
[----:B-1----:R-:W-:Y:S02]  /*01f0*/  UIADD3 UR10, UP3, UPT, UR4, 0x80, URZ ;  /* 0x00000080040a7890 */ /* 0x002fe4000ff7e0ff */
[----:B------:R-:W-:Y:S02]  /*0200*/  UIADD3 UR8, UP2, UPT, UR4, 0x100, URZ ;  /* 0x0000010004087890 */ /* 0x000fe4000ff5e0ff */
[----:B------:R-:W-:Y:S02]  /*0210*/  UIADD3 UR6, UP1, UPT, UR4, 0x180, URZ ;  /* 0x0000018004067890 */ /* 0x000fe4000ff3e0ff */
[----:B------:R-:W-:Y:S02]  /*0220*/  UIADD3 UR4, UP0, UPT, UR4, 0x200, URZ ;  /* 0x0000020004047890 */ /* 0x000fe4000ff1e0ff */
[----:B------:R-:W-:-:S02]  /*0230*/  UIADD3.X UR11, UPT, UPT, URZ, UR5, URZ, UP3, !UPT ;  /* 0x00000005ff0b7290 */ /* 0x000fc40009ffe4ff */
[----:B------:R-:W-:Y:S02]  /*0240*/  UIADD3.X UR9, UPT, UPT, URZ, UR5, URZ, UP2, !UPT ;  /* 0x00000005ff097290 */ /* 0x000fe400097fe4ff */
[----:B------:R-:W-:Y:S02]  /*0250*/  UIADD3.X UR7, UPT, UPT, URZ, UR5, URZ, UP1, !UPT ;  /* 0x00000005ff077290 */ /* 0x000fe40008ffe4ff */
[----:B------:R-:W-:-:S03]  /*0260*/  UIADD3.X UR5, UPT, UPT, URZ, UR5, URZ, UP0, !UPT ;  /* 0x00000005ff057290 */ /* 0x000fc600087fe4ff */
[----:B------:R1:W-:Y:S02]  /*0270*/  UTMACCTL.PF [UR10] ;  /* 0x000000000a0079b9 */ /* 0x0003e40008040000 */
[----:B------:R1:W-:Y:S02]  /*0280*/  UTMACCTL.PF [UR8] ;  /* 0x00000000080079b9 */ /* 0x0003e40008040000 */
[----:B------:R1:W-:Y:S02]  /*0290*/  UTMACCTL.PF [UR6] ;  /* 0x00000000060079b9 */ /* 0x0003e40008040000 */
[----:B------:R1:W-:Y:S02]  /*02a0*/  UTMACCTL.PF [UR4] ;  /* 0x00000000040079b9 */ /* 0x0003e40008040000 */
[----:B-1----:R-:W-:Y:S01]  /*02b0*/  NOP ;  /* 0x0000000000007918 */ /* 0x002fe20000000000 */
.L_x_0:
[----:B------:R-:W-:Y:S05]  /*02c0*/  BRA.U UP5, `(.L_x_1) ;  /* 0x00000001052c7547 */ /* 0x000fea000b800000 */
[----:B------:R-:W1:Y:S01]  /*02d0*/  S2UR UR6, SR_CgaCtaId ;  /* 0x00000000000679c3 */ /* 0x000e620000008800 */
[----:B------:R-:W-:Y:S01]  /*02e0*/  UMOV UR4, 0x400 ;  /* 0x0000040000047882 */ /* 0x000fe20000000000 */
[----:B------:R-:W-:Y:S01]  /*02f0*/  UMOV UR5, 0x20 ;  /* 0x0000002000057882 */ /* 0x000fe20000000000 */
[----:B------:R-:W-:Y:S01]  /*0300*/  ELECT P0, URZ, PT ;  /* 0x0000000000ff782f */ /* 0x000fe20003800000 */
[----:B-1----:R-:W-:Y:S02]  /*0310*/  ULEA UR6, UR6, UR4, 0x18 ;  /* 0x0000000406067291 */ /* 0x002fe4000f8ec0ff */
[----:B------:R-:W-:-:S04]  /*0320*/  UIADD3 UR4, UPT, UPT, -UR5, 0x100000, URZ ;  /* 0x0010000005047890 */ /* 0x000fc8000fffe1ff */
[----:B------:R-:W-:Y:S02]  /*0330*/  USHF.L.U32 UR5, UR4, 0xb, URZ ;  /* 0x0000000b04057899 */ /* 0x000fe400080006ff */
[----:B------:R-:W-:Y:S01]  /*0340*/  USHF.L.U32 UR4, UR4, 0x1, URZ ;  /* 0x0000000104047899 */ /* 0x000fe200080006ff */
[----:B------:R-:W1:Y:S11]  /*0350*/  FENCE.VIEW.ASYNC.S ;  /* 0x00000000000073c6 */ /* 0x000e760000000000 */
[----:B-1----:R1:W2:Y:S01]  /*0360*/  SYNCS.EXCH.64 URZ, [UR6+0x2b0], UR4 ;  /* 0x0002b00406ff75b2 */ /* 0x0022a20008000100 */
[----:B------:R-:W-:Y:S01]  /*0370*/  NOP ;  /* 0x0000000000007918 */ /* 0x000fe20000000000 */
.L_x_1:
[----:B------:R-:W-:Y:S01]  /*0380*/  NOP ;  /* 0x0000000000007918 */ /* 0x000fe20000000000 */
[----:B------:R-:W-:Y:S05]  /*0390*/  BRA.U UP6, `(.L_x_2) ;  /* 0x0000000106347547 */ /* 0x000fea000b800000 */
[----:B-1----:R-:W1:Y:S01]  /*03a0*/  S2UR UR4, SR_CgaCtaId ;  /* 0x00000000000479c3 */ /* 0x002e620000008800 */
[----:B------:R-:W-:Y:S01]  /*03b0*/  UMOV UR5, 0x400 ;  /* 0x0000040000057882 */ /* 0x000fe20000000000 */
[----:B------:R-:W-:Y:S02]  /*03c0*/  UMOV UR6, 0x1 ;  /* 0x0000000100067882 */ /* 0x000fe40000000000 */
[----:B------:R-:W-:-:S04]  /*03d0*/  UIADD3 UR6, UPT, UPT, -UR6, 0x100000, URZ ;  /* 0x0010000006067890 */ /* 0x000fc8000fffe1ff */
[----:B------:R-:W-:Y:S02]  /*03e0*/  USHF.L.U32 UR7, UR6, 0xb, URZ ;  /* 0x0000000b06077899 */ /* 0x000fe400080006ff */
[----:B------:R-:W-:Y:S02]  /*03f0*/  USHF.L.U32 UR6, UR6, 0x1, URZ ;  /* 0x0000000106067899 */ /* 0x000fe400080006ff */
[----:B-1----:R-:W-:Y:S01]  /*0400*/  ULEA UR4, UR4, UR5, 0x18 ;  /* 0x0000000504047291 */ /* 0x002fe2000f8ec0ff */
[----:B------:R-:W1:Y:S11]  /*0410*/  FENCE.VIEW.ASYNC.S ;  /* 0x00000000000073c6 */ /* 0x000e760000000000 */
[----:B-1----:R3:W4:Y:S01]  /*0420*/  SYNCS.EXCH.64 URZ, [UR4], UR6 ;  /* 0x0000000604ff75b2 */ /* 0x0027220008000100 */
[----:B------:R3:W5:Y:S01]  /*0430*/  SYNCS.EXCH.64 URZ, [UR4+0x8], UR6 ;  /* 0x0000080604ff75b2 */ /* 0x0007620008000100 */
[----:B------:R3:W1:Y:S01]  /*0440*/  SYNCS.EXCH.64 URZ, [UR4+0x10], UR6 ;  /* 0x0000100604ff75b2 */ /* 0x0006620008000100 */
[----:B------:R3:W2:Y:S02]  /*0450*/  SYNCS.EXCH.64 URZ, [UR4+0x18], UR6 ;  /* 0x0000180604ff75b2 */ /* 0x0006a40008000100 */
[----:B---3--:R-:W-:Y:S01]  /*0460*/  NOP ;  /* 0x0000000000007918 */ /* 0x008fe20000000000 */
.L_x_2:
[----:B------:R-:W-:Y:S05]  /*0470*/  BRA.U UP6, `(.L_x_3) ;  /* 0x0000000506287547 */ /* 0x000fea000b800000 */
[----:B-1----:R-:W-:Y:S01]  /*0480*/  UMOV UR4, 0x400 ;  /* 0x0000040000047882 */ /* 0x002fe20000000000 */
[----:B------:R-:W-:Y:S01]  /*0490*/  UMOV UR6, 0x1 ;  /* 0x0000000100067882 */ /* 0x000fe20000000000 */
[----:B------:R-:W-:Y:S02]  /*04a0*/  ULEA UR4, UR16, UR4, 0x18 ;  /* 0x0000000410047291 */ /* 0x000fe4000f8ec0ff */
[----:B------:R-:W-:-:S04]  /*04b0*/  UIADD3 UR6, UPT, UPT, -UR6, 0x100000, URZ ;  /* 0x0010000006067890 */ /* 0x000fc8000fffe1ff */
[----:B------:R-:W-:Y:S02]  /*04c0*/  USHF.L.U32 UR7, UR6, 0xb, URZ ;  /* 0x0000000b06077899 */ /* 0x000fe400080006ff */
[----:B------:R-:W-:Y:S01]  /*04d0*/  USHF.L.U32 UR6, UR6, 0x1, URZ ;  /* 0x0000000106067899 */ /* 0x000fe200080006ff */
[----:B------:R-:W-:Y:S02]  /*04e0*/  UMOV UR8, 0x200 ;  /* 0x0000020000087882 */ /* 0x000fe40000000000 */
[----:B------:R-:W-:-:S04]  /*04f0*/  UIADD3 UR8, UPT, UPT, -UR8, 0x100000, URZ ;  /* 0x0010000008087890 */ /* 0x000fc8000fffe1ff */
[----:B------:R-:W-:Y:S02]  /*0500*/  USHF.L.U32 UR9, UR8, 0xb, URZ ;  /* 0x0000000b08097899 */ /* 0x000fe400080006ff */
[----:B------:R-:W-:Y:S01]  /*0510*/  USHF.L.U32 UR8, UR8, 0x1, URZ ;  /* 0x0000000108087899 */ /* 0x000fe200080006ff */
[----:B------:R-:W1:Y:S02]  /*0520*/  FENCE.VIEW.ASYNC.S ;  /* 0x00000000000073c6 */ /* 0x000e640000000000 */
[----:B-1----:R3:W1:Y:S01]  /*0530*/  SYNCS.EXCH.64 URZ, [UR4+0x20], UR6 ;  /* 0x0000200604ff75b2 */ /* 0x0026620008000100 */
[----:B------:R3:W5:Y:S01]  /*0540*/  SYNCS.EXCH.64 URZ, [UR4+0x28], UR6 ;  /* 0x0000280604ff75b2 */ /* 0x0007620008000100 */
[----:B------:R3:W4:Y:S01]  /*0550*/  SYNCS.EXCH.64 URZ, [UR4+0x30], UR6 ;  /* 0x0000300604ff75b2 */ /* 0x0007220008000100 */
[----:B------:R3:W2:Y:S01]  /*0560*/  SYNCS.EXCH.64 URZ, [UR4+0x38], UR6 ;  /* 0x0000380604ff75b2 */ /* 0x0006a20008000100 */
[----:B------:R3:W1:Y:S01]  /*0570*/  SYNCS.EXCH.64 URZ, [UR4+0x40], UR6 ;  /* 0x0000400604ff75b2 */ /* 0x0006620008000100 */
        /* <DEDUP_REMOVED lines=56> */
[----:B------:R3:W1:Y:S02]  /*0900*/  SYNCS.EXCH.64 URZ, [UR4+0x208], UR8 ;  /* 0x0002080804ff75b2 */ /* 0x0006640008000100 */
[----:B--2345:R-:W-:Y:S01]  /*0910*/  NOP ;  /* 0x0000000000007918 */ /* 0x03cfe20000000000 */
.L_x_3:
[----:B------:R-:W-:Y:S05]  /*0920*/  BRA.U UP6, `(.L_x_4) ;  /* 0x0000000106a07547 */ /* 0x000fea000b800000 */
[----:B-1----:R-:W-:Y:S01]  /*0930*/  UMOV UR4, 0x400 ;  /* 0x0000040000047882 */ /* 0x002fe20000000000 */
[----:B------:R-:W-:Y:S01]  /*0940*/  UMOV UR14, 0x8 ;  /* 0x00000008000e7882 */ /* 0x000fe20000000000 */
[----:B------:R-:W-:Y:S01]  /*0950*/  UMOV UR8, 0x1 ;  /* 0x0000000100087882 */ /* 0x000fe20000000000 */
[----:B------:R-:W-:Y:S02]  /*0960*/  ULEA UR4, UR16, UR4, 0x18 ;  /* 0x0000000410047291 */ /* 0x000fe4000f8ec0ff */
[----:B------:R-:W-:-:S04]  /*0970*/  UIADD3 UR14, UPT, UPT, -UR14, 0x100000, URZ ;  /* 0x001000000e0e7890 */ /* 0x000fc8000fffe1ff */
[----:B------:R-:W-:Y:S02]  /*0980*/  USHF.L.U32 UR15, UR14, 0xb, URZ ;  /* 0x0000000b0e0f7899 */ /* 0x000fe400080006ff */
[----:B------:R-:W-:Y:S01]  /*0990*/  USHF.L.U32 UR14, UR14, 0x1, URZ ;  /* 0x000000010e0e7899 */ /* 0x000fe200080006ff */
[----:B------:R-:W-:Y:S01]  /*09a0*/  UMOV UR12, 0x100 ;  /* 0x00000100000c7882 */ /* 0x000fe20000000000 */
        /* <DEDUP_REMOVED lines=10> */
[----:B------:R-:W-:Y:S02]  /*0a50*/  USHF.L.U32 UR6, UR6, 0x1, URZ ;  /* 0x0000000106067899 */ /* 0x000fe400080006ff */
        /* <DEDUP_REMOVED lines=20> */
[----:B---3--:R-:W-:Y:S01]  /*0ba0*/  NOP ;  /* 0x0000000000007918 */ /* 0x008fe20000000000 */
.L_x_4:
[----:B------:R-:W-:Y:S01]  /*0bb0*/  NOP ;  /* 0x0000000000007918 */ /* 0x000fe20000000000 */
[----:B------:R-:W-:Y:S05]  /*0bc0*/  BRA.U !UP4, `(.L_x_5) ;  /* 0x000000010c087547 */ /* 0x000fea000b800000 */
[----:B-12-45:R-:W-:Y:S01]  /*0bd0*/  UCGABAR_ARV ;  /* 0x00000000000079c7 */ /* 0x036fe20008000000 */
[----:B------:R-:W-:Y:S05]  /*0be0*/  BRA `(.L_x_6) ;  /* 0x0000000000047947 */ /* 0x000fea0003800000 */
.L_x_5:
[----:B-12-45:R-:W-:Y:S01]  /*0bf0*/  NOP ;  /* 0x0000000000007918 */ /* 0x036fe20000000000 */
.L_x_6:
[----:B------:R-:W-:Y:S05]  /*0c00*/  BRA.U !UP4, `(.L_x_7) ;  /* 0x000000010c0c7547 */ /* 0x000fea000b800000 */
[----:B------:R-:W-:Y:S01]  /*0c10*/  UCGABAR_WAIT ;  /* 0x0000000000007dc7 */ /* 0x000fe20008000000 */
[----:B------:R-:W-:Y:S01]  /*0c20*/  CCTL.IVALL ;  /* 0x00000000ff00798f */ /* 0x000fe20002000000 */
[----:B------:R-:W-:Y:S05]  /*0c30*/  BRA `(.L_x_8) ;  /* 0x0000000000047947 */ /* 0x000fea0003800000 */
.L_x_7:
[----:B------:R-:W-:Y:S06]  /*0c40*/  BAR.SYNC.DEFER_BLOCKING 0x0 ;  /* 0x0000000000007b1d */ /* 0x000fec0000010000 */
.L_x_8:
[----:B------:R-:W1:Y:S02]  /*0c50*/  S2UR UR4, SR_CgaSize ;  /* 0x00000000000479c3 */ /* 0x000e640000008a00 */
[----:B-1----:R-:W-:-:S12]  /*0c60*/  UIMAD UR4, UR4, -0xa0, URZ ;  /* 0xffffff60040478a4 */ /* 0x002fd8000f8e02ff */
[----:B------:R-:W1:Y:S01]  /*0c70*/  LDCU UR4, c[0x0][UR4+0x2b0] ;  /* 0x00005600040477ac */ /* 0x000e620008000800 */
[----:B------:R-:W-:Y:S01]  /*0c80*/  I2FP.F32.U32 R2, UR17 ;  /* 0x0000001100027c45 */ /* 0x000fe20008201000 */
[----:B------:R-:W-:Y:S01]  /*0c90*/  BSSY.RECONVERGENT B1, `(.L_x_9) ;  /* 0x000046a000017945 */ /* 0x000fe20003800200 */
[----:B------:R-:W-:-:S13]  /*0ca0*/  R2UR UR5, R0 ;  /* 0x00000000000572ca */ /* 0x000fda00000e0000 */
[----:B------:R-:W-:Y:S01]  /*0cb0*/  UISETP.NE.AND UP0, UPT, UR5, 0xe, UPT ;  /* 0x0000000e0500788c */ /* 0x000fe2000bf05270 */
[----:B-1----:R-:W-:-:S06]  /*0cc0*/  FMUL R2, R2, UR4 ;  /* 0x0000000402027c20 */ /* 0x002fcc0008400000 */
[----:B------:R-:W1:Y:S02]  /*0cd0*/  F2I.U32.TRUNC.NTZ R2, R2 ;  /* 0x0000000200027305 */ /* 0x000e64000020f000 */
[----:B-1----:R-:W-:-:S13]  /*0ce0*/  R2UR UR4, R2 ;  /* 0x00000000020472ca */ /* 0x002fda00000e0000 */
[----:B------:R-:W-:Y:S01]  /*0cf0*/  IMAD.U32 R2, RZ, RZ, UR4 ;  /* 0x00000004ff027e24 */ /* 0x000fe2000f8e00ff */
[----:B------:R-:W-:Y:S06]  /*0d00*/  BRA.U !UP0, `(.L_x_10) ;  /* 0x0000000108187547 */ /* 0x000fec000b800000 */
[----:B------:R-:W-:-:S13]  /*0d10*/  R2UR UR4, R0 ;  /* 0x00000000000472ca */ /* 0x000fda00000e0000 */
[----:B------:R-:W-:-:S09]  /*0d20*/  UISETP.NE.AND UP0, UPT, UR4, 0xf, UPT ;  /* 0x0000000f0400788c */ /* 0x000fd2000bf05270 */
[----:B------:R-:W-:Y:S05]  /*0d30*/  BRA.U UP0, `(.L_x_11) ;  /* 0x00000021003c7547 */ /* 0x000fea000b800000 */
[----:B------:R-:W-:-:S08]  /*0d40*/  NOP ;  /* 0x0000000000007918 */ /* 0x000fd00000000000 */
[----:B------:R-:W1:-:S00]  /*0d50*/  USETMAXREG.DEALLOC.CTAPOOL 0x30 ;  /* 0x00000030000079c8 */ /* 0x000e4000080e0500 */
[----:B-1----:R-:W-:Y:S05]  /*0d60*/  BRA `(.L_x_12) ;  /* 0x00000044006c7947 */ /* 0x002fea0003800000 */
.L_x_10:
[----:B------:R-:W-:-:S08]  /*0d70*/  NOP ;  /* 0x0000000000007918 */ /* 0x000fd00000000000 */
[----:B------:R-:W1:-:S00]  /*0d80*/  USETMAXREG.DEALLOC.CTAPOOL 0x30 ;  /* 0x00000030000079c8 */ /* 0x000e4000080e0500 */
[----:B------:R-:W2:Y:S01]  /*0d90*/  LDCU UR4, c[0x0][0x610] ;  /* 0x0000c200ff0477ac */ /* 0x000ea20008000800 */
[----:B-1----:R-:W-:Y:S01]  /*0da0*/  R2UR UR12, R2 ;  /* 0x00000000020c72ca */ /* 0x002fe200000e0000 */
[----:B------:R-:W1:Y:S01]  /*0db0*/  LDCU.U8 UR8, c[0x0][0x614] ;  /* 0x0000c280ff0877ac */ /* 0x000e620008000000 */
[----:B------:R-:W3:Y:S01]  /*0dc0*/  LDCU.U8 UR6, c[0x0][0x615] ;  /* 0x0000c2a0ff0677ac */ /* 0x000ee20008000000 */
[----:B------:R-:W4:Y:S01]  /*0dd0*/  LDCU UR10, c[0x0][0x38c] ;  /* 0x00007180ff0a77ac */ /* 0x000f220008000800 */
[----:B------:R-:W5:Y:S09]  /*0de0*/  LDCU UR7, c[0x0][0x61c] ;  /* 0x0000c380ff0777ac */ /* 0x000f720008000800 */
[----:B--2---:R-:W-:Y:S01]  /*0df0*/  UIMAD.WIDE.U32 UR4, UR12, UR4, URZ ;  /* 0x000000040c0472a5 */ /* 0x004fe2000f8e00ff */
[----:B------:R-:W2:Y:S03]  /*0e00*/  LDCU UR11, c[0x0][0x624] ;  /* 0x0000c480ff0b77ac */ /* 0x000ea60008000800 */
[----:B------:R-:W-:Y:S01]  /*0e10*/  UIADD3 UR4, UPT, UPT, UR12, -UR5, URZ ;  /* 0x800000050c047290 */ /* 0x000fe2000fffe0ff */
[----:B------:R-:W2:Y:S03]  /*0e20*/  LDCU.U8 UR13, c[0x0][0x620] ;  /* 0x0000c400ff0d77ac */ /* 0x000ea60008000000 */
[----:B-1----:R-:W-:-:S02]  /*0e30*/  USHF.R.U32.HI UR4, URZ, UR8, UR4 ;  /* 0x00000008ff047299 */ /* 0x002fc40008011604 */
[----:B----4-:R-:W-:Y:S02]  /*0e40*/  UIADD3 UR9, UPT, UPT, UR10, -0x1, URZ ;  /* 0xffffffff0a097890 */ /* 0x010fe4000fffe0ff */
[----:B------:R-:W-:Y:S02]  /*0e50*/  UIADD3 UR4, UPT, UPT, UR5, UR4, URZ ;  /* 0x0000000405047290 */ /* 0x000fe4000fffe0ff */
[----:B------:R-:W-:Y:S02]  /*0e60*/  UISETP.GT.AND UP1, UPT, UR10, URZ, UPT ;  /* 0x000000ff0a00728c */ /* 0x000fe4000bf24270 */
[----:B---3--:R-:W-:Y:S02]  /*0e70*/  USHF.R.U32.HI UR8, URZ, UR6, UR4 ;  /* 0x00000006ff087299 */ /* 0x008fe40008011604 */
[----:B------:R-:W-:Y:S02]  /*0e80*/  UIADD3 UR6, UPT, UPT, -UR10, URZ, URZ ;  /* 0x000000ff0a067290 */ /* 0x000fe4000fffe1ff */
[----:B-----5:R-:W-:-:S02]  /*0e90*/  UIMAD.WIDE.U32 UR4, UR8, UR7, URZ ;  /* 0x00000007080472a5 */ /* 0x020fc4000f8e00ff */
[----:B------:R-:W-:Y:S02]  /*0ea0*/  USHF.R.S32.HI UR6, URZ, 0x1f, UR6 ;  /* 0x0000001fff067899 */ /* 0x000fe40008011406 */
[----:B------:R-:W-:Y:S02]  /*0eb0*/  USHF.R.S32.HI UR7, URZ, 0x1f, UR9 ;  /* 0x0000001fff077899 */ /* 0x000fe40008011409 */
[----:B------:R-:W-:Y:S02]  /*0ec0*/  ULEA.HI UR6, UR6, -UR10, URZ, 0x7 ;  /* 0x8000000a06067291 */ /* 0x000fe4000f8f38ff */
[----:B------:R-:W-:Y:S02]  /*0ed0*/  ULEA.HI UR7, UR7, UR9, URZ, 0x7 ;  /* 0x0000000907077291 */ /* 0x000fe4000f8f38ff */
[----:B------:R-:W-:Y:S02]  /*0ee0*/  USHF.R.S32.HI UR6, URZ, 0x7, UR6 ;  /* 0x00000007ff067899 */ /* 0x000fe40008011406 */
[----:B------:R-:W-:-:S02]  /*0ef0*/  UIADD3 UR4, UPT, UPT, UR8, -UR5, URZ ;  /* 0x8000000508047290 */ /* 0x000fc4000fffe0ff */
[----:B--2---:R-:W-:Y:S02]  /*0f00*/  UISETP.GE.AND UP0, UPT, UR12, UR11, UPT ;  /* 0x0000000b0c00728c */ /* 0x004fe4000bf06270 */
[----:B------:R-:W-:Y:S02]  /*0f10*/  ULEA.HI.SX32 UR9, UR7, 0x1, 0x19 ;  /* 0x0000000107097891 */ /* 0x000fe4000f8fcaff */
[----:B------:R-:W-:Y:S02]  /*0f20*/  UIADD3 UR7, UPT, UPT, -UR6, URZ, URZ ;  /* 0x000000ff06077290 */ /* 0x000fe4000fffe1ff */
[----:B------:R-:W-:Y:S01]  /*0f30*/  USHF.R.U32.HI UR4, URZ, UR13, UR4 ;  /* 0x0000000dff047299 */ /* 0x000fe20008011604 */
[----:B------:R-:W-:Y:S01]  /*0f40*/  UMOV UR6, URZ ;  /* 0x000000ff00067c82 */ /* 0x000fe20008000000 */
[----:B------:R-:W-:Y:S02]  /*0f50*/  UMOV UR22, 0x1 ;  /* 0x0000000100167882 */ /* 0x000fe40000000000 */
[----:B------:R-:W-:Y:S01]  /*0f60*/  UIADD3 UR4, UPT, UPT, UR5, UR4, URZ ;  /* 0x0000000405047290 */ /* 0x000fe2000fffe0ff */
[----:B------:R-:W-:-:S02]  /*0f70*/  @!UP1 UMOV UR9, UR7 ;  /* 0x0000000700099c82 */ /* 0x000fc40008000000 */
[----:B------:R-:W-:Y:S01]  /*0f80*/  UMOV UR5, 0x1 ;  /* 0x0000000100057882 */ /* 0x000fe20000000000 */
[----:B------:R-:W-:Y:S01]  /*0f90*/  MOV R13, UR9 ;  /* 0x00000009000d7c02 */ /* 0x000fe20008000f00 */
[----:B------:R-:W-:Y:S01]  /*0fa0*/  IMAD.U32 R11, RZ, RZ, UR5 ;  /* 0x00000005ff0b7e24 */ /* 0x000fe2000f8e00ff */
[----:B------:R-:W-:Y:S06]  /*0fb0*/  BRA.U UP0, `(.L_x_13) ;  /* 0x0000001500607547 */ /* 0x000fec000b800000 */
[----:B------:R-:W1:Y:S01]  /*0fc0*/  LDCU.U8 UR10, c[0x0][0x621] ;  /* 0x0000c420ff0a77ac */ /* 0x000e620008000000 */
[----:B------:R-:W-:Y:S02]  /*0fd0*/  R2UR UR11, R13 ;  /* 0x000000000d0b72ca */ /* 0x000fe400000e0000 */
[----:B------:R-:W-:Y:S01]  /*0fe0*/  R2UR UR7, R2 ;  /* 0x00000000020772ca */ /* 0x000fe200000e0000 */
[----:B------:R-:W2:Y:S01]  /*0ff0*/  LDCU UR6, c[0x0][0x618] ;  /* 0x0000c300ff0677ac */ /* 0x000ea20008000800 */
[----:B------:R-:W-:Y:S01]  /*1000*/  R2UR UR9, R6 ;  /* 0x00000000060972ca */ /* 0x000fe200000e0000 */
[----:B------:R-:W3:Y:S01]  /*1010*/  LDCU UR5, c[0x0][0x60c] ;  /* 0x0000c180ff0577ac */ /* 0x000ee20008000800 */
[----:B------:R-:W-:-:S07]  /*1020*/  UIADD3 UR75, UPT, UPT, -UR8, URZ, URZ ;  /* 0x000000ff084b7290 */ /* 0x000fce000fffe1ff */
[----:B------:R-:W-:Y:S01]  /*1030*/  UIADD3 UR23, UPT, UPT, UR11, -0x1, URZ ;  /* 0xffffffff0b177890 */ /* 0x000fe2000fffe0ff */
[----:B------:R-:W-:Y:S01]  /*1040*/  UMOV UR14, 0x400 ;  /* 0x00000400000e7882 */ /* 0x000fe20000000000 */
[----:B------:R-:W-:Y:S02]  /*1050*/  UIADD3 UR62, UPT, UPT, UR11, 0x1fffffe, URZ ;  /* 0x01fffffe0b3e7890 */ /* 0x000fe4000fffe0ff */
[----:B-1----:R-:W-:Y:S02]  /*1060*/  USHF.R.U32.HI UR4, URZ, UR10, UR4 ;  /* 0x0000000aff047299 */ /* 0x002fe40008011604 */
[----:B------:R-:W-:Y:S02]  /*1070*/  USHF.L.U32 UR59, UR23, 0x7, URZ ;  /* 0x00000007173b7899 */ /* 0x000fe400080006ff */
[----:B------:R-:W-:Y:S02]  /*1080*/  ULEA UR14, UR16, UR14, 0x18 ;  /* 0x0000000e100e7291 */ /* 0x000fe4000f8ec0ff */
[----:B------:R-:W-:Y:S01]  /*1090*/  IMAD.U32 R12, RZ, RZ, UR4 ;  /* 0x00000004ff0c7e24 */ /* 0x000fe2000f8e00ff */
[----:B------:R-:W-:-:S02]  /*10a0*/  UIADD3 UR4, UPT, UPT, -UR4, URZ, URZ ;  /* 0x000000ff04047290 */ /* 0x000fc4000fffe1ff */
[----:B---3--:R-:W-:Y:S02]  /*10b0*/  UIMAD UR75, UR75, UR5, UR7 ;  /* 0x000000054b4b72a4 */ /* 0x008fe4000f8e0207 */
[----:B--2---:R-:W-:Y:S02]  /*10c0*/  UIMAD UR4, UR4, UR6, UR8 ;  /* 0x00000006040472a4 */ /* 0x004fe4000f8e0208 */
[----:B------:R-:W-:Y:S02]  /*10d0*/  ULEA UR5, UR9, UR59, 0x6 ;  /* 0x0000003b09057291 */ /* 0x000fe4000f8e30ff */
[----:B------:R-:W-:Y:S02]  /*10e0*/  UIMAD UR58, UR9, 0x30, URZ ;  /* 0x00000030093a78a4 */ /* 0x000fe4000f8e02ff */
[----:B------:R-:W-:Y:S01]  /*10f0*/  MOV R9, UR4 ;  /* 0x0000000400097c02 */ /* 0x000fe20008000f00 */
[----:B------:R-:W-:Y:S01]  /*1100*/  UMOV UR4, 0x1 ;  /* 0x0000000100047882 */ /* 0x000fe20000000000 */
[----:B------:R-:W-:Y:S01]  /*1110*/  UIADD3 UR65, UPT, UPT, UR14, 0x8, URZ ;  /* 0x000000080e417890 */ /* 0x000fe2000fffe0ff */
[----:B------:R-:W-:Y:S01]  /*1120*/  IMAD.U32 R10, RZ, RZ, UR5 ;  /* 0x00000005ff0a7e24 */ /* 0x000fe2000f8e00ff */
[----:B------:R-:W1:Y:S01]  /*1130*/  LDCU.64 UR70, c[0x0][0x348] ;  /* 0x00006900ff4677ac */ /* 0x000e620008000a00 */
[----:B------:R-:W-:Y:S01]  /*1140*/  IMAD.U32 R11, RZ, RZ, UR4 ;  /* 0x00000004ff0b7e24 */ /* 0x000fe2000f8e00ff */
[----:B------:R-:W-:-:S02]  /*1150*/  UIADD3 UR18, UPT, UPT, UR58, 0x10, URZ ;  /* 0x000000103a127890 */ /* 0x000fc4000fffe0ff */
[----:B------:R-:W-:Y:S02]  /*1160*/  UIADD3 UR10, UPT, UPT, UR58, 0x20, URZ ;  /* 0x000000203a0a7890 */ /* 0x000fe4000fffe0ff */
[----:B------:R-:W-:Y:S02]  /*1170*/  ULOP3.LUT UR73, UR14, 0xfefffc00, URZ, 0xc0, !UPT ;  /* 0xfefffc000e497892 */ /* 0x000fe4000f8ec0ff */
[----:B------:R-:W-:Y:S02]  /*1180*/  ULOP3.LUT UR65, UR65, 0xfefffc08, URZ, 0xc0, !UPT ;  /* 0xfefffc0841417892 */ /* 0x000fe4000f8ec0ff */
[----:B------:R-:W-:Y:S01]  /*1190*/  UISETP.NE.AND UP0, UPT, UR9, URZ, UPT ;  /* 0x000000ff0900728c */ /* 0x000fe2000bf05270 */
[----:B------:R-:W-:Y:S01]  /*11a0*/  UMOV UR6, URZ ;  /* 0x000000ff00067c82 */ /* 0x000fe20008000000 */
[----:B------:R-:W-:Y:S01]  /*11b0*/  UMOV UR22, 0x1 ;  /* 0x0000000100167882 */ /* 0x000fe20000000000 */
[----:B------:R-:W-:-:S08]  /*11c0*/  UMOV UR63, UR7 ;  /* 0x00000007003f7c82 */ /* 0x000fd00008000000 */
.L_x_28:
[----:B------:R-:W-:Y:S01]  /*11d0*/  USHF.L.U32 UR5, UR22, 0x1f, URZ ;  /* 0x0000001f16057899 */ /* 0x000fe200080006ff */
[----:B------:R-:W-:Y:S01]  /*11e0*/  R2UR UR7, R11 ;  /* 0x000000000b0772ca */ /* 0x000fe200000e0000 */
[----:B------:R-:W-:Y:S01]  /*11f0*/  ULEA UR4, UR6, UR14, 0x3 ;  /* 0x0000000e06047291 */ /* 0x000fe2000f8e18ff */
[----:B------:R-:W-:Y:S01]  /*1200*/  R2UR UR35, R10 ;  /* 0x000000000a2372ca */ /* 0x000fe200000e0000 */
[----:B------:R-:W-:Y:S01]  /*1210*/  UIMAD UR11, UR6, 0x1800, UR14 ;  /* 0x00001800060b78a4 */ /* 0x000fe2000f8e020e */
[----:B------:R-:W-:Y:S01]  /*1220*/  R2UR UR36, R9 ;  /* 0x00000000092472ca */ /* 0x000fe200000e0000 */
[----:B------:R-:W-:Y:S01]  /*1230*/  IMAD.U32 R4, RZ, RZ, UR5 ;  /* 0x00000005ff047e24 */ /* 0x000fe2000f8e00ff */
[----:B------:R-:W-:Y:S01]  /*1240*/  UIADD3 UR15, UPT, UPT, UR4, 0x20, URZ ;  /* 0x00000020040f7890 */ /* 0x000fe2000fffe0ff */
[----:B------:R-:W-:Y:S01]  /*1250*/  R2UR UR37, R12 ;  /* 0x000000000c2572ca */ /* 0x000fe200000e0000 */
[----:B------:R-:W-:Y:S02]  /*1260*/  UIADD3 UR11, UPT, UPT, UR11, 0xcc00, URZ ;  /* 0x0000cc000b0b7890 */ /* 0x000fe4000fffe0ff */
[----:B------:R-:W2:Y:S01]  /*1270*/  SYNCS.PHASECHK.TRANS64.TRYWAIT P0, [UR4+0x108], R4 ;  /* 0x00010804ff0075a7 */ /* 0x000ea20008001104 */
[----:B------:R-:W-:-:S02]  /*1280*/  ULOP3.LUT UR17, UR15, 0xfefffff8, URZ, 0xc0, !UPT ;  /* 0xfefffff80f117892 */ /* 0x000fc4000f8ec0ff */
[----:B-1----:R-:W-:Y:S01]  /*1290*/  UIADD3 UR12, UP3, UPT, UR70, 0x100, URZ ;  /* 0x00000100460c7890 */ /* 0x002fe2000ff7e0ff */
[----:B------:R-:W-:Y:S01]  /*12a0*/  IMAD.U32 R8, RZ, RZ, UR11 ;  /* 0x0000000bff087e24 */ /* 0x000fe2000f8e00ff */
[----:B------:R-:W-:Y:S02]  /*12b0*/  UIMAD UR32, UR6, 0x1800, UR14 ;  /* 0x00001800062078a4 */ /* 0x000fe4000f8e020e */
[----:B------:R-:W-:Y:S01]  /*12c0*/  UIADD3 UR8, UP2, UPT, UR70, 0x100, URZ ;  /* 0x0000010046087890 */ /* 0x000fe2000ff5e0ff */
[----:B------:R-:W-:Y:S01]  /*12d0*/  IMAD.U32 R5, RZ, RZ, UR17 ;  /* 0x00000011ff057e24 */ /* 0x000fe2000f8e00ff */
[----:B------:R-:W-:Y:S02]  /*12e0*/  UIMAD UR24, UR6, 0x1800, UR14 ;  /* 0x00001800061878a4 */ /* 0x000fe4000f8e020e */
[----:B------:R-:W-:Y:S02]  /*12f0*/  UPLOP3.LUT UP6, UPT, UPT, UPT, UP0, 0x80, 0x8 ;  /* 0x000000000008789c */ /* 0x000fe40003fcf000 */
[----:B------:R-:W-:-:S02]  /*1300*/  UIADD3 UR16, UP1, UPT, UR70, 0x100, URZ ;  /* 0x0000010046107890 */ /* 0x000fc4000ff3e0ff */
[----:B------:R-:W-:Y:S01]  /*1310*/  USHF.L.U32 UR7, UR7, 0x1f, URZ ;  /* 0x0000001f07077899 */ /* 0x000fe200080006ff */
[----:B------:R-:W-:Y:S01]  /*1320*/  UMOV UR34, 0x20 ;  /* 0x0000002000227882 */ /* 0x000fe20000000000 */
[----:B------:R-:W-:Y:S02]  /*1330*/  UIADD3.X UR13, UPT, UPT, URZ, UR71, URZ, UP3, !UPT ;  /* 0x00000047ff0d7290 */ /* 0x000fe40009ffe4ff */
[----:B------:R-:W-:Y:S02]  /*1340*/  UIADD3.X UR9, UPT, UPT, URZ, UR71, URZ, UP2, !UPT ;  /* 0x00000047ff097290 */ /* 0x000fe400097fe4ff */
[----:B------:R-:W-:Y:S02]  /*1350*/  UIADD3 UR32, UPT, UPT, UR32, 0xd400, URZ ;  /* 0x0000d40020207890 */ /* 0x000fe4000fffe0ff */
[----:B------:R-:W-:Y:S01]  /*1360*/  UIADD3 UR24, UPT, UPT, UR24, 0xdc00, URZ ;  /* 0x0000dc0018187890 */ /* 0x000fe2000fffe0ff */
[----:B------:R-:W-:Y:S01]  /*1370*/  UMOV UR26, 0x40 ;  /* 0x00000040001a7882 */ /* 0x000fe20000000000 */
[----:B------:R-:W-:Y:S01]  /*1380*/  UMOV UR33, UR17 ;  /* 0x0000001100217c82 */ /* 0x000fe20008000000 */
[----:B--2---:R-:W-:Y:S09]  /*1390*/  @!P0 BRA `(.L_x_14) ;  /* 0x000000c000d08947 */ /* 0x004ff20003800000 */
.L_x_103:
[----:B------:R-:W-:Y:S05]  /*13a0*/  BRA.U UP6, `(.L_x_15) ;  /* 0x00000001060c7547 */ /* 0x000fea000b800000 */
[----:B------:R-:W-:-:S13]  /*13b0*/  ELECT P0, URZ, PT ;  /* 0x0000000000ff782f */ /* 0x000fda0003800000 */
[----:B-1----:R-:W-:-:S04]  /*13c0*/  @P0 MOV R4, 0x3000 ;  /* 0x0000300000040802 */ /* 0x002fc80000000f00 */
[----:B------:R2:W-:Y:S03]  /*13d0*/  @P0 SYNCS.ARRIVE.TRANS64 RZ, [UR4+0x20], R4 ;  /* 0x00002004ffff09a7 */ /* 0x0005e60008000004 */
.L_x_15:
[----:B------:R-:W-:Y:S01]  /*13e0*/  R2UR UR40, R8 ;  /* 0x00000000082872ca */ /* 0x000fe200000e0000 */
[----:B------:R-:W-:Y:S01]  /*13f0*/  UIADD3.X UR5, UPT, UPT, URZ, UR71, URZ, UP1, !UPT ;  /* 0x00000047ff057290 */ /* 0x000fe20008ffe4ff */
[----:B------:R-:W-:Y:S01]  /*1400*/  R2UR UR41, R5 ;  /* 0x00000000052972ca */ /* 0x000fe200000e0000 */
[----:B------:R-:W-:Y:S01]  /*1410*/  UMOV UR42, URZ ;  /* 0x000000ff002a7c82 */ /* 0x000fe20008000000 */
[----:B------:R-:W-:Y:S01]  /*1420*/  R2UR UR43, R10 ;  /* 0x000000000a2b72ca */ /* 0x000fe200000e0000 */
[----:B-12---:R-:W-:Y:S01]  /*1430*/  IMAD.U32 R4, RZ, RZ, UR7 ;  /* 0x00000007ff047e24 */ /* 0x006fe2000f8e00ff */
[----:B------:R-:W-:Y:S01]  /*1440*/  R2UR UR44, R9 ;  /* 0x00000000092c72ca */ /* 0x000fe200000e0000 */
[----:B------:R-:W-:Y:S01]  /*1450*/  UMOV UR4, UR16 ;  /* 0x0000001000047c82 */ /* 0x000fe20008000000 */
[----:B------:R-:W-:Y:S01]  /*1460*/  R2UR UR45, R12 ;  /* 0x000000000c2d72ca */ /* 0x000fe200000e0000 */
[----:B------:R-:W-:Y:S01]  /*1470*/  UIADD3 UR72, UPT, UPT, UR14, 0x6c00, URZ ;  /* 0x00006c000e487890 */ /* 0x000fe2000fffe0ff */
[----:B------:R-:W-:Y:S01]  /*1480*/  R2UR UR11, R6 ;  /* 0x00000000060b72ca */ /* 0x000fe200000e0000 */
[----:B------:R-:W-:-:S04]  /*1490*/  UMOV UR74, URZ ;  /* 0x000000ff004a7c82 */ /* 0x000fc80008000000 */
[----:B------:R-:W-:Y:S02]  /*14a0*/  UMOV UR15, UR41 ;  /* 0x00000029000f7c82 */ /* 0x000fe40008000000 */
[----:B------:R-:W-:Y:S01]  /*14b0*/  UMOV UR17, UR43 ;  /* 0x0000002b00117c82 */ /* 0x000fe20008000000 */
[----:B------:R-:W-:Y:S01]  /*14c0*/  UMOV UR25, UR15 ;  /* 0x0000000f00197c82 */ /* 0x000fe20008000000 */
[----:B------:R-:W-:Y:S02]  /*14d0*/  UMOV UR27, UR17 ;  /* 0x00000011001b7c82 */ /* 0x000fe40008000000 */
[----:B------:R1:W-:Y:S02]  /*14e0*/  UTMALDG.4D.2CTA [UR40], [UR12], desc[URZ] ;  /* 0x0000ff280c0075b4 */ /* 0x0003e40008219000 */
[----:B------:R-:W-:Y:S02]  /*14f0*/  ULEA UR75, UR75, UR11, 0x2 ;  /* 0x0000000b4b4b7291 */ /* 0x000fe4000f8e10ff */
[----:B------:R-:W-:-:S02]  /*1500*/  UIADD3 UR11, UP1, UPT, UR70, 0x80, URZ ;  /* 0x00000080460b7890 */ /* 0x000fc4000ff3e0ff */
[----:B------:R-:W-:Y:S01]  /*1510*/  USHF.L.U32 UR75, UR75, 0x7, URZ ;  /* 0x000000074b4b7899 */ /* 0x000fe200080006ff */
[----:B------:R2:W-:Y:S01]  /*1520*/  UTMALDG.4D.2CTA [UR32], [UR8], desc[URZ] ;  /* 0x0000ff20080075b4 */ /* 0x0005e20008219000 */
[----:B-1----:R-:W-:Y:S01]  /*1530*/  UMOV UR13, UR44 ;  /* 0x0000002c000d7c82 */ /* 0x002fe20008000000 */
[----:B------:R-:W-:Y:S01]  /*1540*/  UMOV UR12, UR45 ;  /* 0x0000002d000c7c82 */ /* 0x000fe20008000000 */
[----:B------:R-:W-:Y:S01]  /*1550*/  UMOV UR28, UR13 ;  /* 0x0000000d001c7c82 */ /* 0x000fe20008000000 */
[----:B------:R-:W-:Y:S01]  /*1560*/  UMOV UR29, UR12 ;  /* 0x0000000c001d7c82 */ /* 0x000fe20008000000 */
[----:B------:R-:W-:Y:S01]  /*1570*/  UMOV UR76, UR13 ;  /* 0x0000000d004c7c82 */ /* 0x000fe20008000000 */
[----:B------:R1:W-:Y:S01]  /*1580*/  UTMALDG.4D.2CTA [UR24], [UR4], desc[URZ] ;  /* 0x0000ff18040075b4 */ /* 0x0003e20008219000 */
[----:B------:R-:W3:Y:S01]  /*1590*/  SYNCS.PHASECHK.TRANS64.TRYWAIT P0, [UR14+0x10], R4 ;  /* 0x00001004ff0075a7 */ /* 0x000ee2000800110e */
[----:B------:R-:W-:Y:S01]  /*15a0*/  UMOV UR77, UR12 ;  /* 0x0000000c004d7c82 */ /* 0x000fe20008000000 */
[----:B--2---:R-:W-:-:S02]  /*15b0*/  UIADD3 UR8, UP3, UPT, UR70, 0x80, URZ ;  /* 0x0000008046087890 */ /* 0x004fc4000ff7e0ff */
[----:B------:R-:W-:Y:S01]  /*15c0*/  UIADD3 UR32, UPT, UPT, UR14, 0x7c00, URZ ;  /* 0x00007c000e207890 */ /* 0x000fe2000fffe0ff */
[----:B------:R-:W-:Y:S01]  /*15d0*/  UMOV UR34, 0x20 ;  /* 0x0000002000227882 */ /* 0x000fe20000000000 */
[----:B------:R-:W-:Y:S01]  /*15e0*/  UMOV UR33, UR73 ;  /* 0x0000004900217c82 */ /* 0x000fe20008000000 */
[----:B------:R-:W-:Y:S01]  /*15f0*/  UIADD3.X UR9, UPT, UPT, URZ, UR71, URZ, UP3, !UPT ;  /* 0x00000047ff097290 */ /* 0x000fe20009ffe4ff */
[----:B------:R-:W-:Y:S01]  /*1600*/  UMOV UR36, UR13 ;  /* 0x0000000d00247c82 */ /* 0x000fe20008000000 */
[----:B------:R-:W-:Y:S01]  /*1610*/  UMOV UR37, UR12 ;  /* 0x0000000c00257c82 */ /* 0x000fe20008000000 */
[----:B------:R-:W-:Y:S01]  /*1620*/  UMOV UR35, UR75 ;  /* 0x0000004b00237c82 */ /* 0x000fe20008000000 */
[----:B-1----:R-:W-:Y:S02]  /*1630*/  UIADD3 UR4, UP2, UPT, UR70, 0x80, URZ ;  /* 0x0000008046047890 */ /* 0x002fe4000ff5e0ff */
[----:B------:R-:W-:Y:S02]  /*1640*/  UIADD3 UR24, UPT, UPT, UR14, 0x8c00, URZ ;  /* 0x00008c000e187890 */ /* 0x000fe4000fffe0ff */
[----:B------:R-:W-:Y:S01]  /*1650*/  UIADD3.X UR5, UPT, UPT, URZ, UR71, URZ, UP2, !UPT ;  /* 0x00000047ff057290 */ /* 0x000fe200097fe4ff */
[----:B------:R-:W-:Y:S01]  /*1660*/  UMOV UR26, 0x40 ;  /* 0x00000040001a7882 */ /* 0x000fe20000000000 */
[----:B---3--:R-:W-:Y:S10]  /*1670*/  @!P0 BRA `(.L_x_16) ;  /* 0x000000c000388947 */ /* 0x008ff40003800000 */
.L_x_105:
[----:B------:R-:W-:Y:S05]  /*1680*/  BRA.U UP6, `(.L_x_17) ;  /* 0x00000001060c7547 */ /* 0x000fea000b800000 */
[----:B------:R-:W-:-:S13]  /*1690*/  ELECT P0, URZ, PT ;  /* 0x0000000000ff782f */ /* 0x000fda0003800000 */
[----:B-1----:R-:W-:-:S04]  /*16a0*/  @P0 MOV R4, 0x6000 ;  /* 0x0000600000040802 */ /* 0x002fc80000000f00 */
[----:B------:R2:W-:Y:S03]  /*16b0*/  @P0 SYNCS.ARRIVE.TRANS64 RZ, [UR14], R4 ;  /* 0x00000004ffff09a7 */ /* 0x0005e6000800000e */
.L_x_17:
[----:B------:R-:W-:Y:S01]  /*16c0*/  R2UR UR16, R9 ;  /* 0x00000000091072ca */ /* 0x000fe200000e0000 */
[----:B------:R3:W-:Y:S01]  /*16d0*/  UTMALDG.4D.2CTA [UR72], [UR8], desc[URZ] ;  /* 0x0000ff48080075b4 */ /* 0x0007e20008219000 */
[----:B------:R-:W-:Y:S01]  /*16e0*/  R2UR UR13, R12 ;  /* 0x000000000c0d72ca */ /* 0x000fe200000e0000 */
[----:B-12---:R-:W-:Y:S01]  /*16f0*/  IMAD.U32 R4, RZ, RZ, UR7 ;  /* 0x00000007ff047e24 */ /* 0x006fe2000f8e00ff */
[----:B------:R-:W-:Y:S01]  /*1700*/  UMOV UR25, UR73 ;  /* 0x0000004900197c82 */ /* 0x000fe20008000000 */
[----:B------:R-:W-:Y:S01]  /*1710*/  UMOV UR27, UR75 ;  /* 0x0000004b001b7c82 */ /* 0x000fe20008000000 */
[----:B------:R-:W-:Y:S02]  /*1720*/  UIADD3 UR6, UPT, UPT, UR6, 0x1, URZ ;  /* 0x0000000106067890 */ /* 0x000fe4000fffe0ff */
[----:B------:R-:W-:Y:S01]  /*1730*/  UIADD3 UR67, UPT, UPT, UR75, 0x100, URZ ;  /* 0x000001004b437890 */ /* 0x000fe2000fffe0ff */
[----:B------:R1:W-:Y:S01]  /*1740*/  UTMALDG.4D.2CTA [UR32], [UR4], desc[URZ] ;  /* 0x0000ff20040075b4 */ /* 0x0003e20008219000 */
[----:B------:R-:W-:-:S02]  /*1750*/  UISETP.NE.AND UP4, UPT, UR6, 0x1d, UPT ;  /* 0x0000001d0600788c */ /* 0x000fc4000bf85270 */
[----:B------:R-:W-:Y:S01]  /*1760*/  UIADD3 UR64, UPT, UPT, UR14, 0x9c00, URZ ;  /* 0x00009c000e407890 */ /* 0x000fe2000fffe0ff */
[----:B------:R-:W-:Y:S02]  /*1770*/  UMOV UR28, UR16 ;  /* 0x00000010001c7c82 */ /* 0x000fe40008000000 */
[----:B------:R-:W-:Y:S01]  /*1780*/  UMOV UR29, UR13 ;  /* 0x0000000d001d7c82 */ /* 0x000fe20008000000 */
[----:B------:R-:W-:Y:S01]  /*1790*/  USEL UR6, UR6, URZ, UP4 ;  /* 0x000000ff06067287 */ /* 0x000fe2000a000000 */
[----:B------:R-:W-:Y:S01]  /*17a0*/  UMOV UR66, URZ ;  /* 0x000000ff00427c82 */ /* 0x000fe20008000000 */
[----:B------:R-:W-:Y:S01]  /*17b0*/  UMOV UR68, UR16 ;  /* 0x0000001000447c82 */ /* 0x000fe20008000000 */
[----:B------:R-:W-:Y:S01]  /*17c0*/  UMOV UR69, UR13 ;  /* 0x0000000d00457c82 */ /* 0x000fe20008000000 */
[----:B------:R-:W-:Y:S02]  /*17d0*/  ULEA UR15, UR6, UR14, 0x3 ;  /* 0x0000000e060f7291 */ /* 0x000fe4000f8e18ff */
[----:B---3--:R-:W-:-:S04]  /*17e0*/  UIADD3 UR8, UP3, UPT, UR70, 0x80, URZ ;  /* 0x0000008046087890 */ /* 0x008fc8000ff7e0ff */
[----:B------:R-:W-:Y:S02]  /*17f0*/  UIADD3.X UR9, UPT, UPT, URZ, UR71, URZ, UP3, !UPT ;  /* 0x00000047ff097290 */ /* 0x000fe40009ffe4ff */
[----:B-1----:R-:W-:Y:S01]  /*1800*/  UIADD3.X UR5, UPT, UPT, URZ, UR71, URZ, UP1, !UPT ;  /* 0x00000047ff057290 */ /* 0x002fe20008ffe4ff */
[----:B------:R-:W-:Y:S01]  /*1810*/  UMOV UR4, UR11 ;  /* 0x0000000b00047c82 */ /* 0x000fe20008000000 */
[----:B------:R-:W-:Y:S02]  /*1820*/  USEL UR11, URZ, 0x1, UP4 ;  /* 0x00000001ff0b7887 */ /* 0x000fe4000a000000 */
[----:B------:R-:W-:Y:S02]  /*1830*/  UIADD3 UR12, UP1, UPT, UR70, 0x80, URZ ;  /* 0x00000080460c7890 */ /* 0x000fe4000ff3e0ff */
[----:B------:R-:W-:-:S03]  /*1840*/  ULOP3.LUT UR30, UR22, UR11, URZ, 0x3c, !UPT ;  /* 0x0000000b161e7292 */ /* 0x000fc6000f8e3cff */
[----:B------:R1:W-:Y:S01]  /*1850*/  UTMALDG.4D.2CTA [UR24], [UR4], desc[URZ] ;  /* 0x0000ff18040075b4 */ /* 0x0003e20008219000 */
[----:B------:R-:W2:Y:S01]  /*1860*/  SYNCS.PHASECHK.TRANS64.TRYWAIT P0, [UR14+0x18], R4 ;  /* 0x00001804ff0075a7 */ /* 0x000ea2000800110e */
[----:B------:R-:W-:Y:S01]  /*1870*/  UIADD3 UR32, UPT, UPT, UR14, 0xac00, URZ ;  /* 0x0000ac000e207890 */ /* 0x000fe2000fffe0ff */
[----:B------:R-:W-:Y:S01]  /*1880*/  UMOV UR34, 0x20 ;  /* 0x0000002000227882 */ /* 0x000fe20000000000 */
[----:B------:R-:W-:Y:S01]  /*1890*/  UMOV UR33, UR65 ;  /* 0x0000004100217c82 */ /* 0x000fe20008000000 */
[----:B------:R-:W-:Y:S01]  /*18a0*/  USHF.L.U32 UR22, UR30, 0x1f, URZ ;  /* 0x0000001f1e167899 */ /* 0x000fe200080006ff */
[----:B------:R-:W-:Y:S01]  /*18b0*/  UMOV UR36, UR16 ;  /* 0x0000001000247c82 */ /* 0x000fe20008000000 */
[----:B------:R-:W-:Y:S01]  /*18c0*/  UMOV UR37, UR13 ;  /* 0x0000000d00257c82 */ /* 0x000fe20008000000 */
[----:B------:R-:W-:Y:S01]  /*18d0*/  UMOV UR35, UR67 ;  /* 0x0000004300237c82 */ /* 0x000fe20008000000 */
[----:B-1----:R-:W-:Y:S02]  /*18e0*/  UIADD3 UR4, UP2, UPT, UR70, 0x80, URZ ;  /* 0x0000008046047890 */ /* 0x002fe4000ff5e0ff */
[----:B------:R-:W-:-:S02]  /*18f0*/  UIADD3 UR24, UPT, UPT, UR14, 0xbc00, URZ ;  /* 0x0000bc000e187890 */ /* 0x000fc4000fffe0ff */
[----:B------:R-:W-:Y:S01]  /*1900*/  UIADD3.X UR5, UPT, UPT, URZ, UR71, URZ, UP2, !UPT ;  /* 0x00000047ff057290 */ /* 0x000fe200097fe4ff */
[----:B------:R-:W-:Y:S01]  /*1910*/  UMOV UR26, 0x40 ;  /* 0x00000040001a7882 */ /* 0x000fe20000000000 */
[----:B--2---:R-:W-:Y:S10]  /*1920*/  @!P0 BRA `(.L_x_18) ;  /* 0x000000bc00ac8947 */ /* 0x004ff40003800000 */
.L_x_107:
[----:B------:R-:W-:Y:S05]  /*1930*/  BRA.U UP6, `(.L_x_19) ;  /* 0x00000001060c7547 */ /* 0x000fea000b800000 */
[----:B------:R-:W-:-:S13]  /*1940*/  ELECT P0, URZ, PT ;  /* 0x0000000000ff782f */ /* 0x000fda0003800000 */
[----:B-1----:R-:W-:-:S04]  /*1950*/  @P0 MOV R4, 0x6000 ;  /* 0x0000600000040802 */ /* 0x002fc80000000f00 */
[----:B------:R2:W-:Y:S03]  /*1960*/  @P0 SYNCS.ARRIVE.TRANS64 RZ, [UR14+0x8], R4 ;  /* 0x00000804ffff09a7 */ /* 0x0005e6000800000e */
.L_x_19:
[----:B------:R-:W-:Y:S01]  /*1970*/  R2UR UR13, R9 ;  /* 0x00000000090d72ca */ /* 0x000fe200000e0000 */
[----:B------:R3:W-:Y:S01]  /*1980*/  UTMALDG.4D.2CTA [UR64], [UR8], desc[URZ] ;  /* 0x0000ff40080075b4 */ /* 0x0007e20008219000 */
[----:B------:R-:W-:Y:S01]  /*1990*/  R2UR UR7, R12 ;  /* 0x000000000c0772ca */ /* 0x000fe200000e0000 */
[----:B-12---:R-:W-:Y:S01]  /*19a0*/  IMAD.U32 R4, RZ, RZ, UR22 ;  /* 0x00000016ff047e24 */ /* 0x006fe2000f8e00ff */
[----:B------:R-:W-:Y:S01]  /*19b0*/  UMOV UR25, UR65 ;  /* 0x0000004100197c82 */ /* 0x000fe20008000000 */
[----:B------:R-:W-:Y:S01]  /*19c0*/  UMOV UR27, UR67 ;  /* 0x00000043001b7c82 */ /* 0x000fe20008000000 */
[----:B------:R-:W-:Y:S02]  /*19d0*/  UIADD3 UR57, UPT, UPT, UR15, 0x20, URZ ;  /* 0x000000200f397890 */ /* 0x000fe4000fffe0ff */
[----:B------:R-:W-:Y:S01]  /*19e0*/  UIMAD UR56, UR6, 0x1800, UR14 ;  /* 0x00001800063878a4 */ /* 0x000fe2000f8e020e */
[----:B------:R1:W-:Y:S01]  /*19f0*/  UTMALDG.4D.2CTA [UR32], [UR4], desc[URZ] ;  /* 0x0000ff20040075b4 */ /* 0x0003e20008219000 */
[----:B------:R-:W-:-:S02]  /*1a00*/  ULOP3.LUT UR57, UR57, 0xfefffff8, URZ, 0xc0, !UPT ;  /* 0xfefffff839397892 */ /* 0x000fc4000f8ec0ff */
[----:B------:R-:W-:Y:S01]  /*1a10*/  UIMAD UR16, UR6, 0x1800, UR14 ;  /* 0x00001800061078a4 */ /* 0x000fe2000f8e020e */
[----:B------:R-:W-:Y:S02]  /*1a20*/  UMOV UR28, UR13 ;  /* 0x0000000d001c7c82 */ /* 0x000fe40008000000 */
[----:B------:R-:W-:Y:S01]  /*1a30*/  UMOV UR29, UR7 ;  /* 0x00000007001d7c82 */ /* 0x000fe20008000000 */
[----:B------:R-:W-:Y:S01]  /*1a40*/  UMOV UR60, UR13 ;  /* 0x0000000d003c7c82 */ /* 0x000fe20008000000 */
[----:B------:R-:W-:Y:S01]  /*1a50*/  UMOV UR20, UR13 ;  /* 0x0000000d00147c82 */ /* 0x000fe20008000000 */
[----:B------:R-:W-:Y:S01]  /*1a60*/  UMOV UR61, UR7 ;  /* 0x00000007003d7c82 */ /* 0x000fe20008000000 */
[----:B------:R-:W-:Y:S01]  /*1a70*/  UMOV UR19, UR59 ;  /* 0x0000003b00137c82 */ /* 0x000fe20008000000 */
[----:B------:R-:W-:Y:S01]  /*1a80*/  UMOV UR21, UR7 ;  /* 0x0000000700157c82 */ /* 0x000fe20008000000 */
[----:B------:R-:W-:Y:S01]  /*1a90*/  UMOV UR11, UR59 ;  /* 0x0000003b000b7c82 */ /* 0x000fe20008000000 */
[----:B------:R-:W-:-:S02]  /*1aa0*/  UIADD3 UR56, UPT, UPT, UR56, 0xcc00, URZ ;  /* 0x0000cc0038387890 */ /* 0x000fc4000fffe0ff */
[----:B------:R-:W-:Y:S01]  /*1ab0*/  UIADD3 UR16, UPT, UPT, UR16, 0xd400, URZ ;  /* 0x0000d40010107890 */ /* 0x000fe2000fffe0ff */
[----:B------:R-:W-:Y:S01]  /*1ac0*/  UMOV UR17, UR57 ;  /* 0x0000003900117c82 */ /* 0x000fe20008000000 */
[----:B---3--:R-:W-:Y:S02]  /*1ad0*/  UIMAD UR8, UR6, 0x1800, UR14 ;  /* 0x00001800060878a4 */ /* 0x008fe4000f8e020e */
[----:B------:R-:W-:Y:S02]  /*1ae0*/  UIADD3 UR6, UPT, UPT, UR6, 0x1, URZ ;  /* 0x0000000106067890 */ /* 0x000fe4000fffe0ff */
[----:B------:R-:W-:Y:S01]  /*1af0*/  UIADD3 UR8, UPT, UPT, UR8, 0xdc00, URZ ;  /* 0x0000dc0008087890 */ /* 0x000fe2000fffe0ff */
[----:B------:R-:W-:Y:S01]  /*1b00*/  UMOV UR9, UR57 ;  /* 0x0000003900097c82 */ /* 0x000fe20008000000 */
[----:B-1----:R-:W-:Y:S01]  /*1b10*/  UIADD3.X UR5, UPT, UPT, URZ, UR71, URZ, UP1, !UPT ;  /* 0x00000047ff057290 */ /* 0x002fe20008ffe4ff */
[----:B------:R-:W-:Y:S01]  /*1b20*/  UMOV UR4, UR12 ;  /* 0x0000000c00047c82 */ /* 0x000fe20008000000 */
[----:B------:R-:W-:Y:S01]  /*1b30*/  UMOV UR12, UR13 ;  /* 0x0000000d000c7c82 */ /* 0x000fe20008000000 */
[----:B------:R-:W-:-:S06]  /*1b40*/  UMOV UR13, UR7 ;  /* 0x00000007000d7c82 */ /* 0x000fcc0008000000 */
[----:B------:R1:W-:Y:S01]  /*1b50*/  UTMALDG.4D.2CTA [UR24], [UR4], desc[URZ] ;  /* 0x0000ff18040075b4 */ /* 0x0003e20008219000 */
[----:B------:R-:W2:Y:S01]  /*1b60*/  SYNCS.PHASECHK.TRANS64.TRYWAIT P0, [UR15+0x108], R4 ;  /* 0x00010804ff0075a7 */ /* 0x000ea2000800110f */
[----:B-1----:R-:W-:Y:S02]  /*1b70*/  UIADD3 UR26, UP3, UPT, UR70, 0x180, URZ ;  /* 0x00000180461a7890 */ /* 0x002fe4000ff7e0ff */
[----:B------:R-:W-:Y:S02]  /*1b80*/  UIADD3 UR24, UP2, UPT, UR70, 0x180, URZ ;  /* 0x0000018046187890 */ /* 0x000fe4000ff5e0ff */
[----:B------:R-:W-:Y:S02]  /*1b90*/  UIADD3 UR4, UP1, UPT, UR70, 0x180, URZ ;  /* 0x0000018046047890 */ /* 0x000fe4000ff3e0ff */
[----:B------:R-:W-:Y:S02]  /*1ba0*/  UIADD3.X UR27, UPT, UPT, URZ, UR71, URZ, UP3, !UPT ;  /* 0x00000047ff1b7290 */ /* 0x000fe40009ffe4ff */
[----:B------:R-:W-:-:S02]  /*1bb0*/  UIADD3.X UR25, UPT, UPT, URZ, UR71, URZ, UP2, !UPT ;  /* 0x00000047ff197290 */ /* 0x000fc400097fe4ff */
[----:B------:R-:W-:Y:S01]  /*1bc0*/  UIADD3.X UR5, UPT, UPT, URZ, UR71, URZ, UP1, !UPT ;  /* 0x00000047ff057290 */ /* 0x000fe20008ffe4ff */
[----:B--2---:R-:W-:Y:S11]  /*1bd0*/  @!P0 BRA `(.L_x_20) ;  /* 0x000000bc00208947 */ /* 0x004ff60003800000 */
.L_x_109:
[----:B------:R-:W-:Y:S05]  /*1be0*/  BRA.U UP6, `(.L_x_21) ;  /* 0x00000001060c7547 */ /* 0x000fea000b800000 */
[----:B------:R-:W-:-:S13]  /*1bf0*/  ELECT P0, URZ, PT ;  /* 0x0000000000ff782f */ /* 0x000fda0003800000 */
[----:B-1----:R-:W-:-:S04]  /*1c00*/  @P0 MOV R4, 0x3000 ;  /* 0x0000300000040802 */ /* 0x002fc80000000f00 */
[----:B------:R2:W-:Y:S03]  /*1c10*/  @P0 SYNCS.ARRIVE.TRANS64 RZ, [UR15+0x20], R4 ;  /* 0x00002004ffff09a7 */ /* 0x0005e6000800000f */
.L_x_21:
[----:B------:R-:W-:Y:S01]  /*1c20*/  R2UR UR7, R13 ;  /* 0x000000000d0772ca */ /* 0x000fe200000e0000 */
[----:B------:R3:W-:Y:S01]  /*1c30*/  UTMALDG.4D.2CTA [UR56], [UR26], desc[URZ] ;  /* 0x0000ff381a0075b4 */ /* 0x0007e20008219000 */
[----:B------:R-:W-:Y:S01]  /*1c40*/  R2UR UR15, R11 ;  /* 0x000000000b0f72ca */ /* 0x000fe200000e0000 */
[----:B------:R-:W-:-:S04]  /*1c50*/  UISETP.NE.AND UP1, UPT, UR6, 0x1d, UPT ;  /* 0x0000001d0600788c */ /* 0x000fc8000bf25270 */
[----:B------:R-:W-:Y:S01]  /*1c60*/  USEL UR22, URZ, 0x1, UP1 ;  /* 0x00000001ff167887 */ /* 0x000fe20008800000 */
[----:B------:R3:W-:Y:S01]  /*1c70*/  UTMALDG.4D.2CTA [UR16], [UR24], desc[URZ] ;  /* 0x0000ff10180075b4 */ /* 0x0007e20008219000 */
[----:B------:R-:W-:Y:S02]  /*1c80*/  USEL UR6, UR6, URZ, UP1 ;  /* 0x000000ff06067287 */ /* 0x000fe40008800000 */
[----:B------:R-:W-:Y:S02]  /*1c90*/  ULOP3.LUT UR22, UR30, UR22, URZ, 0x3c, !UPT ;  /* 0x000000161e167292 */ /* 0x000fe4000f8e3cff */
[----:B------:R-:W-:Y:S02]  /*1ca0*/  UISETP.GE.AND UP1, UPT, UR7, 0x2, UPT ;  /* 0x000000020700788c */ /* 0x000fe4000bf26270 */
[----:B------:R-:W-:Y:S01]  /*1cb0*/  ULOP3.LUT UR15, UR15, 0x1, URZ, 0x3c, !UPT ;  /* 0x000000010f0f7892 */ /* 0x000fe2000f8e3cff */
[----:B------:R3:W-:Y:S05]  /*1cc0*/  UTMALDG.4D.2CTA [UR8], [UR4], desc[URZ] ;  /* 0x0000ff08040075b4 */ /* 0x0007ea0008219000 */
[----:B------:R-:W-:Y:S01]  /*1cd0*/  IMAD.U32 R11, RZ, RZ, UR15 ;  /* 0x0000000fff0b7e24 */ /* 0x000fe2000f8e00ff */
[----:B---3--:R-:W-:Y:S06]  /*1ce0*/  BRA.U !UP1, `(.L_x_22) ;  /* 0x0000000509947547 */ /* 0x008fec000b800000 */
[----:B------:R-:W-:Y:S01]  /*1cf0*/  R2UR UR4, R6 ;  /* 0x00000000060472ca */ /* 0x000fe200000e0000 */
[----:B------:R-:W-:Y:S02]  /*1d00*/  UIADD3 UR60, UP1, UPT, UR70, 0x100, URZ ;  /* 0x00000100463c7890 */ /* 0x000fe4000ff3e0ff */
[----:B------:R-:W-:Y:S02]  /*1d10*/  UIADD3 UR56, UP5, UPT, UR70, 0x100, URZ ;  /* 0x0000010046387890 */ /* 0x000fe4000ffbe0ff */
[----:B------:R-:W-:Y:S02]  /*1d20*/  UIADD3.X UR61, UPT, UPT, URZ, UR71, URZ, UP1, !UPT ;  /* 0x00000047ff3d7290 */ /* 0x000fe40008ffe4ff */
[----:B------:R-:W-:Y:S02]  /*1d30*/  UIADD3 UR30, UP1, UPT, UR70, 0x180, URZ ;  /* 0x00000180461e7890 */ /* 0x000fe4000ff3e0ff */
[----:B------:R-:W-:Y:S02]  /*1d40*/  UIADD3 UR54, UP4, UPT, UR70, 0x100, URZ ;  /* 0x0000010046367890 */ /* 0x000fe4000ff9e0ff */
[----:B------:R-:W-:-:S02]  /*1d50*/  UIADD3 UR46, UP3, UPT, UR70, 0x180, URZ ;  /* 0x00000180462e7890 */ /* 0x000fc4000ff7e0ff */
[----:B------:R-:W-:Y:S02]  /*1d60*/  UIADD3 UR38, UP2, UPT, UR70, 0x180, URZ ;  /* 0x0000018046267890 */ /* 0x000fe4000ff5e0ff */
[----:B------:R-:W-:Y:S02]  /*1d70*/  UIADD3.X UR31, UPT, UPT, URZ, UR71, URZ, UP1, !UPT ;  /* 0x00000047ff1f7290 */ /* 0x000fe40008ffe4ff */
[----:B------:R-:W-:Y:S02]  /*1d80*/  UIADD3.X UR57, UPT, UPT, URZ, UR71, URZ, UP5, !UPT ;  /* 0x00000047ff397290 */ /* 0x000fe4000affe4ff */
[----:B------:R-:W-:Y:S02]  /*1d90*/  UIADD3.X UR55, UPT, UPT, URZ, UR71, URZ, UP4, !UPT ;  /* 0x00000047ff377290 */ /* 0x000fe4000a7fe4ff */
[----:B------:R-:W-:Y:S02]  /*1da0*/  UIADD3.X UR47, UPT, UPT, URZ, UR71, URZ, UP3, !UPT ;  /* 0x00000047ff2f7290 */ /* 0x000fe40009ffe4ff */
[----:B------:R-:W-:-:S02]  /*1db0*/  UIADD3.X UR39, UPT, UPT, URZ, UR71, URZ, UP2, !UPT ;  /* 0x00000047ff277290 */ /* 0x000fc400097fe4ff */
[----:B------:R-:W-:Y:S01]  /*1dc0*/  UISETP.NE.AND UP1, UPT, UR4, URZ, UPT ;  /* 0x000000ff0400728c */ /* 0x000fe2000bf25270 */
[----:B------:R-:W-:Y:S01]  /*1dd0*/  UMOV UR15, URZ ;  /* 0x000000ff000f7c82 */ /* 0x000fe20008000000 */
[----:B------:R-:W-:Y:S01]  /*1de0*/  UMOV UR50, URZ ;  /* 0x000000ff00327c82 */ /* 0x000fe20008000000 */
[----:B------:R-:W-:Y:S01]  /*1df0*/  UMOV UR42, 0x20 ;  /* 0x00000020002a7882 */ /* 0x000fe20000000000 */
[----:B------:R-:W-:-:S07]  /*1e00*/  UMOV UR34, 0x40 ;  /* 0x0000004000227882 */ /* 0x000fce0000000000 */
.L_x_27:
[----:B------:R-:W-:Y:S01]  /*1e10*/  USHF.L.U32 UR8, UR22, 0x1f, URZ ;  /* 0x0000001f16087899 */ /* 0x000fe200080006ff */
[----:B------:R-:W-:Y:S01]  /*1e20*/  R2UR UR5, R9 ;  /* 0x00000000090572ca */ /* 0x000fe200000e0000 */
[----:B------:R-:W-:Y:S01]  /*1e30*/  ULEA UR4, UR6, UR14, 0x3 ;  /* 0x0000000e06047291 */ /* 0x000fe2000f8e18ff */
[----:B------:R-:W-:Y:S01]  /*1e40*/  R2UR UR7, R6 ;  /* 0x00000000060772ca */ /* 0x000fe200000e0000 */
[----:B------:R-:W-:Y:S01]  /*1e50*/  UIMAD UR48, UR6, 0x1800, UR14 ;  /* 0x00001800063078a4 */ /* 0x000fe2000f8e020e */
[----:B------:R-:W-:Y:S01]  /*1e60*/  R2UR UR9, R12 ;  /* 0x000000000c0972ca */ /* 0x000fe200000e0000 */
[----:B-12---:R-:W-:Y:S01]  /*1e70*/  IMAD.U32 R5, RZ, RZ, UR8 ;  /* 0x00000008ff057e24 */ /* 0x006fe2000f8e00ff */
[----:B------:R-:W-:Y:S02]  /*1e80*/  UIMAD UR40, UR6, 0x1800, UR14 ;  /* 0x00001800062878a4 */ /* 0x000fe4000f8e020e */
[----:B------:R-:W-:Y:S02]  /*1e90*/  UIMAD UR32, UR6, 0x1800, UR14 ;  /* 0x00001800062078a4 */ /* 0x000fe4000f8e020e */
[----:B---3--:R-:W3:Y:S01]  /*1ea0*/  SYNCS.PHASECHK.TRANS64.TRYWAIT P0, [UR4+0x108], R5 ;  /* 0x00010805ff0075a7 */ /* 0x008ee20008001104 */
[----:B------:R-:W-:-:S02]  /*1eb0*/  UIADD3 UR6, UPT, UPT, UR6, 0x1, URZ ;  /* 0x0000000106067890 */ /* 0x000fc4000fffe0ff */
[----:B------:R-:W-:Y:S02]  /*1ec0*/  UIADD3 UR27, UPT, UPT, UR62, -UR15, URZ ;  /* 0x8000000f3e1b7290 */ /* 0x000fe4000fffe0ff */
[----:B------:R-:W-:Y:S01]  /*1ed0*/  UISETP.NE.AND UP2, UPT, UR6, 0x1d, UPT ;  /* 0x0000001d0600788c */ /* 0x000fe2000bf45270 */
[----:B------:R-:W-:Y:S01]  /*1ee0*/  UMOV UR52, UR5 ;  /* 0x0000000500347c82 */ /* 0x000fe20008000000 */
[----:B------:R-:W-:Y:S01]  /*1ef0*/  UMOV UR44, UR5 ;  /* 0x00000005002c7c82 */ /* 0x000fe20008000000 */
[----:B------:R-:W-:Y:S01]  /*1f00*/  UMOV UR36, UR5 ;  /* 0x0000000500247c82 */ /* 0x000fe20008000000 */
[----:B------:R-:W-:Y:S02]  /*1f10*/  USEL UR5, URZ, 0x1, UP2 ;  /* 0x00000001ff057887 */ /* 0x000fe40009000000 */
[----:B------:R-:W-:Y:S02]  /*1f20*/  UIADD3 UR49, UPT, UPT, UR4, 0x20, URZ ;  /* 0x0000002004317890 */ /* 0x000fe4000fffe0ff */
[----:B------:R-:W-:-:S02]  /*1f30*/  USHF.L.U32 UR27, UR27, 0x7, URZ ;  /* 0x000000071b1b7899 */ /* 0x000fc400080006ff */
[----:B------:R-:W-:Y:S02]  /*1f40*/  ULOP3.LUT UR22, UR22, UR5, URZ, 0x3c, !UPT ;  /* 0x0000000516167292 */ /* 0x000fe4000f8e3cff */
[----:B------:R-:W-:Y:S02]  /*1f50*/  ULOP3.LUT UR49, UR49, 0xfefffff8, URZ, 0xc0, !UPT ;  /* 0xfefffff831317892 */ /* 0x000fe4000f8ec0ff */
[----:B------:R-:W-:Y:S02]  /*1f60*/  ULEA UR51, UR7, UR27, 0x6 ;  /* 0x0000001b07337291 */ /* 0x000fe4000f8e30ff */
[----:B------:R-:W-:Y:S02]  /*1f70*/  USHF.L.U32 UR7, UR22, 0x1f, URZ ;  /* 0x0000001f16077899 */ /* 0x000fe400080006ff */
[----:B------:R-:W-:Y:S01]  /*1f80*/  USEL UR6, UR6, URZ, UP2 ;  /* 0x000000ff06067287 */ /* 0x000fe20009000000 */
[----:B------:R-:W-:Y:S01]  /*1f90*/  UMOV UR53, UR9 ;  /* 0x0000000900357c82 */ /* 0x000fe20008000000 */
[----:B------:R-:W-:Y:S01]  /*1fa0*/  UMOV UR45, UR9 ;  /* 0x00000009002d7c82 */ /* 0x000fe20008000000 */
[----:B------:R-:W-:Y:S01]  /*1fb0*/  UIADD3 UR48, UPT, UPT, UR48, 0xcc00, URZ ;  /* 0x0000cc0030307890 */ /* 0x000fe2000fffe0ff */
[----:B-12---:R-:W-:Y:S01]  /*1fc0*/  IMAD.U32 R4, RZ, RZ, UR7 ;  /* 0x00000007ff047e24 */ /* 0x006fe2000f8e00ff */
[----:B------:R-:W-:-:S02]  /*1fd0*/  UIADD3 UR40, UPT, UPT, UR40, 0xd400, URZ ;  /* 0x0000d40028287890 */ /* 0x000fc4000fffe0ff */
[----:B------:R-:W-:Y:S02]  /*1fe0*/  UIADD3 UR32, UPT, UPT, UR32, 0xdc00, URZ ;  /* 0x0000dc0020207890 */ /* 0x000fe4000fffe0ff */
[----:B------:R-:W-:Y:S01]  /*1ff0*/  ULEA UR5, UR6, UR14, 0x3 ;  /* 0x0000000e06057291 */ /* 0x000fe2000f8e18ff */
[----:B------:R-:W-:Y:S01]  /*2000*/  UMOV UR37, UR9 ;  /* 0x0000000900257c82 */ /* 0x000fe20008000000 */
[----:B------:R-:W-:Y:S01]  /*2010*/  UMOV UR41, UR49 ;  /* 0x0000003100297c82 */ /* 0x000fe20008000000 */
[----:B------:R-:W-:Y:S01]  /*2020*/  UMOV UR43, UR51 ;  /* 0x00000033002b7c82 */ /* 0x000fe20008000000 */
[----:B------:R-:W-:Y:S01]  /*2030*/  UMOV UR33, UR49 ;  /* 0x0000003100217c82 */ /* 0x000fe20008000000 */
[----:B------:R-:W-:Y:S01]  /*2040*/  UMOV UR35, UR51 ;  /* 0x0000003300237c82 */ /* 0x000fe20008000000 */
[----:B---3--:R-:W-:Y:S06]  /*2050*/  @!P0 BRA `(.L_x_23) ;  /* 0x000000b800208947 */ /* 0x008fec0003800000 */
.L_x_111:
[----:B------:R-:W-:Y:S05]  /*2060*/  BRA.U UP6, `(.L_x_24) ;  /* 0x00000001060c7547 */ /* 0x000fea000b800000 */
[----:B------:R-:W-:-:S13]  /*2070*/  ELECT P0, URZ, PT ;  /* 0x0000000000ff782f */ /* 0x000fda0003800000 */
[----:B-1----:R-:W-:-:S04]  /*2080*/  @P0 MOV R5, 0x3000 ;  /* 0x0000300000050802 */ /* 0x002fc80000000f00 */
[----:B------:R2:W-:Y:S03]  /*2090*/  @P0 SYNCS.ARRIVE.TRANS64 RZ, [UR4+0x20], R5 ;  /* 0x00002005ffff09a7 */ /* 0x0005e60008000004 */
.L_x_24:
[----:B------:R3:W-:Y:S01]  /*20a0*/  UTMALDG.4D.2CTA [UR48], [UR60], desc[URZ] ;  /* 0x0000ff303c0075b4 */ /* 0x0007e20008219000 */
[----:B------:R-:W-:Y:S01]  /*20b0*/  UPLOP3.LUT UP6, UPT, UPT, UPT, UP1, 0x80, 0x8 ;  /* 0x000000000008789c */ /* 0x000fe20003fcf010 */
[----:B------:R3:W-:Y:S01]  /*20c0*/  UTMALDG.4D.2CTA [UR40], [UR56], desc[URZ] ;  /* 0x0000ff28380075b4 */ /* 0x0007e20008219000 */
[----:B------:R3:W-:Y:S01]  /*20d0*/  UTMALDG.4D.2CTA [UR32], [UR54], desc[URZ] ;  /* 0x0000ff20360075b4 */ /* 0x0007e20008219000 */
[----:B------:R-:W4:Y:S02]  /*20e0*/  SYNCS.PHASECHK.TRANS64.TRYWAIT P0, [UR5+0x108], R4 ;  /* 0x00010804ff0075a7 */ /* 0x000f240008001105 */
[----:B---34-:R-:W-:Y:S06]  /*20f0*/  @!P0 BRA `(.L_x_25) ;  /* 0x000000b800188947 */ /* 0x018fec0003800000 */
.L_x_113:
[----:B------:R-:W-:Y:S05]  /*2100*/  BRA.U UP6, `(.L_x_26) ;  /* 0x00000001060c7547 */ /* 0x000fea000b800000 */
[----:B------:R-:W-:-:S13]  /*2110*/  ELECT P0, URZ, PT ;  /* 0x0000000000ff782f */ /* 0x000fda0003800000 */
[----:B-1----:R-:W-:-:S04]  /*2120*/  @P0 MOV R4, 0x3000 ;  /* 0x0000300000040802 */ /* 0x002fc80000000f00 */
[----:B------:R3:W-:Y:S03]  /*2130*/  @P0 SYNCS.ARRIVE.TRANS64 RZ, [UR5+0x20], R4 ;  /* 0x00002004ffff09a7 */ /* 0x0007e60008000005 */
.L_x_26:
[----:B------:R-:W-:Y:S01]  /*2140*/  R2UR UR7, R9 ;  /* 0x00000000090772ca */ /* 0x000fe200000e0000 */
[----:B------:R-:W-:Y:S01]  /*2150*/  UIADD3 UR25, UPT, UPT, UR5, 0x20, URZ ;  /* 0x0000002005197890 */ /* 0x000fe2000fffe0ff */
[----:B------:R-:W-:Y:S01]  /*2160*/  R2UR UR4, R12 ;  /* 0x000000000c0472ca */ /* 0x000fe200000e0000 */
[----:B------:R-:W-:Y:S02]  /*2170*/  UIMAD UR24, UR6, 0x1800, UR14 ;  /* 0x00001800061878a4 */ /* 0x000fe4000f8e020e */
[----:B------:R-:W-:Y:S02]  /*2180*/  UIMAD UR16, UR6, 0x1800, UR14 ;  /* 0x00001800061078a4 */ /* 0x000fe4000f8e020e */
[----:B------:R-:W-:Y:S02]  /*2190*/  UIMAD UR8, UR6, 0x1800, UR14 ;  /* 0x00001800060878a4 */ /* 0x000fe4000f8e020e */
[----:B------:R-:W-:Y:S02]  /*21a0*/  ULOP3.LUT UR25, UR25, 0xfefffff8, URZ, 0xc0, !UPT ;  /* 0xfefffff819197892 */ /* 0x000fe4000f8ec0ff */
[----:B------:R-:W-:-:S02]  /*21b0*/  UIADD3 UR24, UPT, UPT, UR24, 0xcc00, URZ ;  /* 0x0000cc0018187890 */ /* 0x000fc4000fffe0ff */
[----:B------:R-:W-:Y:S02]  /*21c0*/  UIADD3 UR16, UPT, UPT, UR16, 0xd400, URZ ;  /* 0x0000d40010107890 */ /* 0x000fe4000fffe0ff */
[----:B------:R-:W-:Y:S01]  /*21d0*/  UIADD3 UR8, UPT, UPT, UR8, 0xdc00, URZ ;  /* 0x0000dc0008087890 */ /* 0x000fe2000fffe0ff */
[----:B------:R-:W-:Y:S01]  /*21e0*/  UMOV UR26, UR58 ;  /* 0x0000003a001a7c82 */ /* 0x000fe20008000000 */
        /* <DEDUP_REMOVED lines=9> */
[----:B------:R4:W-:Y:S01]  /*2280*/  UTMALDG.4D.2CTA [UR24], [UR46], desc[URZ] ;  /* 0x0000ff182e0075b4 */ /* 0x0009e20008219000 */
[----:B------:R-:W-:Y:S01]  /*2290*/  UMOV UR9, UR25 ;  /* 0x0000001900097c82 */ /* 0x000fe20008000000 */
[----:B------:R-:W-:-:S02]  /*22a0*/  UIADD3 UR4, UPT, UPT, UR6, 0x1, URZ ;  /* 0x0000000106047890 */ /* 0x000fc4000fffe0ff */
[----:B------:R-:W-:Y:S02]  /*22b0*/  UIADD3 UR15, UPT, UPT, UR15, 0x1, URZ ;  /* 0x000000010f0f7890 */ /* 0x000fe4000fffe0ff */
[----:B------:R-:W-:Y:S01]  /*22c0*/  UISETP.NE.AND UP2, UPT, UR4, 0x1d, UPT ;  /* 0x0000001d0400788c */ /* 0x000fe2000bf45270 */
[----:B------:R4:W-:Y:S03]  /*22d0*/  UTMALDG.4D.2CTA [UR16], [UR38], desc[URZ] ;  /* 0x0000ff10260075b4 */ /* 0x0009e60008219000 */
[----:B------:R-:W-:Y:S02]  /*22e0*/  USEL UR5, URZ, 0x1, UP2 ;  /* 0x00000001ff057887 */ /* 0x000fe40009000000 */
[----:B------:R-:W-:Y:S02]  /*22f0*/  USEL UR6, UR4, URZ, UP2 ;  /* 0x000000ff04067287 */ /* 0x000fe40009000000 */
[----:B------:R-:W-:Y:S01]  /*2300*/  UISETP.NE.AND UP2, UPT, UR15, UR23, UPT ;  /* 0x000000170f00728c */ /* 0x000fe2000bf45270 */
[----:B------:R4:W-:Y:S01]  /*2310*/  UTMALDG.4D.2CTA [UR8], [UR30], desc[URZ] ;  /* 0x0000ff081e0075b4 */ /* 0x0009e20008219000 */
[----:B------:R-:W-:-:S07]  /*2320*/  ULOP3.LUT UR22, UR22, UR5, URZ, 0x3c, !UPT ;  /* 0x0000000516167292 */ /* 0x000fce000f8e3cff */
[----:B----4-:R-:W-:Y:S05]  /*2330*/  BRA.U UP2, `(.L_x_27) ;  /* 0xfffffff902b47547 */ /* 0x010fea000b83ffff */
.L_x_22:
[----:B------:R-:W4:Y:S02]  /*2340*/  S2UR UR5, SR_CgaSize ;  /* 0x00000000000579c3 */ /* 0x000f240000008a00 */
[----:B----4-:R-:W-:-:S12]  /*2350*/  UIMAD UR5, UR5, -0xa0, URZ ;  /* 0xffffff60050578a4 */ /* 0x010fd8000f8e02ff */
[----:B------:R-:W4:Y:S01]  /*2360*/  LDCU UR5, c[0x0][UR5+0x2c0] ;  /* 0x00005800050577ac */ /* 0x000f220008000800 */
[----:B------:R-:W5:Y:S01]  /*2370*/  LDCU UR4, c[0x0][0x610] ;  /* 0x0000c200ff0477ac */ /* 0x000f620008000800 */
[----:B------:R-:W1:Y:S01]  /*2380*/  LDCU.U8 UR8, c[0x0][0x614] ;  /* 0x0000c280ff0877ac */ /* 0x000e620008000000 */
[----:B------:R-:W2:Y:S01]  /*2390*/  LDCU.U8 UR7, c[0x0][0x615] ;  /* 0x0000c2a0ff0777ac */ /* 0x000ea20008000000 */
[----:B------:R-:W3:Y:S01]  /*23a0*/  LDCU.64 UR12, c[0x0][0x618] ;  /* 0x0000c300ff0c77ac */ /* 0x000ee20008000a00 */
[----:B----4-:R-:W-:Y:S01]  /*23b0*/  UIADD3 UR63, UPT, UPT, UR5, UR63, URZ ;  /* 0x0000003f053f7290 */ /* 0x010fe2000fffe0ff */
[----:B------:R-:W4:Y:S03]  /*23c0*/  LDCU.U8 UR15, c[0x0][0x620] ;  /* 0x0000c400ff0f77ac */ /* 0x000f260008000000 */
[----:B-----5:R-:W-:Y:S01]  /*23d0*/  UIMAD.WIDE.U32 UR4, UR63, UR4, URZ ;  /* 0x000000043f0472a5 */ /* 0x020fe2000f8e00ff */
[----:B------:R-:W5:Y:S01]  /*23e0*/  LDCU.U8 UR11, c[0x0][0x621] ;  /* 0x0000c420ff0b77ac */ /* 0x000f620008000000 */
[----:B------:R-:W2:Y:S05]  /*23f0*/  LDCU UR75, c[0x0][0x60c] ;  /* 0x0000c180ff4b77ac */ /* 0x000eaa0008000800 */
[----:B------:R-:W-:-:S02]  /*2400*/  UMOV UR4, UR5 ;  /* 0x0000000500047c82 */ /* 0x000fc40008000000 */
[----:B------:R-:W-:-:S04]  /*2410*/  UIADD3 UR5, UPT, UPT, UR63, -UR4, URZ ;  /* 0x800000043f057290 */ /* 0x000fc8000fffe0ff */
[----:B-1----:R-:W-:-:S04]  /*2420*/  USHF.R.U32.HI UR5, URZ, UR8, UR5 ;  /* 0x00000008ff057299 */ /* 0x002fc80008011605 */
[----:B------:R-:W-:-:S04]  /*2430*/  UIADD3 UR4, UPT, UPT, UR4, UR5, URZ ;  /* 0x0000000504047290 */ /* 0x000fc8000fffe0ff */
[----:B--2---:R-:W-:-:S04]  /*2440*/  USHF.R.U32.HI UR4, URZ, UR7, UR4 ;  /* 0x00000007ff047299 */ /* 0x004fc80008011604 */
[----:B---3--:R-:W-:-:S07]  /*2450*/  UIMAD.WIDE.U32 UR8, UR4, UR13, URZ ;  /* 0x0000000d040872a5 */ /* 0x008fce000f8e00ff */
[----:B------:R-:W-:Y:S02]  /*2460*/  UMOV UR5, UR9 ;  /* 0x0000000900057c82 */ /* 0x000fe40008000000 */
[----:B------:R-:W-:Y:S02]  /*2470*/  UIADD3 UR7, UPT, UPT, UR4, -UR5, URZ ;  /* 0x8000000504077290 */ /* 0x000fe4000fffe0ff */
[----:B------:R-:W1:Y:S02]  /*2480*/  LDCU UR8, c[0x0][0x624] ;  /* 0x0000c480ff0877ac */ /* 0x000e640008000800 */
[----:B----4-:R-:W-:-:S04]  /*2490*/  USHF.R.U32.HI UR7, URZ, UR15, UR7 ;  /* 0x0000000fff077299 */ /* 0x010fc80008011607 */
[----:B------:R-:W-:Y:S02]  /*24a0*/  UIADD3 UR5, UPT, UPT, UR5, UR7, URZ ;  /* 0x0000000705057290 */ /* 0x000fe4000fffe0ff */
[----:B------:R-:W-:Y:S02]  /*24b0*/  UIADD3 UR7, UPT, UPT, -UR4, URZ, URZ ;  /* 0x000000ff04077290 */ /* 0x000fe4000fffe1ff */
[----:B-----5:R-:W-:Y:S02]  /*24c0*/  USHF.R.U32.HI UR9, URZ, UR11, UR5 ;  /* 0x0000000bff097299 */ /* 0x020fe40008011605 */
[----:B------:R-:W-:Y:S02]  /*24d0*/  UIMAD UR75, UR75, UR7, UR63 ;  /* 0x000000074b4b72a4 */ /* 0x000fe4000f8e023f */
[----:B------:R-:W-:Y:S02]  /*24e0*/  UIADD3 UR5, UPT, UPT, -UR9, URZ, URZ ;  /* 0x000000ff09057290 */ /* 0x000fe4000fffe1ff */
[----:B-1----:R-:W-:Y:S01]  /*24f0*/  UISETP.GE.AND UP1, UPT, UR63, UR8, UPT ;  /* 0x000000083f00728c */ /* 0x002fe2000bf26270 */
[----:B------:R-:W-:Y:S01]  /*2500*/  MOV R12, UR9 ;  /* 0x00000009000c7c02 */ /* 0x000fe20008000f00 */
[----:B------:R-:W-:-:S06]  /*2510*/  UIMAD UR4, UR12, UR5, UR4 ;  /* 0x000000050c0472a4 */ /* 0x000fcc000f8e0204 */
[----:B------:R-:W-:Y:S01]  /*2520*/  MOV R9, UR4 ;  /* 0x0000000400097c02 */ /* 0x000fe20008000f00 */
[----:B------:R-:W-:Y:S06]  /*2530*/  BRA.U !UP1, `(.L_x_28) ;  /* 0xffffffed09247547 */ /* 0x000fec000b83ffff */
.L_x_13:
[----:B------:R-:W-:Y:S01]  /*2540*/  UIADD3 UR4, UPT, UPT, UR6, 0x2, URZ ;  /* 0x0000000206047890 */ /* 0x000fe2000fffe0ff */
[----:B------:R-:W-:Y:S01]  /*2550*/  R2UR UR18, R6 ;  /* 0x00000000061272ca */ /* 0x000fe200000e0000 */
[----:B------:R-:W-:-:S04]  /*2560*/  UISETP.NE.AND UP0, UPT, UR6, 0x1c, UPT ;  /* 0x0000001c0600788c */ /* 0x000fc8000bf05270 */
[----:B------:R-:W-:-:S04]  /*2570*/  USEL UR4, UR4, 0x1, UP0 ;  /* 0x0000000104047887 */ /* 0x000fc80008000000 */
[----:B------:R-:W-:Y:S02]  /*2580*/  UIADD3 UR5, UPT, UPT, UR4, 0x1, URZ ;  /* 0x0000000104057890 */ /* 0x000fe4000fffe0ff */
[----:B------:R-:W-:-:S04]  /*2590*/  UISETP.NE.AND UP1, UPT, UR4, 0x1d, UPT ;  /* 0x0000001d0400788c */ /* 0x000fc8000bf25270 */
[----:B------:R-:W-:Y:S02]  /*25a0*/  USEL UR15, UR5, 0x1, UP1 ;  /* 0x00000001050f7887 */ /* 0x000fe40008800000 */
[----:B------:R-:W-:Y:S02]  /*25b0*/  UISETP.EQ.XOR UP1, UPT, UR6, 0x1c, !UP1 ;  /* 0x0000001c0600788c */ /* 0x000fe4000cf22a70 */
[----:B------:R-:W-:Y:S02]  /*25c0*/  UIADD3 UR4, UPT, UPT, UR15, 0x1, URZ ;  /* 0x000000010f047890 */ /* 0x000fe4000fffe0ff */
[----:B------:R-:W-:Y:S02]  /*25d0*/  UISETP.NE.AND UP0, UPT, UR15, 0x1d, UPT ;  /* 0x0000001d0f00788c */ /* 0x000fe4000bf05270 */
[----:B------:R-:W-:Y:S02]  /*25e0*/  UISETP.EQ.XOR UP1, UPT, UR15, 0x1d, UP1 ;  /* 0x0000001d0f00788c */ /* 0x000fe40008f22a70 */
[----:B------:R-:W-:-:S04]  /*25f0*/  USEL UR14, UR4, 0x1, UP0 ;  /* 0x00000001040e7887 */ /* 0x000fc80008000000 */
        /* <DEDUP_REMOVED lines=43> */
[----:B------:R-:W-:Y:S01]  /*28b0*/  USEL UR17, UR17, 0x1, UP0 ;  /* 0x0000000111117887 */ /* 0x000fe20008000000 */
[----:B------:R-:W1:Y:S03]  /*28c0*/  S2UR UR16, SR_CgaCtaId ;  /* 0x00000000001079c3 */ /* 0x000e660000008800 */
[----:B------:R-:W-:-:S02]  /*28d0*/  UIADD3 UR6, UPT, UPT, UR17, 0x1, URZ ;  /* 0x0000000111067890 */ /* 0x000fc4000fffe0ff */
        /* <DEDUP_REMOVED lines=51> */
[----:B------:R-:W-:-:S03]  /*2c10*/  UMOV UR4, 0x400 ;  /* 0x0000040000047882 */ /* 0x000fc60000000000 */
[----:B------:R-:W-:Y:S02]  /*2c20*/  UISETP.EQ.XOR UP1, UPT, UR5, 0x1d, UP1 ;  /* 0x0000001d0500788c */ /* 0x000fe40008f22a70 */
[----:B------:R-:W-:Y:S02]  /*2c30*/  UISETP.NE.AND UP0, UPT, UR5, 0x1d, UPT ;  /* 0x0000001d0500788c */ /* 0x000fe4000bf05270 */
[----:B------:R-:W-:Y:S02]  /*2c40*/  USEL UR6, URZ, 0x1, !UP1 ;  /* 0x00000001ff067887 */ /* 0x000fe4000c800000 */
[----:B-1----:R-:W-:Y:S02]  /*2c50*/  ULEA UR4, UR16, UR4, 0x18 ;  /* 0x0000000410047291 */ /* 0x002fe4000f8ec0ff */
[----:B------:R-:W-:Y:S02]  /*2c60*/  ULOP3.LUT UR6, UR22, UR6, URZ, 0x3c, !UPT ;  /* 0x0000000616067292 */ /* 0x000fe4000f8e3cff */
[----:B------:R-:W-:-:S02]  /*2c70*/  USEL UR5, UR5, URZ, UP0 ;  /* 0x000000ff05057287 */ /* 0x000fc40008000000 */
[----:B------:R-:W-:Y:S02]  /*2c80*/  USHF.L.U32 UR6, UR6, 0x1f, URZ ;  /* 0x0000001f06067899 */ /* 0x000fe400080006ff */
[----:B------:R-:W-:Y:S02]  /*2c90*/  ULEA UR5, UR5, UR4, 0x3 ;  /* 0x0000000405057291 */ /* 0x000fe4000f8e18ff */
[----:B------:R-:W-:Y:S02]  /*2ca0*/  UISETP.NE.AND UP0, UPT, UR18, URZ, UPT ;  /* 0x000000ff1200728c */ /* 0x000fe4000bf05270 */
[----:B------:R-:W-:-:S05]  /*2cb0*/  MOV R4, UR6 ;  /* 0x0000000600047c02 */ /* 0x000fca0008000f00 */
[----:B------:R-:W1:Y:S02]  /*2cc0*/  SYNCS.PHASECHK.TRANS64.TRYWAIT P0, [UR5+0x108], R4 ;  /* 0x00010804ff0075a7 */ /* 0x000e640008001105 */
[----:B-1----:R-:W-:Y:S05]  /*2cd0*/  @!P0 BRA `(.L_x_29) ;  /* 0x000000ac00408947 */ /* 0x002fea0003800000 */
.L_x_115:
[----:B------:R-:W-:Y:S04]  /*2ce0*/  BSSY.RECONVERGENT B0, `(.L_x_11) ;  /* 0x0000014000007945 */ /* 0x000fe80003800200 */
[----:B------:R-:W-:Y:S05]  /*2cf0*/  BRA.U UP0, `(.L_x_30) ;  /* 0x0000000100347547 */ /* 0x000fea000b800000 */
[----:B------:R-:W-:Y:S02]  /*2d00*/  R2UR UR6, R11 ;  /* 0x000000000b0672ca */ /* 0x000fe400000e0000 */
[----:B------:R-:W-:-:S11]  /*2d10*/  ELECT P0, URZ, PT ;  /* 0x0000000000ff782f */ /* 0x000fd60003800000 */
[----:B------:R-:W-:Y:S02]  /*2d20*/  USHF.L.U32 UR6, UR6, 0x1f, URZ ;  /* 0x0000001f06067899 */ /* 0x000fe400080006ff */
[----:B------:R-:W-:-:S04]  /*2d30*/  @P0 IMAD.MOV.U32 R5, RZ, RZ, 0x3000 ;  /* 0x00003000ff050424 */ /* 0x000fc800078e00ff */
[----:B------:R2:W-:Y:S01]  /*2d40*/  @P0 SYNCS.ARRIVE.TRANS64 RZ, [UR5+0x20], R5 ;  /* 0x00002005ffff09a7 */ /* 0x0005e20008000005 */
[----:B-1----:R-:W-:-:S04]  /*2d50*/  IMAD.U32 R4, RZ, RZ, UR6 ;  /* 0x00000006ff047e24 */ /* 0x002fc8000f8e00ff */
[----:B------:R-:W1:Y:S02]  /*2d60*/  SYNCS.PHASECHK.TRANS64.TRYWAIT P0, [UR4+0x18], R4 ;  /* 0x00001804ff0075a7 */ /* 0x000e640008001104 */
[----:B-12---:R-:W-:Y:S05]  /*2d70*/  @!P0 BRA `(.L_x_31) ;  /* 0x000000ac003c8947 */ /* 0x006fea0003800000 */
.L_x_117:
[----:B------:R-:W-:-:S13]  /*2d80*/  ELECT P0, URZ, PT ;  /* 0x0000000000ff782f */ /* 0x000fda0003800000 */
[----:B------:R-:W-:Y:S05]  /*2d90*/  @!P0 BRA `(.L_x_32) ;  /* 0x0000000000208947 */ /* 0x000fea0003800000 */
[----:B-1----:R-:W-:-:S04]  /*2da0*/  HFMA2 R4, -RZ, RZ, 0, 512 ;  /* 0x00006000ff047431 */ /* 0x002fc800000001ff */
[----:B------:R2:W-:Y:S01]  /*2db0*/  SYNCS.ARRIVE.TRANS64 RZ, [UR4+0x8], R4 ;  /* 0x00000804ffff79a7 */ /* 0x0005e20008000004 */
[----:B------:R-:W-:Y:S05]  /*2dc0*/  BRA `(.L_x_32) ;  /* 0x0000000000147947 */ /* 0x000fea0003800000 */
.L_x_30:
[----:B------:R-:W-:-:S13]  /*2dd0*/  R2UR UR5, R11 ;  /* 0x000000000b0572ca */ /* 0x000fda00000e0000 */
[----:B------:R-:W-:-:S06]  /*2de0*/  USHF.L.U32 UR5, UR5, 0x1f, URZ ;  /* 0x0000001f05057899 */ /* 0x000fcc00080006ff */
[----:B-1----:R-:W-:-:S04]  /*2df0*/  MOV R4, UR5 ;  /* 0x0000000500047c02 */ /* 0x002fc80008000f00 */
[----:B------:R-:W1:Y:S02]  /*2e00*/  SYNCS.PHASECHK.TRANS64.TRYWAIT P0, [UR4+0x18], R4 ;  /* 0x00001804ff0075a7 */ /* 0x000e640008001104 */
[----:B-1----:R-:W-:Y:S05]  /*2e10*/  @!P0 BRA `(.L_x_33) ;  /* 0x000000ac00348947 */ /* 0x002fea0003800000 */
.L_x_32:
[----:B------:R-:W-:Y:S05]  /*2e20*/  BSYNC.RECONVERGENT B0 ;  /* 0x0000000000007941 */ /* 0x000fea0003800200 */
.L_x_11:
[----:B------:R-:W-:-:S13]  /*2e30*/  R2UR UR4, R0 ;  /* 0x00000000000472ca */ /* 0x000fda00000e0000 */
[----:B------:R-:W-:-:S09]  /*2e40*/  UISETP.NE.AND UP0, UPT, UR4, 0xc, UPT ;  /* 0x0000000c0400788c */ /* 0x000fd2000bf05270 */
[----:B------:R-:W-:Y:S05]  /*2e50*/  BRA.U UP0, `(.L_x_12) ;  /* 0x0000002500307547 */ /* 0x000fea000b800000 */
[----:B------:R-:W-:Y:S01]  /*2e60*/  UMOV UR6, 0x400 ;  /* 0x0000040000067882 */ /* 0x000fe20000000000 */
[----:B------:R-:W-:Y:S01]  /*2e70*/  UMOV UR4, 0x20 ;  /* 0x0000002000047882 */ /* 0x000fe20000000000 */
[----:B------:R-:W-:Y:S02]  /*2e80*/  ULEA UR6, UR16, UR6, 0x18 ;  /* 0x0000000610067291 */ /* 0x000fe4000f8ec0ff */
[----:B------:R-:W-:-:S04]  /*2e90*/  UIADD3 UR4, UPT, UPT, -UR4, 0x100000, URZ ;  /* 0x0010000004047890 */ /* 0x000fc8000fffe1ff */
[----:B------:R-:W-:Y:S02]  /*2ea0*/  USHF.L.U32 UR5, UR4, 0xb, URZ ;  /* 0x0000000b04057899 */ /* 0x000fe400080006ff */
[----:B------:R-:W-:Y:S01]  /*2eb0*/  USHF.L.U32 UR4, UR4, 0x1, URZ ;  /* 0x0000000104047899 */ /* 0x000fe200080006ff */
[----:B------:R-:W-:Y:S01]  /*2ec0*/  ELECT P0, URZ, PT ;  /* 0x0000000000ff782f */ /* 0x000fe20003800000 */
[----:B------:R-:W3:Y:S10]  /*2ed0*/  FENCE.VIEW.ASYNC.S ;  /* 0x00000000000073c6 */ /* 0x000ef40000000000 */
[----:B---3--:R3:W4:Y:S01]  /*2ee0*/  SYNCS.EXCH.64 URZ, [UR6+0x2b0], UR4 ;  /* 0x0002b00406ff75b2 */ /* 0x0087220008000100 */
[----:B------:R-:W-:Y:S01]  /*2ef0*/  NOP ;  /* 0x0000000000007918 */ /* 0x000fe20000000000 */
[----:B------:R-:W5:-:S00]  /*2f00*/  USETMAXREG.DEALLOC.CTAPOOL 0x30 ;  /* 0x00000030000079c8 */ /* 0x000f4000080e0500 */
[----:B----4-:R-:W-:Y:S01]  /*2f10*/  NOP ;  /* 0x0000000000007918 */ /* 0x010fe20000000000 */
[----:B---3--:R-:W-:Y:S01]  /*2f20*/  UMOV UR4, 0x40 ;  /* 0x0000004000047882 */ /* 0x008fe20000000000 */
[----:B------:R-:W-:Y:S01]  /*2f30*/  UMOV UR5, 0x400 ;  /* 0x0000040000057882 */ /* 0x000fe20000000000 */
[----:B------:R-:W-:Y:S02]  /*2f40*/  ULEA UR4, UR16, UR4, 0x18 ;  /* 0x0000000410047291 */ /* 0x000fe4000f8ec0ff */
[----:B------:R-:W-:-:S07]  /*2f50*/  ULEA UR5, UR16, UR5, 0x18 ;  /* 0x0000000510057291 */ /* 0x000fce000f8ec0ff */
[----:B-12--5:R-:W1:Y:S02]  /*2f60*/  LDS.U8 R4, [UR4] ;  /* 0x00000004ff047984 */ /* 0x026e640008000000 */
[----:B-1----:R-:W-:-:S13]  /*2f70*/  ISETP.NE.AND P0, PT, R4, RZ, PT ;  /* 0x000000ff0400720c */ /* 0x002fda0003f05270 */
[----:B------:R-:W-:Y:S05]  /*2f80*/  @P0 BRA `(.L_x_34) ;  /* 0x0000000400640947 */ /* 0x000fea0003800000 */
[----:B------:R-:W-:Y:S02]  /*2f90*/  ULOP3.LUT UR4, UR16, 0x1, URZ, 0xc0, !UPT ;  /* 0x0000000110047892 */ /* 0x000fe4000f8ec0ff */
[----:B------:R-:W-:Y:S02]  /*2fa0*/  ULOP3.LUT UR6, UR16, 0x1, URZ, 0x3c, !UPT ;  /* 0x0000000110067892 */ /* 0x000fe4000f8e3cff */
[----:B------:R-:W-:-:S09]  /*2fb0*/  UISETP.NE.U32.AND UP0, UPT, UR4, 0x1, UPT ;  /* 0x000000010400788c */ /* 0x000fd2000bf05070 */
[----:B------:R-:W-:Y:S05]  /*2fc0*/  BRA.U !UP0, `(.L_x_35) ;  /* 0x0000000108d07547 */ /* 0x000fea000b800000 */
[----:B------:R-:W-:Y:S01]  /*2fd0*/  ELECT P0, URZ, PT ;  /* 0x0000000000ff782f */ /* 0x000fe20003800000 */
[----:B------:R-:W-:-:S12]  /*2fe0*/  BSSY B0, `(.L_x_35) ;  /* 0x0000032000007945 */ /* 0x000fd80003800000 */
[----:B------:R-:W-:Y:S05]  /*2ff0*/  @!P0 BRA `(.L_x_36) ;  /* 0x0000000000c08947 */ /* 0x000fea0003800000 */
[----:B------:R-:W-:Y:S01]  /*3000*/  UMOV UR4, 0x10 ;  /* 0x0000001000047882 */ /* 0x000fe20000000000 */
[----:B------:R-:W-:-:S04]  /*3010*/  IMAD.U32 R10, RZ, RZ, UR16 ;  /* 0x00000010ff0a7e24 */ /* 0x000fc8000f8e00ff */
[----:B------:R-:W-:Y:S04]  /*3020*/  DEPBAR.LE SB1, 0x36 ;  /* 0x00009d800000791a */ /* 0x000fe80000000000 */
[----:B------:R-:W1:Y:S02]  /*3030*/  UTCATOMSWS.2CTA.FIND_AND_SET.ALIGN UP1, UR4, UR4 ;  /* 0x00000004000475e3 */ /* 0x000e640008220800 */
[----:B-1----:R-:W-:Y:S01]  /*3040*/  PLOP3.LUT P0, PT, PT, PT, UP1, 0x80, 0x8 ;  /* 0x000000000008781c */ /* 0x002fe20003f0f018 */
[----:B------:R-:W-:-:S03]  /*3050*/  IMAD.U32 R9, RZ, RZ, UR4 ;  /* 0x00000004ff097e24 */ /* 0x000fc6000f8e00ff */
[----:B------:R-:W-:-:S04]  /*3060*/  SEL R4, RZ, 0xffffffff, !P0 ;  /* 0xffffffffff047807 */ /* 0x000fc80004000000 */
[----:B------:R-:W-:-:S13]  /*3070*/  ISETP.NE.AND P0, PT, R4, RZ, PT ;  /* 0x000000ff0400720c */ /* 0x000fda0003f05270 */
[----:B------:R-:W-:Y:S05]  /*3080*/  @P0 BRA `(.L_x_37) ;  /* 0x0000000000240947 */ /* 0x000fea0003800000 */
.L_x_38:
[----:B------:R-:W-:Y:S05]  /*3090*/  NANOSLEEP 0x64 ;  /* 0x000000640000795d */ /* 0x000fea0003800000 */
[----:B------:R-:W-:-:S05]  /*30a0*/  UMOV UR4, 0x10 ;  /* 0x0000001000047882 */ /* 0x000fca0000000000 */
[----:B------:R-:W-:Y:S04]  /*30b0*/  DEPBAR.LE SB1, 0x36 ;  /* 0x00009d800000791a */ /* 0x000fe80000000000 */
[----:B------:R-:W1:Y:S02]  /*30c0*/  UTCATOMSWS.2CTA.FIND_AND_SET.ALIGN UP1, UR4, UR4 ;  /* 0x00000004000475e3 */ /* 0x000e640008220800 */
[----:B-1----:R-:W-:Y:S01]  /*30d0*/  PLOP3.LUT P0, PT, PT, PT, UP1, 0x80, 0x8 ;  /* 0x000000000008781c */ /* 0x002fe20003f0f018 */
[----:B------:R-:W-:-:S03]  /*30e0*/  IMAD.U32 R9, RZ, RZ, UR4 ;  /* 0x00000004ff097e24 */ /* 0x000fc6000f8e00ff */
[----:B------:R-:W-:-:S04]  /*30f0*/  SEL R4, RZ, 0xffffffff, !P0 ;  /* 0xffffffffff047807 */ /* 0x000fc80004000000 */
[----:B------:R-:W-:-:S13]  /*3100*/  ISETP.NE.AND P0, PT, R4, RZ, PT ;  /* 0x000000ff0400720c */ /* 0x000fda0003f05270 */
[----:B------:R-:W-:Y:S05]  /*3110*/  @!P0 BRA `(.L_x_38) ;  /* 0xfffffffc00dc8947 */ /* 0x000fea000383ffff */
.L_x_37:
[----:B------:R-:W-:Y:S01]  /*3120*/  MOV R5, 0x60 ;  /* 0x0000006000057802 */ /* 0x000fe20000000f00 */
[----:B------:R-:W-:-:S03]  /*3130*/  IMAD.U32 R4, RZ, RZ, UR5 ;  /* 0x00000005ff047e24 */ /* 0x000fc6000f8e00ff */
[----:B------:R-:W-:Y:S01]  /*3140*/  LEA R8, R10, R5, 0x18 ;  /* 0x000000050a087211 */ /* 0x000fe200078ec0ff */
[----:B------:R-:W-:Y:S01]  /*3150*/  VIADD R4, R4, 0x2b8 ;  /* 0x000002b804047836 */ /* 0x000fe20000000000 */
[----:B------:R-:W-:-:S03]  /*3160*/  MOV R5, 0x58 ;  /* 0x0000005800057802 */ /* 0x000fc60000000f00 */
[----:B------:R-:W1:Y:S01]  /*3170*/  LDS R12, [R8] ;  /* 0x00000000080c7984 */ /* 0x000e620000000800 */
[----:B------:R-:W-:Y:S01]  /*3180*/  LEA R10, R10, R5, 0x18 ;  /* 0x000000050a0a7211 */ /* 0x000fe200078ec0ff */
[----:B------:R-:W-:Y:S02]  /*3190*/  IMAD.U32 R5, RZ, RZ, UR6 ;  /* 0x00000006ff057e24 */ /* 0x000fe4000f8e00ff */
[----:B-1----:R-:W-:-:S04]  /*31a0*/  IMAD.U32 R12, R12, -0x80000000, RZ ;  /* 0x800000000c0c7824 */ /* 0x002fc800078e00ff */
[----:B------:R-:W1:Y:S02]  /*31b0*/  SYNCS.PHASECHK.TRANS64.TRYWAIT P0, [R10+URZ], R12 ;  /* 0x0000000c0a0075a7 */ /* 0x000e6400080011ff */
[----:B-1----:R-:W-:Y:S05]  /*31c0*/  @P0 BRA `(.L_x_39) ;  /* 0x0000000000080947 */ /* 0x002fea0003800000 */
[----:B------:R-:W1:Y:S02]  /*31d0*/  SYNCS.PHASECHK.TRANS64.TRYWAIT P0, [R10+URZ], R12 ;  /* 0x0000000c0a0075a7 */ /* 0x000e6400080011ff */
[----:B-1----:R-:W-:Y:S05]  /*31e0*/  @!P0 BRA `(.L_x_40) ;  /* 0x000000a800648947 */ /* 0x002fea0003800000 */
.L_x_39:
[----:B------:R-:W-:Y:S01]  /*31f0*/  PRMT R4, R5, 0x654, R4 ;  /* 0x0000065405047816 */ /* 0x000fe20000000004 */
[----:B------:R-:W-:Y:S01]  /*3200*/  IMAD.SHL.U32 R11, R9, 0x20, RZ ;  /* 0x00000020090b7824 */ /* 0x000fe200078e00ff */
[----:B------:R-:W-:Y:S01]  /*3210*/  PRMT R5, R5, 0x654, R10 ;  /* 0x0000065405057816 */ /* 0x000fe2000000000a */
[----:B-1----:R-:W-:Y:S02]  /*3220*/  IMAD.MOV.U32 R10, RZ, RZ, 0x4 ;  /* 0x00000004ff0a7424 */ /* 0x002fe400078e00ff */
[----:B------:R-:W-:Y:S02]  /*3230*/  IMAD.MOV.U32 R13, RZ, RZ, 0x1 ;  /* 0x00000001ff0d7424 */ /* 0x000fe400078e00ff */
[----:B------:R1:W-:Y:S01]  /*3240*/  SYNCS.ARRIVE.TRANS64.RED RZ, [R5+URZ], R10 ;  /* 0x0000000a05ff79a7 */ /* 0x0003e200080004ff */
[----:B------:R-:W-:Y:S01]  /*3250*/  VIADD R12, R9, 0x10 ;  /* 0x00000010090c7836 */ /* 0x000fe20000000000 */
[----:B------:R2:W-:Y:S04]  /*3260*/  STS [UR5+0x2b8], R11 ;  /* 0x0002b80bff007988 */ /* 0x0005e80008000805 */
[----:B------:R2:W-:Y:S01]  /*3270*/  STAS [R4.64], R9 ;  /* 0x0000000904007dbd */ /* 0x0005e2000c0008ff */
[----:B------:R-:W-:Y:S01]  /*3280*/  UMOV UR4, 0x50 ;  /* 0x0000005000047882 */ /* 0x000fe20000000000 */
[----:B------:R-:W-:Y:S01]  /*3290*/  SHF.L.U32 R15, R13, R12, RZ ;  /* 0x0000000c0d0f7219 */ /* 0x000fe200000006ff */
[----:B------:R-:W-:Y:S01]  /*32a0*/  ULEA UR4, UR16, UR4, 0x18 ;  /* 0x0000000410047291 */ /* 0x000fe2000f8ec0ff */
[----:B-1----:R-:W-:-:S05]  /*32b0*/  IMAD.MOV.U32 R10, RZ, RZ, 0xffff ;  /* 0x0000ffffff0a7424 */ /* 0x002fca00078e00ff */
[----:B------:R-:W-:-:S04]  /*32c0*/  SHF.L.U32 R10, R10, R9, RZ ;  /* 0x000000090a0a7219 */ /* 0x000fc800000006ff */
[----:B------:R-:W-:-:S05]  /*32d0*/  LOP3.LUT R10, R15, R10, RZ, 0xfc, !PT ;  /* 0x0000000a0f0a7212 */ /* 0x000fca00078efcff */
[----:B------:R2:W-:Y:S04]  /*32e0*/  ATOMS.OR RZ, [UR4], R10 ;  /* 0x0000000affff798c */ /* 0x0005e8000b000004 */
[----:B------:R2:W-:Y:S02]  /*32f0*/  ATOMS.XOR RZ, [R8], R13 ;  /* 0x0000000d08ff738c */ /* 0x0005e40003800000 */
.L_x_36:
[----:B------:R-:W-:Y:S05]  /*3300*/  BSYNC B0 ;  /* 0x0000000000007941 */ /* 0x000fea0003800000 */
.L_x_35:
[----:B------:R-:W-:Y:S05]  /*3310*/  BRA.U UP0, `(.L_x_41) ;  /* 0x0000000100907547 */ /* 0x000fea000b800000 */
[----:B------:R-:W-:Y:S05]  /*3320*/  WARPSYNC.ALL ;  /* 0x0000000000007948 */ /* 0x000fea0003800000 */
[----:B------:R-:W-:Y:S01]  /*3330*/  NOP ;  /* 0x0000000000007918 */ /* 0x000fe20000000000 */
[----:B------:R-:W-:-:S13]  /*3340*/  ELECT P0, URZ, PT ;  /* 0x0000000000ff782f */ /* 0x000fda0003800000 */
[----:B------:R-:W-:Y:S05]  /*3350*/  @!P0 BRA `(.L_x_41) ;  /* 0x0000000000808947 */ /* 0x000fea0003800000 */
[----:B--2---:R-:W-:Y:S01]  /*3360*/  IMAD.U32 R9, RZ, RZ, UR16 ;  /* 0x00000010ff097e24 */ /* 0x004fe2000f8e00ff */
[----:B------:R-:W-:Y:S02]  /*3370*/  MOV R8, 0x60 ;  /* 0x0000006000087802 */ /* 0x000fe40000000f00 */
[----:B------:R-:W-:Y:S02]  /*3380*/  MOV R10, 0x58 ;  /* 0x00000058000a7802 */ /* 0x000fe40000000f00 */
[C---:B------:R-:W-:Y:S02]  /*3390*/  LEA R8, R9.reuse, R8, 0x18 ;  /* 0x0000000809087211 */ /* 0x040fe400078ec0ff */
[----:B------:R-:W-:-:S03]  /*33a0*/  LEA R9, R9, R10, 0x18 ;  /* 0x0000000a09097211 */ /* 0x000fc600078ec0ff */
[----:B------:R-:W1:Y:S02]  /*33b0*/  LDS R4, [R8] ;  /* 0x0000000008047984 */ /* 0x000e640000000800 */
[----:B-1----:R-:W-:-:S04]  /*33c0*/  IMAD.U32 R4, R4, -0x80000000, RZ ;  /* 0x8000000004047824 */ /* 0x002fc800078e00ff */
[----:B------:R-:W1:Y:S02]  /*33d0*/  SYNCS.PHASECHK.TRANS64.TRYWAIT P0, [R9+URZ], R4 ;  /* 0x00000004090075a7 */ /* 0x000e6400080011ff */
[----:B-1----:R-:W-:Y:S05]  /*33e0*/  @P0 BRA `(.L_x_42) ;  /* 0x0000000000080947 */ /* 0x002fea0003800000 */
[----:B------:R-:W1:Y:S02]  /*33f0*/  SYNCS.PHASECHK.TRANS64.TRYWAIT P0, [R9+URZ], R4 ;  /* 0x00000004090075a7 */ /* 0x000e6400080011ff */
[----:B-1----:R-:W-:Y:S05]  /*3400*/  @!P0 BRA `(.L_x_43) ;  /* 0x000000a400f48947 */ /* 0x002fea0003800000 */
.L_x_42:
[----:B------:R-:W2:Y:S01]  /*3410*/  LDS R4, [UR5+0x2b8] ;  /* 0x0002b805ff047984 */ /* 0x000ea20008000800 */
[----:B-1----:R-:W-:Y:S02]  /*3420*/  HFMA2 R5, -RZ, RZ, 0, 5.9604644775390625e-08 ;  /* 0x00000001ff057431 */ /* 0x002fe400000001ff */
[----:B------:R-:W-:Y:S02]  /*3430*/  IMAD.MOV.U32 R11, RZ, RZ, 0xffff ;  /* 0x0000ffffff0b7424 */ /* 0x000fe400078e00ff */
[----:B--2---:R-:W-:-:S03]  /*3440*/  IMAD.SHL.U32 R12, R4, 0x20, RZ ;  /* 0x00000020040c7824 */ /* 0x004fc600078e00ff */
[----:B------:R-:W-:Y:S01]  /*3450*/  SHF.L.U32 R11, R11, R4, RZ ;  /* 0x000000040b0b7219 */ /* 0x000fe200000006ff */
[----:B------:R-:W-:Y:S01]  /*3460*/  VIADD R10, R4, 0x10 ;  /* 0x00000010040a7836 */ /* 0x000fe20000000000 */
[----:B------:R-:W-:Y:S01]  /*3470*/  MOV R4, UR6 ;  /* 0x0000000600047c02 */ /* 0x000fe20008000f00 */
[----:B------:R1:W-:Y:S01]  /*3480*/  STS [UR5+0x2b8], R12 ;  /* 0x0002b80cff007988 */ /* 0x0003e20008000805 */
[----:B------:R-:W-:Y:S02]  /*3490*/  UMOV UR4, 0x50 ;  /* 0x0000005000047882 */ /* 0x000fe40000000000 */
[----:B------:R-:W-:Y:S01]  /*34a0*/  SHF.L.U32 R10, R5, R10, RZ ;  /* 0x0000000a050a7219 */ /* 0x000fe200000006ff */
[----:B------:R-:W-:Y:S01]  /*34b0*/  ULEA UR4, UR16, UR4, 0x18 ;  /* 0x0000000410047291 */ /* 0x000fe2000f8ec0ff */
[----:B------:R-:W-:Y:S02]  /*34c0*/  PRMT R4, R4, 0x654, R9 ;  /* 0x0000065404047816 */ /* 0x000fe40000000009 */
[----:B------:R-:W-:-:S06]  /*34d0*/  LOP3.LUT R10, R10, R11, RZ, 0xfc, !PT ;  /* 0x0000000b0a0a7212 */ /* 0x000fcc00078efcff */
[----:B------:R1:W-:Y:S01]  /*34e0*/  ATOMS.OR RZ, [UR4], R10 ;  /* 0x0000000affff798c */ /* 0x0003e2000b000004 */
[----:B------:R1:W-:Y:S03]  /*34f0*/  SYNCS.ARRIVE.TRANS64.RED.A1T0 RZ, [R4+URZ], RZ ;  /* 0x000000ff04ff79a7 */ /* 0x0003e600081004ff */
[----:B------:R1:W-:Y:S01]  /*3500*/  ATOMS.XOR RZ, [R8], R5 ;  /* 0x0000000508ff738c */ /* 0x0003e20003800000 */
[----:B------:R-:W-:Y:S05]  /*3510*/  BRA `(.L_x_41) ;  /* 0x0000000000107947 */ /* 0x000fea0003800000 */
.L_x_34:
[----:B------:R-:W-:-:S05]  /*3520*/  MOV R4, 0xffffffff ;  /* 0xffffffff00047802 */ /* 0x000fca0000000f00 */
[----:B------:R1:W-:Y:S02]  /*3530*/  STS [UR5+0x2b8], R4 ;  /* 0x0002b804ff007988 */ /* 0x0003e40008000805 */
[----:B-1----:R-:W-:Y:S02]  /*3540*/  MOV R4, 0x3560 ;  /* 0x0000356000047802 */ /* 0x002fe40000000f00 */
[----:B------:R-:W-:Y:S05]  /*3550*/  CALL.REL.NOINC `($__internal_1_$__cuda_sm10x_tcgen05_guardrail_trap_phase_invalid_during_alloc) ;  /* 0x000000b400407944 */ /* 0x000fea0003c00000 */
.L_x_41:
[----:B------:R-:W-:Y:S05]  /*3560*/  WARPSYNC.ALL ;  /* 0x0000000000007948 */ /* 0x000fea0003800000 */
[----:B------:R-:W-:Y:S01]  /*3570*/  NOP ;  /* 0x0000000000007918 */ /* 0x000fe20000000000 */
[----:B------:R-:W3:Y:S08]  /*3580*/  S2UR UR4, SR_CgaCtaId ;  /* 0x00000000000479c3 */ /* 0x000ef00000008800 */
[----:B------:R-:W-:Y:S01]  /*3590*/  BAR.SYNC.DEFER_BLOCKING 0x2, 0x1a0 ;  /* 0x0086800000007b1d */ /* 0x000fe20000010000 */
[----:B------:R-:W-:-:S05]  /*35a0*/  R2UR UR7, R2 ;  /* 0x00000000020772ca */ /* 0x000fca00000e0000 */
[----:B------:R-:W-:Y:S01]  /*35b0*/  UMOV UR5, 0x400 ;  /* 0x0000040000057882 */ /* 0x000fe20000000000 */
[----:B------:R-:W4:Y:S01]  /*35c0*/  LDCU UR6, c[0x0][0x624] ;  /* 0x0000c480ff0677ac */ /* 0x000f220008000800 */
[----:B--23--:R-:W-:-:S06]  /*35d0*/  IMAD.U32 R13, RZ, RZ, UR4 ;  /* 0x00000004ff0d7e24 */ /* 0x00cfcc000f8e00ff */
[----:B----4-:R-:W-:Y:S01]  /*35e0*/  UISETP.GE.AND UP0, UPT, UR7, UR6, UPT ;  /* 0x000000060700728c */ /* 0x010fe2000bf06270 */
[----:B------:R-:W-:-:S13]  /*35f0*/  R2UR UR4, R13 ;  /* 0x000000000d0472ca */ /* 0x000fda00000e0000 */
[----:B------:R-:W-:-:S04]  /*3600*/  ULEA UR4, UR4, UR5, 0x18 ;  /* 0x0000000504047291 */ /* 0x000fc8000f8ec0ff */
[----:B------:R-:W-:-:S04]  /*3610*/  UIADD3 UR5, UPT, UPT, UR4, 0x9c00, URZ ;  /* 0x00009c0004057890 */ /* 0x000fc8000fffe0ff */
[----:B------:R-:W-:Y:S01]  /*3620*/  USHF.R.U32.HI UR5, URZ, 0x4, UR5 ;  /* 0x00000004ff057899 */ /* 0x000fe20008011605 */
[----:B-1----:R-:W1:Y:S03]  /*3630*/  LDS R4, [UR4+0x2b8] ;  /* 0x0002b804ff047984 */ /* 0x002e660008000800 */
[----:B------:R-:W-:-:S04]  /*3640*/  ULOP3.LUT UR5, UR5, 0x3fc0, URZ, 0xc0, !UPT ;  /* 0x00003fc005057892 */ /* 0x000fc8000f8ec0ff */
[----:B------:R-:W-:-:S06]  /*3650*/  ULOP3.LUT UR5, UR5, 0x10000, URZ, 0xfc, !UPT ;  /* 0x0001000005057892 */ /* 0x000fcc000f8efcff */
[----:B------:R-:W-:-:S05]  /*3660*/  IMAD.U32 R5, RZ, RZ, UR5 ;  /* 0x00000005ff057e24 */ /* 0x000fca000f8e00ff */
[----:B------:R-:W-:Y:S02]  /*3670*/  R2UR UR34, R5 ;  /* 0x00000000052272ca */ /* 0x000fe400000e0000 */
[----:B-1----:R-:W-:-:S13]  /*3680*/  R2UR UR5, R4 ;  /* 0x00000000040572ca */ /* 0x002fda00000e0000 */
[----:B------:R-:W-:Y:S01]  /*3690*/  IMAD.U32 R21, RZ, RZ, UR5 ;  /* 0x00000005ff157e24 */ /* 0x000fe2000f8e00ff */
[----:B------:R-:W-:Y:S06]  /*36a0*/  BRA.U UP0, `(.L_x_44) ;  /* 0x0000001900107547 */ /* 0x000fec000b800000 */
[----:B------:R-:W-:Y:S01]  /*36b0*/  R2UR UR5, R6 ;  /* 0x00000000060572ca */ /* 0x000fe200000e0000 */
[----:B------:R-:W1:Y:S01]  /*36c0*/  LDCU UR8, c[0x0][0x38c] ;  /* 0x00007180ff0877ac */ /* 0x000e620008000800 */
[----:B------:R-:W-:Y:S02]  /*36d0*/  R2UR UR9, R7 ;  /* 0x00000000070972ca */ /* 0x000fe400000e0000 */
[----:B------:R-:W-:Y:S01]  /*36e0*/  R2UR UR74, R2 ;  /* 0x00000000024a72ca */ /* 0x000fe200000e0000 */
[----:B------:R-:W-:Y:S02]  /*36f0*/  UIADD3 UR6, UPT, UPT, UR4, 0x1f8, URZ ;  /* 0x000001f804067890 */ /* 0x000fe4000fffe0ff */
[----:B------:R-:W-:Y:S02]  /*3700*/  UIADD3 UR7, UPT, UPT, UR4, 0x1f0, URZ ;  /* 0x000001f004077890 */ /* 0x000fe4000fffe0ff */
[----:B------:R-:W-:Y:S02]  /*3710*/  UIADD3 UR10, UPT, UPT, UR4, 0x230, URZ ;  /* 0x00000230040a7890 */ /* 0x000fe4000fffe0ff */
[----:B------:R-:W-:Y:S01]  /*3720*/  IMAD.U32 R19, RZ, RZ, UR6 ;  /* 0x00000006ff137e24 */ /* 0x000fe2000f8e00ff */
[----:B------:R-:W-:Y:S01]  /*3730*/  UIADD3 UR6, UPT, UPT, UR4, 0x10, URZ ;  /* 0x0000001004067890 */ /* 0x000fe2000fffe0ff */
[----:B------:R-:W-:Y:S01]  /*3740*/  IMAD.U32 R20, RZ, RZ, UR7 ;  /* 0x00000007ff147e24 */ /* 0x000fe2000f8e00ff */
[----:B------:R-:W-:Y:S01]  /*3750*/  UISETP.NE.AND UP0, UPT, UR5, URZ, UPT ;  /* 0x000000ff0500728c */ /* 0x000fe2000bf05270 */
[----:B------:R-:W-:Y:S01]  /*3760*/  IMAD.U32 R15, RZ, RZ, UR10 ;  /* 0x0000000aff0f7e24 */ /* 0x000fe2000f8e00ff */
[----:B------:R-:W-:-:S02]  /*3770*/  ULOP3.LUT UR5, UR9, 0xffff, URZ, 0xc0, !UPT ;  /* 0x0000ffff09057892 */ /* 0x000fc4000f8ec0ff */
[----:B------:R-:W-:Y:S01]  /*3780*/  IMAD.U32 R17, RZ, RZ, UR6 ;  /* 0x00000006ff117e24 */ /* 0x000fe2000f8e00ff */
[----:B-1----:R-:W-:Y:S02]  /*3790*/  UIADD3 UR7, UPT, UPT, UR8, -0x1, URZ ;  /* 0xffffffff08077890 */ /* 0x002fe4000fffe0ff */
[----:B------:R-:W-:Y:S01]  /*37a0*/  UIADD3 UR6, UPT, UPT, -UR8, URZ, URZ ;  /* 0x000000ff08067290 */ /* 0x000fe2000fffe1ff */
[----:B------:R-:W-:Y:S01]  /*37b0*/  MOV R18, UR5 ;  /* 0x0000000500127c02 */ /* 0x000fe20008000f00 */
[----:B------:R-:W-:Y:S02]  /*37c0*/  UIADD3 UR5, UPT, UPT, UR4, 0x18, URZ ;  /* 0x0000001804057890 */ /* 0x000fe4000fffe0ff */
[----:B------:R-:W-:Y:S02]  /*37d0*/  USHF.R.S32.HI UR6, URZ, 0x1f, UR6 ;  /* 0x0000001fff067899 */ /* 0x000fe40008011406 */
[----:B------:R-:W-:Y:S02]  /*37e0*/  UISETP.GT.AND UP1, UPT, UR8, URZ, UPT ;  /* 0x000000ff0800728c */ /* 0x000fe4000bf24270 */
[----:B------:R-:W-:Y:S01]  /*37f0*/  MOV R16, UR5 ;  /* 0x0000000500107c02 */ /* 0x000fe20008000f00 */
[----:B------:R-:W-:-:S02]  /*3800*/  USHF.R.S32.HI UR5, URZ, 0x1f, UR7 ;  /* 0x0000001fff057899 */ /* 0x000fc40008011407 */
[----:B------:R-:W-:Y:S02]  /*3810*/  ULEA.HI UR6, UR6, -UR8, URZ, 0x7 ;  /* 0x8000000806067291 */ /* 0x000fe4000f8f38ff */
[----:B------:R-:W-:Y:S02]  /*3820*/  ULEA.HI UR5, UR5, UR7, URZ, 0x7 ;  /* 0x0000000705057291 */ /* 0x000fe4000f8f38ff */
[----:B------:R-:W-:Y:S02]  /*3830*/  UIADD3 UR7, UPT, UPT, UR4, 0x238, URZ ;  /* 0x0000023804077890 */ /* 0x000fe4000fffe0ff */
[----:B------:R-:W-:Y:S02]  /*3840*/  USHF.R.S32.HI UR6, URZ, 0x7, UR6 ;  /* 0x00000007ff067899 */ /* 0x000fe40008011406 */
[----:B------:R-:W-:Y:S02]  /*3850*/  USHF.R.S32.HI UR40, URZ, 0x7, UR5 ;  /* 0x00000007ff287899 */ /* 0x000fe40008011405 */
[----:B------:R-:W-:Y:S01]  /*3860*/  MOV R14, UR7 ;  /* 0x00000007000e7c02 */ /* 0x000fe20008000f00 */
[----:B------:R-:W-:-:S02]  /*3870*/  UIADD3 UR32, UPT, UPT, UR34, 0x100, URZ ;  /* 0x0000010022207890 */ /* 0x000fc4000fffe0ff */
[----:B------:R-:W-:Y:S01]  /*3880*/  UIADD3 UR30, UPT, UPT, UR34, 0x200, URZ ;  /* 0x00000200221e7890 */ /* 0x000fe2000fffe0ff */
[----:B------:R-:W-:Y:S01]  /*3890*/  UMOV UR18, URZ ;  /* 0x000000ff00127c82 */ /* 0x000fe20008000000 */
[----:B------:R-:W-:Y:S01]  /*38a0*/  UMOV UR16, URZ ;  /* 0x000000ff00107c82 */ /* 0x000fe20008000000 */
[----:B------:R-:W-:Y:S01]  /*38b0*/  UMOV UR38, URZ ;  /* 0x000000ff00267c82 */ /* 0x000fe20008000000 */
[----:B------:R-:W-:Y:S01]  /*38c0*/  UMOV UR45, URZ ;  /* 0x000000ff002d7c82 */ /* 0x000fe20008000000 */
[----:B------:R-:W-:Y:S01]  /*38d0*/  UIADD3 UR39, UPT, UPT, UR4, 0x20, URZ ;  /* 0x0000002004277890 */ /* 0x000fe2000fffe0ff */
[----:B------:R-:W-:Y:S01]  /*38e0*/  UMOV UR72, 0x0 ;  /* 0x0000000000487882 */ /* 0x000fe20000000000 */
        /* <DEDUP_REMOVED lines=22> */
[----:B------:R-:W-:Y:S01]  /*3a50*/  ULOP3.LUT UR43, UR9, 0xffff, URZ, 0xc0, !UPT ;  /* 0x0000ffff092b7892 */ /* 0x000fe2000f8ec0ff */
[----:B------:R-:W-:Y:S01]  /*3a60*/  UMOV UR50, 0x0 ;  /* 0x0000000000327882 */ /* 0x000fe20000000000 */
[----:B------:R-:W-:Y:S01]  /*3a70*/  UMOV UR51, 0x10200010 ;  /* 0x1020001000337882 */ /* 0x000fe20000000000 */
[----:B------:R-:W-:-:S02]  /*3a80*/  UIADD3 UR42, UPT, UPT, UR4, 0x1f8, URZ ;  /* 0x000001f8042a7890 */ /* 0x000fc4000fffe0ff */
[----:B------:R-:W-:Y:S02]  /*3a90*/  ULOP3.LUT UR41, UR9, 0xffff, URZ, 0xc0, !UPT ;  /* 0x0000ffff09297892 */ /* 0x000fe4000f8ec0ff */
[----:B------:R-:W-:Y:S02]  /*3aa0*/  ULOP3.LUT UR77, UR9, 0xffff, URZ, 0xc0, !UPT ;  /* 0x0000ffff094d7892 */ /* 0x000fe4000f8ec0ff */
[----:B------:R-:W-:Y:S02]  /*3ab0*/  ULOP3.LUT UR76, UR9, 0xffff, URZ, 0xc0, !UPT ;  /* 0x0000ffff094c7892 */ /* 0x000fe4000f8ec0ff */
[----:B------:R-:W-:Y:S01]  /*3ac0*/  ULOP3.LUT UR75, UR9, 0xffff, URZ, 0xc0, !UPT ;  /* 0x0000ffff094b7892 */ /* 0x000fe2000f8ec0ff */
[----:B------:R-:W-:Y:S01]  /*3ad0*/  UMOV UR35, 0xc0004010 ;  /* 0xc000401000237882 */ /* 0x000fe20000000000 */
[----:B------:R-:W-:Y:S01]  /*3ae0*/  @!UP1 ULOP3.LUT UR40, URZ, UR6, URZ, 0x33, !UPT ;  /* 0x00000006ff289292 */ /* 0x000fe2000f8e33ff */
[----:B------:R-:W-:Y:S01]  /*3af0*/  UMOV UR33, 0xc0004010 ;  /* 0xc000401000217882 */ /* 0x000fe20000000000 */
[----:B------:R-:W-:Y:S01]  /*3b00*/  UMOV UR31, 0xc0004010 ;  /* 0xc0004010001f7882 */ /* 0x000fe20000000000 */
[----:B------:R-:W-:Y:S01]  /*3b10*/  UMOV UR48, 0x0 ;  /* 0x0000000000307882 */ /* 0x000fe20000000000 */
[----:B------:R-:W-:Y:S01]  /*3b20*/  UMOV UR49, 0x10200010 ;  /* 0x1020001000317882 */ /* 0x000fe20000000000 */
[----:B------:R-:W-:Y:S01]  /*3b30*/  UMOV UR46, 0x0 ;  /* 0x00000000002e7882 */ /* 0x000fe20000000000 */
[----:B------:R-:W-:-:S06]  /*3b40*/  UMOV UR47, 0x10200010 ;  /* 0x10200010002f7882 */ /* 0x000fcc0000000000 */
.L_x_62:
[----:B-1----:R-:W1:Y:S02]  /*3b50*/  S2UR UR5, SR_CgaSize ;  /* 0x00000000000579c3 */ /* 0x002e640000008a00 */
[----:B-1----:R-:W-:-:S12]  /*3b60*/  UIMAD UR5, UR5, -0xa0, URZ ;  /* 0xffffff60050578a4 */ /* 0x002fd8000f8e02ff */
[----:B------:R-:W1:Y:S02]  /*3b70*/  LDCU UR5, c[0x0][UR5+0x2c0] ;  /* 0x00005800050577ac */ /* 0x000e640008000800 */
[----:B-1----:R-:W-:Y:S01]  /*3b80*/  UIADD3 UR74, UPT, UPT, UR5, UR74, URZ ;  /* 0x0000004a054a7290 */ /* 0x002fe2000fffe0ff */
[----:B---3--:R-:W-:Y:S11]  /*3b90*/  BRA.U UP0, `(.L_x_45) ;  /* 0x0000001100c87547 */ /* 0x008ff6000b800000 */
[----:B------:R-:W-:-:S06]  /*3ba0*/  USHF.L.U32 UR5, UR45, 0x1f, URZ ;  /* 0x0000001f2d057899 */ /* 0x000fcc00080006ff */
[----:B------:R-:W-:-:S04]  /*3bb0*/  MOV R4, UR5 ;  /* 0x0000000500047c02 */ /* 0x000fc80008000f00 */
[----:B------:R-:W1:Y:S02]  /*3bc0*/  SYNCS.PHASECHK.TRANS64.TRYWAIT P0, [UR4], R4 ;  /* 0x00000004ff0075a7 */ /* 0x000e640008001104 */
[----:B-1----:R-:W-:Y:S05]  /*3bd0*/  @!P0 BRA `(.L_x_46) ;  /* 0x000000a000188947 */ /* 0x002fea0003800000 */
.L_x_122:
[----:B------:R-:W-:Y:S02]  /*3be0*/  USHF.L.U32 UR6, UR18, 0x1f, URZ ;  /* 0x0000001f12067899 */ /* 0x000fe400080006ff */
[----:B------:R-:W-:-:S04]  /*3bf0*/  ULEA UR17, UR16, UR4, 0x3 ;  /* 0x0000000410117291 */ /* 0x000fc8000f8e18ff */
[----:B-1----:R-:W-:-:S05]  /*3c00*/  MOV R4, UR6 ;  /* 0x0000000600047c02 */ /* 0x002fca0008000f00 */
[----:B------:R-:W1:Y:S02]  /*3c10*/  SYNCS.PHASECHK.TRANS64.TRYWAIT P0, [UR17+0x20], R4 ;  /* 0x00002004ff0075a7 */ /* 0x000e640008001111 */
[----:B-1----:R-:W-:Y:S05]  /*3c20*/  @!P0 BRA `(.L_x_47) ;  /* 0x000000a000248947 */ /* 0x002fea0003800000 */
.L_x_124:
[----:B------:R-:W-:Y:S01]  /*3c30*/  UIMAD UR6, UR16, 0x1800, UR4 ;  /* 0x00001800100678a4 */ /* 0x000fe2000f8e0204 */
[----:B-1----:R-:W-:Y:S01]  /*3c40*/  IMAD.MOV.U32 R4, RZ, RZ, RZ ;  /* 0x000000ffff047224 */ /* 0x002fe200078e00ff */
[----:B------:R-:W-:Y:S01]  /*3c50*/  UIADD3 UR8, UPT, UPT, UR32, -0x300, URZ ;  /* 0xfffffd0020087890 */ /* 0x000fe2000fffe0ff */
[----:B------:R-:W-:Y:S01]  /*3c60*/  R2UR UR22, R20 ;  /* 0x00000000141672ca */ /* 0x000fe200000e0000 */
[----:B------:R-:W-:Y:S02]  /*3c70*/  UIADD3 UR6, UPT, UPT, UR6, 0xcc00, URZ ;  /* 0x0000cc0006067890 */ /* 0x000fe4000fffe0ff */
[C---:B------:R-:W-:Y:S01]  /*3c80*/  R2UR UR12, R4.reuse ;  /* 0x00000000040c72ca */ /* 0x040fe200000e0000 */
[----:B------:R-:W-:Y:S01]  /*3c90*/  UMOV UR7, UR35 ;  /* 0x0000002300077c82 */ /* 0x000fe20008000000 */
[----:B------:R-:W-:Y:S01]  /*3ca0*/  USHF.R.U32.HI UR6, URZ, 0x4, UR6 ;  /* 0x00000004ff067899 */ /* 0x000fe20008011606 */
[----:B------:R-:W-:Y:S01]  /*3cb0*/  R2UR UR19, R4 ;  /* 0x00000000041372ca */ /* 0x000fe200000e0000 */
[----:B------:R-:W-:Y:S01]  /*3cc0*/  UMOV UR20, 0x0 ;  /* 0x0000000000147882 */ /* 0x000fe20000000000 */
[----:B------:R-:W-:Y:S01]  /*3cd0*/  UMOV UR21, 0x10200010 ;  /* 0x1020001000157882 */ /* 0x000fe20000000000 */
[----:B------:R-:W-:-:S02]  /*3ce0*/  ULOP3.LUT UR10, UR6, 0x3fc0, URZ, 0xc0, !UPT ;  /* 0x00003fc0060a7892 */ /* 0x000fc4000f8ec0ff */
[----:B------:R-:W-:Y:S02]  /*3cf0*/  UIADD3 UR6, UPT, UPT, UR34, -0x300, URZ ;  /* 0xfffffd0022067890 */ /* 0x000fe4000fffe0ff */
[----:B------:R-:W-:Y:S01]  /*3d00*/  ULOP3.LUT UR10, UR10, 0x10000, URZ, 0xfc, !UPT ;  /* 0x000100000a0a7892 */ /* 0x000fe2000f8efcff */
[----:B------:R-:W-:Y:S01]  /*3d10*/  UMOV UR11, 0xc0004010 ;  /* 0xc0004010000b7882 */ /* 0x000fe20000000000 */
[----:B------:R-:W-:Y:S02]  /*3d20*/  UMOV UR9, UR33 ;  /* 0x0000002100097c82 */ /* 0x000fe40008000000 */
[----:B------:R-:W-:Y:S01]  /*3d30*/  UIADD3 UR14, UPT, UPT, UR10, 0x80, URZ ;  /* 0x000000800a0e7890 */ /* 0x000fe2000fffe0ff */
[----:B------:R-:W-:Y:S01]  /*3d40*/  UMOV UR15, 0xc0004010 ;  /* 0xc0004010000f7882 */ /* 0x000fe20000000000 */
[----:B------:R-:W-:-:S03]  /*3d50*/  UIADD3 UR34, UPT, UPT, UR6, 0x300, URZ ;  /* 0x0000030006227890 */ /* 0x000fc6000fffe0ff */
[----:B------:R1:W-:Y:S01]  /*3d60*/  UTCQMMA.2CTA gdesc[UR6], gdesc[UR10], tmem[UR12], tmem[UR20], idesc[UR21], !UPT ;  /* 0x00ff140a060075ea */ /* 0x0003e2000fa0030c */
[----:B------:R-:W-:Y:S01]  /*3d70*/  UMOV UR35, UR7 ;  /* 0x0000000700237c82 */ /* 0x000fe20008000000 */
[----:B------:R-:W-:Y:S01]  /*3d80*/  UMOV UR24, 0x0 ;  /* 0x0000000000187882 */ /* 0x000fe20000000000 */
[----:B------:R-:W-:Y:S01]  /*3d90*/  UMOV UR25, 0x10200010 ;  /* 0x1020001000197882 */ /* 0x000fe20000000000 */
[----:B------:R2:W-:Y:S01]  /*3da0*/  UTCQMMA.2CTA gdesc[UR8], gdesc[UR14], tmem[UR19], tmem[UR20], idesc[UR21], UPT ;  /* 0x00ff140e080075ea */ /* 0x0005e2000ba00313 */
[----:B------:R-:W-:Y:S01]  /*3db0*/  UMOV UR13, 0xc0004010 ;  /* 0xc0004010000d7882 */ /* 0x000fe20000000000 */
[----:B-1----:R-:W-:Y:S02]  /*3dc0*/  UIADD3 UR6, UPT, UPT, UR30, -0x300, URZ ;  /* 0xfffffd001e067890 */ /* 0x002fe4000fffe0ff */
[----:B------:R-:W-:Y:S01]  /*3dd0*/  UIADD3 UR12, UPT, UPT, UR10, 0x100, URZ ;  /* 0x000001000a0c7890 */ /* 0x000fe2000fffe0ff */
[----:B--2---:R-:W-:Y:S01]  /*3de0*/  R2UR UR20, R4 ;  /* 0x00000000041472ca */ /* 0x004fe200000e0000 */
[----:B------:R-:W-:Y:S01]  /*3df0*/  UMOV UR7, UR31 ;  /* 0x0000001f00077c82 */ /* 0x000fe20008000000 */
[----:B------:R-:W-:Y:S01]  /*3e00*/  IMAD.U32 R4, RZ, RZ, UR5 ;  /* 0x00000005ff047e24 */ /* 0x000fe2000f8e00ff */
[----:B------:R-:W-:-:S10]  /*3e10*/  UMOV UR21, 0x3 ;  /* 0x0000000300157882 */ /* 0x000fd40000000000 */
[----:B------:R1:W-:Y:S01]  /*3e20*/  UTCQMMA.2CTA gdesc[UR6], gdesc[UR12], tmem[UR20], tmem[UR24], idesc[UR25], UPT ;  /* 0x00ff180c060075ea */ /* 0x0003e2000ba00314 */
[----:B------:R1:W-:Y:S01]  /*3e30*/  UTCBAR.2CTA.MULTICAST [UR22], URZ, UR21 ;  /* 0x000000ff160073e9 */ /* 0x0003e20008200815 */
[----:B------:R-:W2:Y:S02]  /*3e40*/  SYNCS.PHASECHK.TRANS64.TRYWAIT P0, [UR4+0x8], R4 ;  /* 0x00000804ff0075a7 */ /* 0x000ea40008001104 */
[----:B-12---:R-:W-:Y:S05]  /*3e50*/  @!P0 BRA `(.L_x_48) ;  /* 0x0000009c00b88947 */ /* 0x006fea0003800000 */
.L_x_126:
[----:B-1----:R-:W-:Y:S01]  /*3e60*/  IMAD.MOV.U32 R4, RZ, RZ, 0x80 ;  /* 0x00000080ff047424 */ /* 0x002fe200078e00ff */
[----:B------:R-:W-:Y:S01]  /*3e70*/  UIADD3 UR32, UPT, UPT, UR8, 0x300, URZ ;  /* 0x0000030008207890 */ /* 0x000fe2000fffe0ff */
[----:B------:R-:W-:Y:S01]  /*3e80*/  R2UR UR21, R19 ;  /* 0x00000000131572ca */ /* 0x000fe200000e0000 */
[----:B------:R-:W-:Y:S01]  /*3e90*/  UIADD3 UR30, UPT, UPT, UR6, 0x300, URZ ;  /* 0x00000300061e7890 */ /* 0x000fe2000fffe0ff */
[----:B------:R-:W-:Y:S01]  /*3ea0*/  R2UR UR20, R18 ;  /* 0x00000000121472ca */ /* 0x000fe200000e0000 */
[----:B------:R-:W-:Y:S01]  /*3eb0*/  UIADD3 UR17, UPT, UPT, UR17, 0x108, URZ ;  /* 0x0000010811117890 */ /* 0x000fe2000fffe0ff */
[C---:B------:R-:W-:Y:S01]  /*3ec0*/  R2UR UR19, R4.reuse ;  /* 0x00000000041372ca */ /* 0x040fe200000e0000 */
[----:B------:R-:W-:Y:S01]  /*3ed0*/  UMOV UR22, 0x0 ;  /* 0x0000000000167882 */ /* 0x000fe20000000000 */
[C---:B------:R-:W-:Y:S01]  /*3ee0*/  R2UR UR8, R4.reuse ;  /* 0x00000000040872ca */ /* 0x040fe200000e0000 */
[----:B------:R-:W-:Y:S01]  /*3ef0*/  UMOV UR23, 0x10200010 ;  /* 0x1020001000177882 */ /* 0x000fe20000000000 */
[----:B------:R-:W-:Y:S01]  /*3f00*/  R2UR UR5, R4 ;  /* 0x00000000040572ca */ /* 0x000fe200000e0000 */
[----:B------:R-:W-:Y:S01]  /*3f10*/  UMOV UR33, UR9 ;  /* 0x0000000900217c82 */ /* 0x000fe20008000000 */
[----:B------:R-:W-:Y:S01]  /*3f20*/  UMOV UR31, UR7 ;  /* 0x00000007001f7c82 */ /* 0x000fe20008000000 */
[----:B------:R-:W-:Y:S01]  /*3f30*/  UMOV UR7, 0x3 ;  /* 0x0000000300077882 */ /* 0x000fe20000000000 */
[----:B------:R-:W-:-:S04]  /*3f40*/  UIADD3 UR6, UPT, UPT, UR16, 0x1, URZ ;  /* 0x0000000110067890 */ /* 0x000fc8000fffe0ff */
[----:B------:R-:W-:Y:S01]  /*3f50*/  UISETP.NE.AND UP1, UPT, UR6, 0x1d, UPT ;  /* 0x0000001d0600788c */ /* 0x000fe2000bf25270 */
[----:B------:R-:W-:Y:S02]  /*3f60*/  UTCQMMA.2CTA gdesc[UR34], gdesc[UR10], tmem[UR19], tmem[UR22], idesc[UR23], !UPT ;  /* 0x00ff160a220075ea */ /* 0x000fe4000fa00313 */
[----:B------:R-:W-:Y:S01]  /*3f70*/  UTCQMMA.2CTA gdesc[UR32], gdesc[UR14], tmem[UR8], tmem[UR22], idesc[UR23], UPT ;  /* 0x00ff160e200075ea */ /* 0x000fe2000ba00308 */
[----:B------:R-:W-:Y:S01]  /*3f80*/  USEL UR16, URZ, 0x1, UP1 ;  /* 0x00000001ff107887 */ /* 0x000fe20008800000 */
[----:B------:R1:W-:Y:S01]  /*3f90*/  UTCQMMA.2CTA gdesc[UR30], gdesc[UR12], tmem[UR5], tmem[UR22], idesc[UR23], UPT ;  /* 0x00ff160c1e0075ea */ /* 0x0003e2000ba00305 */
[----:B------:R2:W-:Y:S01]  /*3fa0*/  UTCBAR.2CTA.MULTICAST [UR21], URZ, UR7 ;  /* 0x000000ff150073e9 */ /* 0x0005e20008200807 */
[----:B------:R2:W-:Y:S01]  /*3fb0*/  UTCBAR.2CTA.MULTICAST [UR17], URZ, UR20 ;  /* 0x000000ff110073e9 */ /* 0x0005e20008200814 */
[----:B------:R-:W-:Y:S02]  /*3fc0*/  USEL UR6, UR6, URZ, UP1 ;  /* 0x000000ff06067287 */ /* 0x000fe40008800000 */
[----:B------:R-:W-:-:S02]  /*3fd0*/  UISETP.GE.AND UP1, UPT, UR40, 0x1, UPT ;  /* 0x000000012800788c */ /* 0x000fc4000bf26270 */
[----:B------:R-:W-:Y:S01]  /*3fe0*/  ULOP3.LUT UR16, UR18, UR16, URZ, 0x3c, !UPT ;  /* 0x0000001012107292 */ /* 0x000fe2000f8e3cff */
[----:B-1----:R-:W-:-:S06]  /*3ff0*/  UMOV UR5, URZ ;  /* 0x000000ff00057c82 */ /* 0x002fcc0008000000 */
[----:B------:R-:W-:Y:S05]  /*4000*/  BRA.U !UP1, `(.L_x_49) ;  /* 0x0000000909147547 */ /* 0x000fea000b800000 */
[----:B------:R-:W-:Y:S01]  /*4010*/  HFMA2 R9, -RZ, RZ, 0, 1.2874603271484375e-05 ;  /* 0x000000d8ff097431 */ /* 0x000fe200000001ff */
[----:B------:R-:W-:Y:S01]  /*4020*/  MOV R8, 0x160 ;  /* 0x0000016000087802 */ /* 0x000fe20000000f00 */
[----:B------:R-:W-:Y:S02]  /*4030*/  HFMA2 R5, -RZ, RZ, 0, 7.62939453125e-06 ;  /* 0x00000080ff057431 */ /* 0x000fe400000001ff */
[----:B------:R-:W-:Y:S01]  /*4040*/  IMAD.MOV.U32 R7, RZ, RZ, 0x80 ;  /* 0x00000080ff077424 */ /* 0x000fe200078e00ff */
[----:B------:R-:W-:Y:S01]  /*4050*/  UMOV UR5, URZ ;  /* 0x000000ff00057c82 */ /* 0x000fe20008000000 */
[----:B------:R-:W-:Y:S01]  /*4060*/  IMAD.MOV.U32 R4, RZ, RZ, 0x80 ;  /* 0x00000080ff047424 */ /* 0x000fe200078e00ff */
[----:B------:R-:W-:-:S06]  /*4070*/  UMOV UR36, URZ ;  /* 0x000000ff00247c82 */ /* 0x000fcc0008000000 */
.L_x_56:
[----:B------:R-:W-:Y:S02]  /*4080*/  UISETP.NE.U32.AND UP1, UPT, UR5, URZ, UPT ;  /* 0x000000ff0500728c */ /* 0x000fe4000bf25070 */
[----:B------:R-:W-:Y:S02]  /*4090*/  USHF.L.U32 UR5, UR16, 0x1f, URZ ;  /* 0x0000001f10057899 */ /* 0x000fe400080006ff */
[----:B------:R-:W-:Y:S04]  /*40a0*/  ULEA UR29, UR6, UR39, 0x3 ;  /* 0x00000027061d7291 */ /* 0x000fe8000f8e18ff */
[----:B-1----:R-:W-:Y:S05]  /*40b0*/  MOV R10, UR5 ;  /* 0x00000005000a7c02 */ /* 0x002fea0008000f00 */
[----:B------:R-:W1:Y:S02]  /*40c0*/  SYNCS.PHASECHK.TRANS64.TRYWAIT P0, [UR29], R10 ;  /* 0x0000000aff0075a7 */ /* 0x000e64000800111d */
[----:B-1---5:R-:W-:Y:S05]  /*40d0*/  @!P0 BRA `(.L_x_50) ;  /* 0x0000009c00388947 */ /* 0x022fea0003800000 */
.L_x_128:
[----:B--2---:R-:W-:Y:S01]  /*40e0*/  USHF.L.U32 UR7, UR38, 0x1f, URZ ;  /* 0x0000001f26077899 */ /* 0x004fe200080006ff */
[----:B------:R-:W-:Y:S01]  /*40f0*/  HFMA2 R11, -RZ, RZ, 0, 3.814697265625e-06 ;  /* 0x00000040ff0b7431 */ /* 0x000fe200000001ff */
[----:B------:R-:W-:Y:S01]  /*4100*/  UIMAD UR5, UR6, 0x1800, UR4 ;  /* 0x00001800060578a4 */ /* 0x000fe2000f8e0204 */
[----:B-1----:R-:W-:Y:S03]  /*4110*/  MOV R10, 0x100 ;  /* 0x00000100000a7802 */ /* 0x002fe60000000f00 */
[----:B------:R-:W-:Y:S01]  /*4120*/  MOV R12, UR7 ;  /* 0x00000007000c7c02 */ /* 0x000fe20008000f00 */
[----:B------:R-:W-:Y:S03]  /*4130*/  UIADD3 UR5, UPT, UPT, UR5, 0xcc00, URZ ;  /* 0x0000cc0005057890 */ /* 0x000fe6000fffe0ff */
[----:B------:R-:W1:Y:S01]  /*4140*/  SYNCS.PHASECHK.TRANS64.TRYWAIT P0, [UR4+0x200], R12 ;  /* 0x0002000cff0075a7 */ /* 0x000e620008001104 */
[----:B------:R-:W-:Y:S04]  /*4150*/  USHF.R.U32.HI UR5, URZ, 0x4, UR5 ;  /* 0x00000004ff057899 */ /* 0x000fe80008011605 */
[----:B------:R-:W-:Y:S04]  /*4160*/  ULOP3.LUT UR5, UR5, 0x3fc0, URZ, 0xc0, !UPT ;  /* 0x00003fc005057892 */ /* 0x000fe8000f8ec0ff */
[----:B------:R-:W-:Y:S01]  /*4170*/  ULOP3.LUT UR5, UR5, 0x80000, URZ, 0xfc, !UPT ;  /* 0x0008000005057892 */ /* 0x000fe2000f8efcff */
[----:B-1----:R-:W-:Y:S11]  /*4180*/  @!P0 BRA `(.L_x_51) ;  /* 0x0000009c002c8947 */ /* 0x002ff60003800000 */
.L_x_130:
[----:B------:R-:W-:Y:S01]  /*4190*/  R2UR UR8, R11 ;  /* 0x000000000b0872ca */ /* 0x000fe200000e0000 */
[----:B------:R-:W-:Y:S01]  /*41a0*/  UMOV UR26, UR5 ;  /* 0x00000005001a7c82 */ /* 0x000fe20008000000 */
[----:B------:R-:W-:Y:S01]  /*41b0*/  R2UR UR9, R10 ;  /* 0x000000000a0972ca */ /* 0x000fe200000e0000 */
[----:B------:R-:W-:Y:S01]  /*41c0*/  UMOV UR27, 0x4080 ;  /* 0x00004080001b7882 */ /* 0x000fe20000000000 */
[----:B------:R-:W-:Y:S01]  /*41d0*/  IMAD.MOV.U32 R11, RZ, RZ, 0x48 ;  /* 0x00000048ff0b7424 */ /* 0x000fe200078e00ff */
[----:B------:R-:W-:Y:S01]  /*41e0*/  UIADD3 UR20, UPT, UPT, UR5, 0x20, URZ ;  /* 0x0000002005147890 */ /* 0x000fe2000fffe0ff */
[----:B------:R-:W-:Y:S01]  /*41f0*/  IMAD.MOV.U32 R10, RZ, RZ, 0x100 ;  /* 0x00000100ff0a7424 */ /* 0x000fe200078e00ff */
[----:B------:R-:W-:Y:S01]  /*4200*/  UIADD3 UR18, UPT, UPT, UR5, 0x40, URZ ;  /* 0x0000004005127890 */ /* 0x000fe2000fffe0ff */
[----:B-1----:R-:W-:Y:S01]  /*4210*/  IMAD.U32 R12, RZ, RZ, UR7 ;  /* 0x00000007ff0c7e24 */ /* 0x002fe2000f8e00ff */
[----:B------:R-:W-:Y:S01]  /*4220*/  R2UR UR10, R11 ;  /* 0x000000000b0a72ca */ /* 0x000fe200000e0000 */
[----:B------:R-:W-:Y:S01]  /*4230*/  IMAD.MOV.U32 R11, RZ, RZ, 0x50 ;  /* 0x00000050ff0b7424 */ /* 0x000fe200078e00ff */
[C---:B------:R-:W-:Y:S01]  /*4240*/  R2UR UR11, R10.reuse ;  /* 0x000000000a0b72ca */ /* 0x040fe200000e0000 */
[----:B------:R-:W-:Y:S01]  /*4250*/  UMOV UR21, 0x4080 ;  /* 0x0000408000157882 */ /* 0x000fe20000000000 */
[----:B------:R-:W-:Y:S01]  /*4260*/  UMOV UR19, 0x4080 ;  /* 0x0000408000137882 */ /* 0x000fe20000000000 */
[----:B------:R-:W-:Y:S01]  /*4270*/  UIADD3 UR5, UPT, UPT, UR5, 0x60, URZ ;  /* 0x0000006005057890 */ /* 0x000fe2000fffe0ff */
[----:B------:R1:W-:Y:S01]  /*4280*/  UTCQMMA.2CTA tmem[UR8], gdesc[UR26], tmem[UR9], tmem[UR72], idesc[UR73], UP1 ;  /* 0x00ff481a080079ea */ /* 0x0003e20008a00309 */
[----:B------:R-:W-:Y:S01]  /*4290*/  R2UR UR12, R11 ;  /* 0x000000000b0c72ca */ /* 0x000fe200000e0000 */
[----:B------:R-:W-:Y:S07]  /*42a0*/  IMAD.MOV.U32 R11, RZ, RZ, 0x58 ;  /* 0x00000058ff0b7424 */ /* 0x000fee00078e00ff */
[----:B------:R2:W-:Y:S01]  /*42b0*/  UTCQMMA.2CTA tmem[UR10], gdesc[UR20], tmem[UR11], tmem[UR70], idesc[UR71], UPT ;  /* 0x00ff46140a0079ea */ /* 0x0005e2000ba0030b */
[----:B-1----:R-:W-:Y:S11]  /*42c0*/  R2UR UR8, R10 ;  /* 0x000000000a0872ca */ /* 0x002ff600000e0000 */
[----:B------:R-:W-:Y:S02]  /*42d0*/  @!UPT UIADD3 URZ, UPT, UPT, URZ, URZ, URZ ;  /* 0x000000fffffff290 */ /* 0x000fe4000fffe0ff */
[----:B------:R2:W-:Y:S01]  /*42e0*/  UTCQMMA.2CTA tmem[UR12], gdesc[UR18], tmem[UR8], tmem[UR68], idesc[UR69], UPT ;  /* 0x00ff44120c0079ea */ /* 0x0005e2000ba00308 */
[----:B------:R-:W1:Y:S02]  /*42f0*/  SYNCS.PHASECHK.TRANS64.TRYWAIT P0, [UR4+0x210], R12 ;  /* 0x0002100cff0075a7 */ /* 0x000e640008001104 */
[----:B-12---:R-:W-:Y:S05]  /*4300*/  @!P0 BRA `(.L_x_52) ;  /* 0x0000009800ec8947 */ /* 0x006fea0003800000 */
.L_x_132:
[----:B------:R-:W-:Y:S01]  /*4310*/  UIADD3 UR6, UPT, UPT, UR6, 0x1, URZ ;  /* 0x0000000106067890 */ /* 0x000fe2000fffe0ff */
[----:B------:R-:W-:Y:S01]  /*4320*/  R2UR UR9, R10 ;  /* 0x000000000a0972ca */ /* 0x000fe200000e0000 */
[----:B------:R-:W-:Y:S01]  /*4330*/  UMOV UR22, UR5 ;  /* 0x0000000500167c82 */ /* 0x000fe20008000000 */
[----:B------:R-:W-:Y:S01]  /*4340*/  R2UR UR8, R11 ;  /* 0x000000000b0872ca */ /* 0x000fe200000e0000 */
[----:B------:R-:W-:Y:S01]  /*4350*/  UISETP.NE.AND UP2, UPT, UR6, 0x1d, UPT ;  /* 0x0000001d0600788c */ /* 0x000fe2000bf45270 */
[----:B------:R-:W-:Y:S03]  /*4360*/  UMOV UR23, 0x4080 ;  /* 0x0000408000177882 */ /* 0x000fe60000000000 */
[----:B------:R-:W-:Y:S02]  /*4370*/  USEL UR5, URZ, 0x1, UP2 ;  /* 0x00000001ff057887 */ /* 0x000fe40009000000 */
[----:B------:R-:W-:Y:S02]  /*4380*/  USEL UR6, UR6, URZ, UP2 ;  /* 0x000000ff06067287 */ /* 0x000fe40009000000 */
[----:B------:R-:W-:Y:S02]  /*4390*/  ULOP3.LUT UR25, UR16, UR5, URZ, 0x3c, !UPT ;  /* 0x0000000510197292 */ /* 0x000fe4000f8e3cff */
[----:B------:R-:W-:Y:S02]  /*43a0*/  ULEA UR24, UR6, UR39, 0x3 ;  /* 0x0000002706187291 */ /* 0x000fe4000f8e18ff */
[----:B------:R-:W-:Y:S01]  /*43b0*/  USHF.L.U32 UR5, UR25, 0x1f, URZ ;  /* 0x0000001f19057899 */ /* 0x000fe200080006ff */
[----:B------:R2:W-:Y:S05]  /*43c0*/  UTCQMMA.2CTA tmem[UR8], gdesc[UR22], tmem[UR9], tmem[UR66], idesc[UR67], UPT ;  /* 0x00ff4216080079ea */ /* 0x0005ea000ba00309 */
[----:B------:R-:W-:Y:S04]  /*43d0*/  IMAD.U32 R10, RZ, RZ, UR5 ;  /* 0x00000005ff0a7e24 */ /* 0x000fe8000f8e00ff */
[----:B------:R-:W3:Y:S02]  /*43e0*/  SYNCS.PHASECHK.TRANS64.TRYWAIT P0, [UR24], R10 ;  /* 0x0000000aff0075a7 */ /* 0x000ee40008001118 */
[----:B--23--:R-:W-:Y:S05]  /*43f0*/  @!P0 BRA `(.L_x_53) ;  /* 0x0000009800d08947 */ /* 0x00cfea0003800000 */
.L_x_134:
[----:B------:R-:W-:Y:S01]  /*4400*/  UIMAD UR5, UR6, 0x1800, UR4 ;  /* 0x00001800060578a4 */ /* 0x000fe2000f8e0204 */
[----:B-1----:R-:W-:Y:S01]  /*4410*/  IMAD.U32 R12, RZ, RZ, UR7 ;  /* 0x00000007ff0c7e24 */ /* 0x002fe2000f8e00ff */
[----:B------:R-:W-:Y:S01]  /*4420*/  UIADD3 UR12, UPT, UPT, UR34, -0x300, URZ ;  /* 0xfffffd00220c7890 */ /* 0x000fe2000fffe0ff */
[----:B------:R-:W-:Y:S01]  /*4430*/  IMAD.MOV.U32 R10, RZ, RZ, RZ ;  /* 0x000000ffff0a7224 */ /* 0x000fe200078e00ff */
[----:B------:R-:W-:Y:S01]  /*4440*/  UIADD3 UR5, UPT, UPT, UR5, 0xcc00, URZ ;  /* 0x0000cc0005057890 */ /* 0x000fe2000fffe0ff */
[----:B------:R-:W-:Y:S01]  /*4450*/  HFMA2 R11, -RZ, RZ, 0, 1.1444091796875e-05 ;  /* 0x000000c0ff0b7431 */ /* 0x000fe200000001ff */
[----:B------:R-:W-:Y:S02]  /*4460*/  UIADD3 UR16, UPT, UPT, UR32, -0x300, URZ ;  /* 0xfffffd0020107890 */ /* 0x000fe4000fffe0ff */
[----:B------:R-:W-:Y:S01]  /*4470*/  USHF.R.U32.HI UR5, URZ, 0x4, UR5 ;  /* 0x00000004ff057899 */ /* 0x000fe20008011605 */
[C---:B------:R-:W-:Y:S01]  /*4480*/  R2UR UR28, R10.reuse ;  /* 0x000000000a1c72ca */ /* 0x040fe200000e0000 */
[----:B------:R-:W-:Y:S01]  /*4490*/  UMOV UR13, UR35 ;  /* 0x00000023000d7c82 */ /* 0x000fe20008000000 */
[----:B------:R-:W-:Y:S01]  /*44a0*/  UMOV UR9, 0xc0004010 ;  /* 0xc000401000097882 */ /* 0x000fe20000000000 */
[----:B------:R-:W-:Y:S01]  /*44b0*/  ULOP3.LUT UR5, UR5, 0x3fc0, URZ, 0xc0, !UPT ;  /* 0x00003fc005057892 */ /* 0x000fe2000f8ec0ff */
[C---:B------:R-:W-:Y:S01]  /*44c0*/  R2UR UR37, R10.reuse ;  /* 0x000000000a2572ca */ /* 0x040fe200000e0000 */
[----:B------:R-:W-:Y:S01]  /*44d0*/  UMOV UR17, UR33 ;  /* 0x0000002100117c82 */ /* 0x000fe20008000000 */
[----:B------:R-:W-:Y:S01]  /*44e0*/  UMOV UR15, 0xc0004010 ;  /* 0xc0004010000f7882 */ /* 0x000fe20000000000 */
[----:B------:R-:W-:Y:S01]  /*44f0*/  ULOP3.LUT UR8, UR5, 0x10000, URZ, 0xfc, !UPT ;  /* 0x0001000005087892 */ /* 0x000fe2000f8efcff */
[----:B------:R-:W-:Y:S02]  /*4500*/  UMOV UR11, 0xc0004010 ;  /* 0xc0004010000b7882 */ /* 0x000fe40000000000 */
[----:B------:R-:W-:Y:S01]  /*4510*/  R2UR UR5, R10 ;  /* 0x000000000a0572ca */ /* 0x000fe200000e0000 */
[----:B------:R-:W-:Y:S01]  /*4520*/  UIADD3 UR14, UPT, UPT, UR8, 0x80, URZ ;  /* 0x00000080080e7890 */ /* 0x000fe2000fffe0ff */
[----:B------:R-:W-:Y:S01]  /*4530*/  IMAD.MOV.U32 R10, RZ, RZ, 0x160 ;  /* 0x00000160ff0a7424 */ /* 0x000fe200078e00ff */
[----:B------:R-:W-:Y:S03]  /*4540*/  UIADD3 UR10, UPT, UPT, UR8, 0x100, URZ ;  /* 0x00000100080a7890 */ /* 0x000fe6000fffe0ff */
[----:B------:R1:W-:Y:S07]  /*4550*/  UTCQMMA.2CTA gdesc[UR12], gdesc[UR8], tmem[UR28], tmem[UR64], idesc[UR65], !UPT ;  /* 0x00ff40080c0075ea */ /* 0x0003ee000fa0031c */
[----:B------:R2:W-:Y:S01]  /*4560*/  UTCQMMA.2CTA gdesc[UR16], gdesc[UR14], tmem[UR5], tmem[UR62], idesc[UR63], UPT ;  /* 0x00ff3e0e100075ea */ /* 0x0005e2000ba00305 */
[----:B-1----:R-:W-:Y:S01]  /*4570*/  UIADD3 UR12, UPT, UPT, UR30, -0x300, URZ ;  /* 0xfffffd001e0c7890 */ /* 0x002fe2000fffe0ff */
[----:B------:R-:W-:Y:S01]  /*4580*/  UMOV UR13, UR31 ;  /* 0x0000001f000d7c82 */ /* 0x000fe20008000000 */
[----:B------:R-:W-:Y:S07]  /*4590*/  UMOV UR28, 0x3 ;  /* 0x00000003001c7882 */ /* 0x000fee0000000000 */
[----:B------:R2:W-:Y:S01]  /*45a0*/  UTCQMMA.2CTA gdesc[UR12], gdesc[UR10], tmem[UR37], tmem[UR60], idesc[UR61], UPT ;  /* 0x00ff3c0a0c0075ea */ /* 0x0005e2000ba00325 */
[----:B------:R2:W-:Y:S01]  /*45b0*/  UTCBAR.2CTA.MULTICAST [UR44], URZ, UR28 ;  /* 0x000000ff2c0073e9 */ /* 0x0005e2000820081c */
[----:B------:R-:W1:Y:S02]  /*45c0*/  SYNCS.PHASECHK.TRANS64.TRYWAIT P0, [UR4+0x208], R12 ;  /* 0x0002080cff0075a7 */ /* 0x000e640008001104 */
[----:B-12---:R-:W-:Y:S05]  /*45d0*/  @!P0 BRA `(.L_x_54) ;  /* 0x0000009800788947 */ /* 0x006fea0003800000 */
.L_x_136:
[----:B------:R-:W-:Y:S01]  /*45e0*/  R2UR UR17, R11 ;  /* 0x000000000b1172ca */ /* 0x000fe200000e0000 */
[----:B------:R-:W-:Y:S01]  /*45f0*/  IMAD.MOV.U32 R11, RZ, RZ, 0xc8 ;  /* 0x000000c8ff0b7424 */ /* 0x000fe200078e00ff */
[----:B------:R-:W-:Y:S01]  /*4600*/  R2UR UR28, R10 ;  /* 0x000000000a1c72ca */ /* 0x000fe200000e0000 */
[----:B------:R-:W-:Y:S02]  /*4610*/  IMAD.MOV.U32 R10, RZ, RZ, 0x160 ;  /* 0x00000160ff0a7424 */ /* 0x000fe400078e00ff */
[----:B-1----:R-:W-:Y:S01]  /*4620*/  IMAD.U32 R12, RZ, RZ, UR7 ;  /* 0x00000007ff0c7e24 */ /* 0x002fe2000f8e00ff */
[----:B------:R-:W-:Y:S01]  /*4630*/  R2UR UR13, R11 ;  /* 0x000000000b0d72ca */ /* 0x000fe200000e0000 */
[----:B------:R-:W-:Y:S01]  /*4640*/  IMAD.MOV.U32 R11, RZ, RZ, 0xd0 ;  /* 0x000000d0ff0b7424 */ /* 0x000fe200078e00ff */
[C---:B------:R-:W-:Y:S02]  /*4650*/  R2UR UR16, R10.reuse ;  /* 0x000000000a1072ca */ /* 0x040fe400000e0000 */
[----:B------:R-:W-:Y:S02]  /*4660*/  R2UR UR12, R10 ;  /* 0x000000000a0c72ca */ /* 0x000fe400000e0000 */
[----:B------:R-:W-:Y:S03]  /*4670*/  R2UR UR5, R11 ;  /* 0x000000000b0572ca */ /* 0x000fe600000e0000 */
[----:B------:R1:W-:Y:S06]  /*4680*/  UTCQMMA.2CTA tmem[UR17], gdesc[UR26], tmem[UR28], tmem[UR58], idesc[UR59], UP1 ;  /* 0x00ff3a1a110079ea */ /* 0x0003ec0008a0031c */
[----:B------:R1:W-:Y:S04]  /*4690*/  UTCQMMA.2CTA tmem[UR13], gdesc[UR20], tmem[UR16], tmem[UR56], idesc[UR57], UPT ;  /* 0x00ff38140d0079ea */ /* 0x0003e8000ba00310 */
[----:B------:R1:W-:Y:S01]  /*46a0*/  UTCQMMA.2CTA tmem[UR5], gdesc[UR18], tmem[UR12], tmem[UR54], idesc[UR55], UPT ;  /* 0x00ff3612050079ea */ /* 0x0003e2000ba0030c */
[----:B------:R-:W2:Y:S02]  /*46b0*/  SYNCS.PHASECHK.TRANS64.TRYWAIT P0, [UR4+0x218], R12 ;  /* 0x0002180cff0075a7 */ /* 0x000ea40008001104 */
[----:B-12---:R-:W-:Y:S05]  /*46c0*/  @!P0 BRA `(.L_x_55) ;  /* 0x00000098005c8947 */ /* 0x006fea0003800000 */
.L_x_138:
[----:B------:R-:W-:Y:S01]  /*46d0*/  UIADD3 UR5, UPT, UPT, UR29, 0xe8, URZ ;  /* 0x000000e81d057890 */ /* 0x000fe2000fffe0ff */
[----:B------:R-:W-:Y:S01]  /*46e0*/  R2UR UR17, R8 ;  /* 0x00000000081172ca */ /* 0x000fe200000e0000 */
[----:B------:R-:W-:Y:S01]  /*46f0*/  UIADD3 UR6, UPT, UPT, UR6, 0x1, URZ ;  /* 0x0000000106067890 */ /* 0x000fe2000fffe0ff */
[----:B------:R-:W-:Y:S01]  /*4700*/  R2UR UR7, R9 ;  /* 0x00000000090772ca */ /* 0x000fe200000e0000 */
[----:B------:R-:W-:Y:S01]  /*4710*/  UIADD3 UR36, UPT, UPT, UR36, 0x1, URZ ;  /* 0x0000000124247890 */ /* 0x000fe2000fffe0ff */
[----:B------:R-:W-:Y:S01]  /*4720*/  R2UR UR16, R7 ;  /* 0x00000000071072ca */ /* 0x000fe200000e0000 */
[----:B------:R-:W-:Y:S01]  /*4730*/  UISETP.NE.AND UP1, UPT, UR6, 0x1d, UPT ;  /* 0x0000001d0600788c */ /* 0x000fe2000bf25270 */
[----:B------:R-:W-:Y:S01]  /*4740*/  R2UR UR13, R5 ;  /* 0x00000000050d72ca */ /* 0x000fe200000e0000 */
[----:B------:R-:W-:Y:S01]  /*4750*/  ULOP3.LUT UR38, UR38, 0x1, URZ, 0x3c, !UPT ;  /* 0x0000000126267892 */ /* 0x000fe2000f8e3cff */
[----:B------:R-:W-:Y:S01]  /*4760*/  R2UR UR12, R4 ;  /* 0x00000000040c72ca */ /* 0x000fe200000e0000 */
[----:B------:R-:W-:Y:S01]  /*4770*/  USEL UR6, UR6, URZ, UP1 ;  /* 0x000000ff06067287 */ /* 0x000fe20008800000 */
[----:B------:R-:W-:Y:S05]  /*4780*/  UMOV UR18, 0x3 ;  /* 0x0000000300127882 */ /* 0x000fea0000000000 */
[----:B------:R2:W-:Y:S01]  /*4790*/  UTCQMMA.2CTA tmem[UR7], gdesc[UR22], tmem[UR17], tmem[UR52], idesc[UR53], UPT ;  /* 0x00ff3416070079ea */ /* 0x0005e2000ba00311 */
[----:B------:R3:W-:Y:S01]  /*47a0*/  UTCBAR.2CTA.MULTICAST [UR5], URZ, UR43 ;  /* 0x000000ff050073e9 */ /* 0x0007e2000820082b */
[----:B------:R4:W-:Y:S02]  /*47b0*/  UTCQMMA.2CTA gdesc[UR34], gdesc[UR8], tmem[UR16], tmem[UR50], idesc[UR51], !UPT ;  /* 0x00ff3208220075ea */ /* 0x0009e4000fa00310 */
[----:B------:R5:W-:Y:S02]  /*47c0*/  UTCQMMA.2CTA gdesc[UR32], gdesc[UR14], tmem[UR13], tmem[UR48], idesc[UR49], UPT ;  /* 0x00ff300e200075ea */ /* 0x000be4000ba0030d */
[----:B------:R5:W-:Y:S01]  /*47d0*/  UTCQMMA.2CTA gdesc[UR30], gdesc[UR10], tmem[UR12], tmem[UR46], idesc[UR47], UPT ;  /* 0x00ff2e0a1e0075ea */ /* 0x000be2000ba0030c */
[----:B------:R5:W-:Y:S01]  /*47e0*/  UTCBAR.2CTA.MULTICAST [UR42], URZ, UR18 ;  /* 0x000000ff2a0073e9 */ /* 0x000be20008200812 */
[----:B--2---:R-:W-:Y:S02]  /*47f0*/  UIADD3 UR7, UPT, UPT, UR24, 0xe8, URZ ;  /* 0x000000e818077890 */ /* 0x004fe4000fffe0ff */
[----:B---3--:R-:W-:Y:S02]  /*4800*/  USEL UR5, URZ, 0x1, UP1 ;  /* 0x00000001ff057887 */ /* 0x008fe40008800000 */
[----:B------:R-:W-:Y:S02]  /*4810*/  UISETP.NE.AND UP1, UPT, UR36, UR40, UPT ;  /* 0x000000282400728c */ /* 0x000fe4000bf25270 */
[----:B----4-:R-:W-:Y:S03]  /*4820*/  ULOP3.LUT UR16, UR25, UR5, URZ, 0x3c, !UPT ;  /* 0x0000000519107292 */ /* 0x010fe6000f8e3cff */
[----:B------:R5:W-:Y:S01]  /*4830*/  UTCBAR.2CTA.MULTICAST [UR7], URZ, UR41 ;  /* 0x000000ff070073e9 */ /* 0x000be20008200829 */
[----:B------:R-:W-:Y:S03]  /*4840*/  UMOV UR5, 0x1 ;  /* 0x0000000100057882 */ /* 0x000fe60000000000 */
[----:B------:R-:W-:Y:S05]  /*4850*/  BRA.U UP1, `(.L_x_56) ;  /* 0xfffffff901087547 */ /* 0x000fea000b83ffff */
.L_x_49:
[----:B------:R-:W-:Y:S01]  /*4860*/  R2UR UR8, R17 ;  /* 0x00000000110872ca */ /* 0x000fe200000e0000 */
[----:B------:R-:W-:Y:S01]  /*4870*/  UISETP.NE.U32.AND UP1, UPT, UR5, URZ, UPT ;  /* 0x000000ff0500728c */ /* 0x000fe2000bf25070 */
[----:B--2--5:R-:W-:Y:S01]  /*4880*/  R2UR UR7, R16 ;  /* 0x00000000100772ca */ /* 0x024fe200000e0000 */
[----:B------:R-:W-:Y:S02]  /*4890*/  USHF.L.U32 UR5, UR16, 0x1f, URZ ;  /* 0x0000001f10057899 */ /* 0x000fe400080006ff */
[----:B------:R-:W-:-:S04]  /*48a0*/  ULEA UR17, UR6, UR4, 0x3 ;  /* 0x0000000406117291 */ /* 0x000fc8000f8e18ff */
[----:B------:R-:W-:-:S04]  /*48b0*/  IMAD.U32 R4, RZ, RZ, UR5 ;  /* 0x00000005ff047e24 */ /* 0x000fc8000f8e00ff */
[----:B------:R2:W-:Y:S02]  /*48c0*/  UTCBAR.2CTA.MULTICAST [UR8], URZ, UR77 ;  /* 0x000000ff080073e9 */ /* 0x0005e4000820084d */
[----:B------:R2:W-:Y:S01]  /*48d0*/  UTCBAR.2CTA.MULTICAST [UR7], URZ, UR76 ;  /* 0x000000ff070073e9 */ /* 0x0005e2000820084c */
[----:B------:R-:W3:Y:S02]  /*48e0*/  SYNCS.PHASECHK.TRANS64.TRYWAIT P0, [UR17+0x20], R4 ;  /* 0x00002004ff0075a7 */ /* 0x000ee40008001111 */
[----:B--23--:R-:W-:Y:S05]  /*48f0*/  @!P0 BRA `(.L_x_57) ;  /* 0x0000009400f08947 */ /* 0x00cfea0003800000 */
.L_x_140:
[----:B------:R-:W-:Y:S01]  /*4900*/  USHF.L.U32 UR5, UR38, 0x1f, URZ ;  /* 0x0000001f26057899 */ /* 0x000fe200080006ff */
[----:B------:R-:W-:Y:S01]  /*4910*/  HFMA2 R5, -RZ, RZ, 0, 3.814697265625e-06 ;  /* 0x00000040ff057431 */ /* 0x000fe200000001ff */
[----:B------:R-:W-:Y:S01]  /*4920*/  UIMAD UR7, UR6, 0x1800, UR4 ;  /* 0x00001800060778a4 */ /* 0x000fe2000f8e0204 */
[----:B--2---:R-:W-:-:S03]  /*4930*/  MOV R4, 0x100 ;  /* 0x0000010000047802 */ /* 0x004fc60000000f00 */
[----:B------:R-:W-:Y:S01]  /*4940*/  MOV R7, UR5 ;  /* 0x0000000500077c02 */ /* 0x000fe20008000f00 */
[----:B------:R-:W-:-:S03]  /*4950*/  UIADD3 UR7, UPT, UPT, UR7, 0xcc00, URZ ;  /* 0x0000cc0007077890 */ /* 0x000fc6000fffe0ff */
[----:B------:R-:W2:Y:S01]  /*4960*/  SYNCS.PHASECHK.TRANS64.TRYWAIT P0, [UR4+0x200], R7 ;  /* 0x00020007ff0075a7 */ /* 0x000ea20008001104 */
[----:B------:R-:W-:-:S04]  /*4970*/  USHF.R.U32.HI UR7, URZ, 0x4, UR7 ;  /* 0x00000004ff077899 */ /* 0x000fc80008011607 */
[----:B------:R-:W-:-:S04]  /*4980*/  ULOP3.LUT UR7, UR7, 0x3fc0, URZ, 0xc0, !UPT ;  /* 0x00003fc007077892 */ /* 0x000fc8000f8ec0ff */
[----:B------:R-:W-:Y:S01]  /*4990*/  ULOP3.LUT UR7, UR7, 0x80000, URZ, 0xfc, !UPT ;  /* 0x0008000007077892 */ /* 0x000fe2000f8efcff */
[----:B--2---:R-:W-:Y:S11]  /*49a0*/  @!P0 BRA `(.L_x_58) ;  /* 0x0000009400e48947 */ /* 0x004ff60003800000 */
.L_x_142:
[----:B------:R-:W-:Y:S01]  /*49b0*/  R2UR UR8, R5 ;  /* 0x00000000050872ca */ /* 0x000fe200000e0000 */
[----:B------:R-:W-:Y:S01]  /*49c0*/  IMAD.MOV.U32 R5, RZ, RZ, 0x48 ;  /* 0x00000048ff057424 */ /* 0x000fe200078e00ff */
[----:B------:R-:W-:Y:S01]  /*49d0*/  R2UR UR9, R4 ;  /* 0x00000000040972ca */ /* 0x000fe200000e0000 */
[----:B------:R-:W-:Y:S01]  /*49e0*/  IMAD.MOV.U32 R4, RZ, RZ, 0x100 ;  /* 0x00000100ff047424 */ /* 0x000fe200078e00ff */
[----:B------:R-:W-:Y:S01]  /*49f0*/  UMOV UR12, 0x0 ;  /* 0x00000000000c7882 */ /* 0x000fe20000000000 */
[----:B------:R-:W-:Y:S01]  /*4a00*/  UMOV UR13, 0x10190010 ;  /* 0x10190010000d7882 */ /* 0x000fe20000000000 */
[----:B------:R-:W-:Y:S01]  /*4a10*/  UMOV UR14, UR7 ;  /* 0x00000007000e7c82 */ /* 0x000fe20008000000 */
[----:B------:R-:W-:Y:S01]  /*4a20*/  UMOV UR15, 0x4080 ;  /* 0x00004080000f7882 */ /* 0x000fe20000000000 */
[----:B------:R-:W-:Y:S01]  /*4a30*/  R2UR UR18, R4 ;  /* 0x00000000041272ca */ /* 0x000fe200000e0000 */
[----:B------:R-:W-:Y:S01]  /*4a40*/  UIADD3 UR10, UPT, UPT, UR7, 0x20, URZ ;  /* 0x00000020070a7890 */ /* 0x000fe2000fffe0ff */
[----:B--2---:R-:W-:Y:S01]  /*4a50*/  IMAD.U32 R7, RZ, RZ, UR5 ;  /* 0x00000005ff077e24 */ /* 0x004fe2000f8e00ff */
[----:B------:R-:W-:Y:S01]  /*4a60*/  UMOV UR20, 0x0 ;  /* 0x0000000000147882 */ /* 0x000fe20000000000 */
[----:B------:R-:W-:Y:S01]  /*4a70*/  UMOV UR21, 0x10190010 ;  /* 0x1019001000157882 */ /* 0x000fe20000000000 */
[----:B------:R-:W-:Y:S01]  /*4a80*/  UMOV UR11, 0x4080 ;  /* 0x00004080000b7882 */ /* 0x000fe20000000000 */
[----:B------:R-:W-:Y:S01]  /*4a90*/  UMOV UR22, 0x0 ;  /* 0x0000000000167882 */ /* 0x000fe20000000000 */
[----:B------:R2:W-:Y:S01]  /*4aa0*/  UTCQMMA.2CTA tmem[UR8], gdesc[UR14], tmem[UR9], tmem[UR12], idesc[UR13], UP1 ;  /* 0x00ff0c0e080079ea */ /* 0x0005e20008a00309 */
[----:B------:R-:W-:Y:S01]  /*4ab0*/  UMOV UR23, 0x10190010 ;  /* 0x1019001000177882 */ /* 0x000fe20000000000 */
[----:B--2---:R-:W-:Y:S01]  /*4ac0*/  R2UR UR13, R5 ;  /* 0x00000000050d72ca */ /* 0x004fe200000e0000 */
[----:B------:R-:W-:Y:S01]  /*4ad0*/  IMAD.MOV.U32 R5, RZ, RZ, 0x50 ;  /* 0x00000050ff057424 */ /* 0x000fe200078e00ff */
[----:B------:R-:W-:Y:S01]  /*4ae0*/  UIADD3 UR8, UPT, UPT, UR7, 0x40, URZ ;  /* 0x0000004007087890 */ /* 0x000fe2000fffe0ff */
[----:B------:R-:W-:Y:S01]  /*4af0*/  UMOV UR9, 0x4080 ;  /* 0x0000408000097882 */ /* 0x000fe20000000000 */
[----:B------:R-:W-:-:S02]  /*4b00*/  UIADD3 UR12, UPT, UPT, UR7, 0x60, URZ ;  /* 0x00000060070c7890 */ /* 0x000fc4000fffe0ff */
[----:B------:R-:W-:Y:S01]  /*4b10*/  R2UR UR19, R5 ;  /* 0x00000000051372ca */ /* 0x000fe200000e0000 */
[----:B------:R-:W-:-:S06]  /*4b20*/  IMAD.MOV.U32 R5, RZ, RZ, 0x58 ;  /* 0x00000058ff057424 */ /* 0x000fcc00078e00ff */
[----:B------:R2:W-:Y:S02]  /*4b30*/  UTCQMMA.2CTA tmem[UR13], gdesc[UR10], tmem[UR18], tmem[UR20], idesc[UR21], UPT ;  /* 0x00ff140a0d0079ea */ /* 0x0005e4000ba00312 */
[----:B--2---:R-:W-:-:S13]  /*4b40*/  R2UR UR20, R4 ;  /* 0x00000000041472ca */ /* 0x004fda00000e0000 */
[----:B------:R2:W-:Y:S01]  /*4b50*/  UTCQMMA.2CTA tmem[UR19], gdesc[UR8], tmem[UR20], tmem[UR22], idesc[UR23], UPT ;  /* 0x00ff1608130079ea */ /* 0x0005e2000ba00314 */
[----:B------:R-:W3:Y:S02]  /*4b60*/  SYNCS.PHASECHK.TRANS64.TRYWAIT P0, [UR4+0x210], R7 ;  /* 0x00021007ff0075a7 */ /* 0x000ee40008001104 */
[----:B--23--:R-:W-:Y:S05]  /*4b70*/  @!P0 BRA `(.L_x_59) ;  /* 0x0000009400908947 */ /* 0x00cfea0003800000 */
.L_x_144:
[----:B------:R-:W-:Y:S01]  /*4b80*/  R2UR UR7, R5 ;  /* 0x00000000050772ca */ /* 0x000fe200000e0000 */
[----:B------:R-:W-:Y:S01]  /*4b90*/  UMOV UR22, 0x0 ;  /* 0x0000000000167882 */ /* 0x000fe20000000000 */
[----:B------:R-:W-:Y:S01]  /*4ba0*/  R2UR UR18, R4 ;  /* 0x00000000041272ca */ /* 0x000fe200000e0000 */
[----:B------:R-:W-:Y:S01]  /*4bb0*/  UMOV UR23, 0x10190010 ;  /* 0x1019001000177882 */ /* 0x000fe20000000000 */
[----:B------:R-:W-:Y:S01]  /*4bc0*/  R2UR UR20, R15 ;  /* 0x000000000f1472ca */ /* 0x000fe200000e0000 */
[----:B------:R-:W-:Y:S01]  /*4bd0*/  UMOV UR13, 0x4080 ;  /* 0x00004080000d7882 */ /* 0x000fe20000000000 */
[----:B--2---:R-:W-:Y:S01]  /*4be0*/  IMAD.U32 R7, RZ, RZ, UR5 ;  /* 0x00000005ff077e24 */ /* 0x004fe2000f8e00ff */
[----:B------:R-:W-:Y:S01]  /*4bf0*/  UMOV UR19, 0x3 ;  /* 0x0000000300137882 */ /* 0x000fe20000000000 */
[----:B------:R-:W-:Y:S02]  /*4c00*/  IMAD.MOV.U32 R5, RZ, RZ, 0xc0 ;  /* 0x000000c0ff057424 */ /* 0x000fe400078e00ff */
[----:B------:R-:W-:-:S05]  /*4c10*/  IMAD.MOV.U32 R4, RZ, RZ, 0x160 ;  /* 0x00000160ff047424 */ /* 0x000fca00078e00ff */
[----:B------:R2:W-:Y:S02]  /*4c20*/  UTCQMMA.2CTA tmem[UR7], gdesc[UR12], tmem[UR18], tmem[UR22], idesc[UR23], UPT ;  /* 0x00ff160c070079ea */ /* 0x0005e4000ba00312 */
[----:B------:R2:W-:Y:S01]  /*4c30*/  UTCBAR.2CTA.MULTICAST [UR20], URZ, UR19 ;  /* 0x000000ff140073e9 */ /* 0x0005e20008200813 */
[----:B------:R-:W3:Y:S02]  /*4c40*/  SYNCS.PHASECHK.TRANS64.TRYWAIT P0, [UR4+0x208], R7 ;  /* 0x00020807ff0075a7 */ /* 0x000ee40008001104 */
[----:B--23--:R-:W-:Y:S05]  /*4c50*/  @!P0 BRA `(.L_x_60) ;  /* 0x0000009400788947 */ /* 0x00cfea0003800000 */
.L_x_146:
[----:B------:R-:W-:Y:S01]  /*4c60*/  R2UR UR21, R5 ;  /* 0x00000000051572ca */ /* 0x000fe200000e0000 */
[----:B------:R-:W-:Y:S01]  /*4c70*/  IMAD.MOV.U32 R5, RZ, RZ, 0xc8 ;  /* 0x000000c8ff057424 */ /* 0x000fe200078e00ff */
[----:B------:R-:W-:Y:S01]  /*4c80*/  R2UR UR22, R4 ;  /* 0x00000000041672ca */ /* 0x000fe200000e0000 */
[----:B------:R-:W-:Y:S01]  /*4c90*/  UMOV UR18, 0x0 ;  /* 0x0000000000127882 */ /* 0x000fe20000000000 */
[----:B------:R-:W-:Y:S01]  /*4ca0*/  UMOV UR19, 0x10190010 ;  /* 0x1019001000137882 */ /* 0x000fe20000000000 */
[----:B------:R-:W-:Y:S01]  /*4cb0*/  IMAD.MOV.U32 R4, RZ, RZ, 0x160 ;  /* 0x00000160ff047424 */ /* 0x000fe200078e00ff */
[----:B------:R-:W-:Y:S01]  /*4cc0*/  UMOV UR24, 0x0 ;  /* 0x0000000000187882 */ /* 0x000fe20000000000 */
[----:B------:R-:W-:-:S03]  /*4cd0*/  UMOV UR25, 0x10190010 ;  /* 0x1019001000197882 */ /* 0x000fc60000000000 */
[----:B------:R-:W-:-:S05]  /*4ce0*/  R2UR UR20, R4 ;  /* 0x00000000041472ca */ /* 0x000fca00000e0000 */
[----:B------:R3:W-:Y:S02]  /*4cf0*/  UTCQMMA.2CTA tmem[UR21], gdesc[UR14], tmem[UR22], tmem[UR18], idesc[UR19], UP1 ;  /* 0x00ff120e150079ea */ /* 0x0007e40008a00316 */
[----:B---3--:R-:W-:Y:S01]  /*4d00*/  R2UR UR19, R5 ;  /* 0x00000000051372ca */ /* 0x008fe200000e0000 */
[----:B------:R-:W-:Y:S01]  /*4d10*/  IMAD.MOV.U32 R5, RZ, RZ, 0xd0 ;  /* 0x000000d0ff057424 */ /* 0x000fe200078e00ff */
[----:B------:R-:W-:Y:S01]  /*4d20*/  R2UR UR18, R4 ;  /* 0x00000000041272ca */ /* 0x000fe200000e0000 */
[----:B------:R-:W-:-:S03]  /*4d30*/  IMAD.U32 R4, RZ, RZ, UR5 ;  /* 0x00000005ff047e24 */ /* 0x000fc6000f8e00ff */
[----:B------:R-:W-:-:S07]  /*4d40*/  R2UR UR7, R5 ;  /* 0x00000000050772ca */ /* 0x000fce00000e0000 */
[----:B------:R3:W-:Y:S06]  /*4d50*/  UTCQMMA.2CTA tmem[UR19], gdesc[UR10], tmem[UR20], tmem[UR24], idesc[UR25], UPT ;  /* 0x00ff180a130079ea */ /* 0x0007ec000ba00314 */
[----:B------:R3:W-:Y:S01]  /*4d60*/  UTCQMMA.2CTA tmem[UR7], gdesc[UR8], tmem[UR18], tmem[UR24], idesc[UR25], UPT ;  /* 0x00ff1808070079ea */ /* 0x0007e2000ba00312 */
[----:B------:R-:W4:Y:S02]  /*4d70*/  SYNCS.PHASECHK.TRANS64.TRYWAIT P0, [UR4+0x218], R4 ;  /* 0x00021804ff0075a7 */ /* 0x000f240008001104 */
[----:B---34-:R-:W-:Y:S05]  /*4d80*/  @!P0 BRA `(.L_x_61) ;  /* 0x00000094004c8947 */ /* 0x018fea0003800000 */
.L_x_148:
[----:B------:R-:W-:Y:S01]  /*4d90*/  IMAD.MOV.U32 R5, RZ, RZ, 0xd8 ;  /* 0x000000d8ff057424 */ /* 0x000fe200078e00ff */
[----:B------:R-:W-:Y:S01]  /*4da0*/  R2UR UR5, R14 ;  /* 0x000000000e0572ca */ /* 0x000fe200000e0000 */
[----:B--2---:R-:W-:Y:S01]  /*4db0*/  IMAD.MOV.U32 R4, RZ, RZ, 0x160 ;  /* 0x00000160ff047424 */ /* 0x004fe200078e00ff */
[----:B------:R-:W-:Y:S02]  /*4dc0*/  UIADD3 UR17, UPT, UPT, UR17, 0x108, URZ ;  /* 0x0000010811117890 */ /* 0x000fe4000fffe0ff */
[----:B------:R-:W-:Y:S01]  /*4dd0*/  R2UR UR7, R5 ;  /* 0x00000000050772ca */ /* 0x000fe200000e0000 */
[----:B------:R-:W-:Y:S01]  /*4de0*/  UMOV UR10, 0x0 ;  /* 0x00000000000a7882 */ /* 0x000fe20000000000 */
[----:B------:R-:W-:Y:S01]  /*4df0*/  R2UR UR8, R4 ;  /* 0x00000000040872ca */ /* 0x000fe200000e0000 */
[----:B------:R-:W-:Y:S01]  /*4e00*/  UMOV UR11, 0x10190010 ;  /* 0x10190010000b7882 */ /* 0x000fe20000000000 */
[----:B------:R-:W-:Y:S01]  /*4e10*/  UMOV UR9, 0x3 ;  /* 0x0000000300097882 */ /* 0x000fe20000000000 */
[----:B------:R-:W-:-:S02]  /*4e20*/  UIADD3 UR6, UPT, UPT, UR6, 0x1, URZ ;  /* 0x0000000106067890 */ /* 0x000fc4000fffe0ff */
[----:B------:R-:W-:Y:S02]  /*4e30*/  ULOP3.LUT UR45, UR45, 0x1, URZ, 0x3c, !UPT ;  /* 0x000000012d2d7892 */ /* 0x000fe4000f8e3cff */
[----:B------:R-:W-:Y:S02]  /*4e40*/  UISETP.NE.AND UP1, UPT, UR6, 0x1d, UPT ;  /* 0x0000001d0600788c */ /* 0x000fe4000bf25270 */
[----:B------:R-:W-:-:S04]  /*4e50*/  ULOP3.LUT UR38, UR38, 0x1, URZ, 0x3c, !UPT ;  /* 0x0000000126267892 */ /* 0x000fc8000f8e3cff */
[----:B------:R-:W-:Y:S01]  /*4e60*/  UTCQMMA.2CTA tmem[UR7], gdesc[UR12], tmem[UR8], tmem[UR10], idesc[UR11], UPT ;  /* 0x00ff0a0c070079ea */ /* 0x000fe2000ba00308 */
[----:B------:R2:W-:Y:S01]  /*4e70*/  UTCBAR.2CTA.MULTICAST [UR5], URZ, UR9 ;  /* 0x000000ff050073e9 */ /* 0x0005e20008200809 */
[----:B------:R3:W-:Y:S01]  /*4e80*/  UTCBAR.2CTA.MULTICAST [UR17], URZ, UR75 ;  /* 0x000000ff110073e9 */ /* 0x0007e2000820084b */
[----:B--2---:R-:W-:-:S04]  /*4e90*/  USEL UR5, URZ, 0x1, UP1 ;  /* 0x00000001ff057887 */ /* 0x004fc80008800000 */
[----:B------:R-:W-:Y:S02]  /*4ea0*/  ULOP3.LUT UR18, UR16, UR5, URZ, 0x3c, !UPT ;  /* 0x0000000510127292 */ /* 0x000fe4000f8e3cff */
[----:B------:R-:W-:-:S12]  /*4eb0*/  USEL UR16, UR6, URZ, UP1 ;  /* 0x000000ff06107287 */ /* 0x000fd80008800000 */
.L_x_45:
[----:B------:R-:W2:Y:S02]  /*4ec0*/  LDCU UR5, c[0x0][0x624] ;  /* 0x0000c480ff0577ac */ /* 0x000ea40008000800 */
[----:B--2---:R-:W-:-:S09]  /*4ed0*/  UISETP.GE.AND UP1, UPT, UR74, UR5, UPT ;  /* 0x000000054a00728c */ /* 0x004fd2000bf26270 */
[----:B------:R-:W-:Y:S05]  /*4ee0*/  BRA.U !UP1, `(.L_x_62) ;  /* 0xffffffed09187547 */ /* 0x000fea000b83ffff */
.L_x_44:
[----:B------:R-:W2:Y:S01]  /*4ef0*/  S2UR UR6, SR_CgaCtaId ;  /* 0x00000000000679c3 */ /* 0x000ea20000008800 */
[----:B------:R-:W-:Y:S01]  /*4f00*/  ELECT P0, URZ, PT ;  /* 0x0000000000ff782f */ /* 0x000fe20003800000 */
[----:B------:R-:W-:Y:S01]  /*4f10*/  IMAD.MOV.U32 R4, RZ, RZ, 0x1 ;  /* 0x00000001ff047424 */ /* 0x000fe200078e00ff */
[----:B------:R-:W-:-:S05]  /*4f20*/  UIADD3 UR5, UPT, UPT, UR4, 0x2b0, URZ ;  /* 0x000002b004057890 */ /* 0x000fca000fffe0ff */
[----:B------:R-:W-:Y:S01]  /*4f30*/  UVIRTCOUNT.DEALLOC.SMPOOL 0x80 ;  /* 0x000000800000784c */ /* 0x000fe20000000000 */
[----:B------:R-:W-:-:S07]  /*4f40*/  UMOV UR10, 0x1 ;  /* 0x00000001000a7882 */ /* 0x000fce0000000000 */
[----:B------:R-:W4:Y:S01]  /*4f50*/  S2UR UR9, SR_CgaCtaId ;  /* 0x00000000000979c3 */ /* 0x000f220000008800 */
[----:B------:R-:W-:Y:S01]  /*4f60*/  IMAD.U32 R5, RZ, RZ, UR5 ;  /* 0x00000005ff057e24 */ /* 0x000fe2000f8e00ff */
[----:B------:R-:W-:Y:S01]  /*4f70*/  @P0 MOV R8, 0x40 ;  /* 0x0000004000080802 */ /* 0x000fe20000000f00 */
[----:B--2---:R-:W-:-:S05]  /*4f80*/  @P0 IMAD.U32 R13, RZ, RZ, UR6 ;  /* 0x00000006ff0d0e24 */ /* 0x004fca000f8e00ff */
[C---:B------:R-:W-:Y:S02]  /*4f90*/  @P0 LEA R7, R13.reuse, R8, 0x18 ;  /* 0x000000080d070211 */ /* 0x040fe400078ec0ff */
[----:B------:R-:W-:-:S03]  /*4fa0*/  LOP3.LUT R8, R13, 0x1, RZ, 0x3c, !PT ;  /* 0x000000010d087812 */ /* 0x000fc600078e3cff */
[----:B------:R2:W-:Y:S01]  /*4fb0*/  @P0 STS.U8 [R7], R4 ;  /* 0x0000000407000388 */ /* 0x0005e20000000000 */
[----:B------:R-:W-:Y:S01]  /*4fc0*/  PRMT R8, R8, 0x654, R5 ;  /* 0x0000065408087816 */ /* 0x000fe20000000005 */
[----:B------:R-:W-:Y:S01]  /*4fd0*/  IMAD.U32 R5, RZ, RZ, UR10 ;  /* 0x0000000aff057e24 */ /* 0x000fe2000f8e00ff */
[----:B------:R-:W-:Y:S06]  /*4fe0*/  BAR.SYNC.DEFER_BLOCKING 0x2, 0x1a0 ;  /* 0x0086800000007b1d */ /* 0x000fec0000010000 */
[----:B------:R2:W-:Y:S01]  /*4ff0*/  SYNCS.ARRIVE.TRANS64.RED.ART0 RZ, [R8+URZ], R5 ;  /* 0x0000000508ff79a7 */ /* 0x0005e200085004ff */
[----:B------:R-:W5:Y:S02]  /*5000*/  SYNCS.PHASECHK.TRANS64.TRYWAIT P0, [UR4+0x2b0], RZ ;  /* 0x0002b0ffff0075a7 */ /* 0x000f640008001104 */
[----:B--2-45:R-:W-:Y:S05]  /*5010*/  @!P0 BRA `(.L_x_63) ;  /* 0x0000009000c88947 */ /* 0x034fea0003800000 */
.L_x_150:
[----:B------:R-:W-:Y:S01]  /*5020*/  NOP ;  /* 0x0000000000007918 */ /* 0x000fe20000000000 */
[----:B------:R-:W-:Y:S01]  /*5030*/  UMOV UR5, 0x50 ;  /* 0x0000005000057882 */ /* 0x000fe20000000000 */
[----:B------:R-:W-:Y:S01]  /*5040*/  R2UR UR6, R21 ;  /* 0x00000000150672ca */ /* 0x000fe200000e0000 */
[----:B------:R-:W-:Y:S01]  /*5050*/  ULEA UR9, UR9, UR5, 0x18 ;  /* 0x0000000509097291 */ /* 0x000fe2000f8ec0ff */
[----:B------:R-:W-:-:S08]  /*5060*/  UMOV UR7, 0xffff ;  /* 0x0000ffff00077882 */ /* 0x000fd00000000000 */
[----:B--2---:R-:W2:Y:S03]  /*5070*/  LDS R4, [UR9] ;  /* 0x00000009ff047984 */ /* 0x004ea60008000800 */
[----:B------:R-:W-:-:S04]  /*5080*/  ULOP3.LUT UR5, UR6, 0xffff, URZ, 0xc0, !UPT ;  /* 0x0000ffff06057892 */ /* 0x000fc8000f8ec0ff */
[----:B------:R-:W-:-:S04]  /*5090*/  USHF.R.U32.HI UR5, URZ, 0x5, UR5 ;  /* 0x00000005ff057899 */ /* 0x000fc80008011605 */
[----:B------:R-:W-:Y:S02]  /*50a0*/  UIADD3 UR6, UPT, UPT, UR5, 0x10, URZ ;  /* 0x0000001005067890 */ /* 0x000fe4000fffe0ff */
[----:B------:R-:W-:Y:S02]  /*50b0*/  USHF.L.U32 UR7, UR7, UR5, URZ ;  /* 0x0000000507077299 */ /* 0x000fe400080006ff */
[----:B------:R-:W-:-:S04]  /*50c0*/  USHF.L.U32 UR5, UR10, UR6, URZ ;  /* 0x000000060a057299 */ /* 0x000fc800080006ff */
[----:B------:R-:W-:-:S04]  /*50d0*/  ULOP3.LUT UR5, UR5, UR7, URZ, 0xfc, !UPT ;  /* 0x0000000705057292 */ /* 0x000fc8000f8efcff */
[----:B------:R-:W-:Y:S01]  /*50e0*/  ULOP3.LUT UR7, UR5, 0xffff, URZ, 0xc0, !UPT ;  /* 0x0000ffff05077892 */ /* 0x000fe2000f8ec0ff */
[----:B--2---:R-:W-:-:S13]  /*50f0*/  R2UR UR8, R4 ;  /* 0x00000000040872ca */ /* 0x004fda00000e0000 */
[----:B------:R-:W-:-:S04]  /*5100*/  ULOP3.LUT UR6, UR5, 0xffff, UR8, 0x80, !UPT ;  /* 0x0000ffff05067892 */ /* 0x000fc8000f8e8008 */
[----:B------:R-:W-:-:S09]  /*5110*/  UISETP.NE.AND UP0, UPT, UR6, UR7, UPT ;  /* 0x000000070600728c */ /* 0x000fd2000bf05270 */
[----:B------:R-:W-:Y:S05]  /*5120*/  BRA.U UP0, `(.L_x_64) ;  /* 0x00000001004c7547 */ /* 0x000fea000b800000 */
[----:B------:R-:W-:Y:S02]  /*5130*/  USHF.R.U32.HI UR6, URZ, 0x10, UR5 ;  /* 0x00000010ff067899 */ /* 0x000fe40008011605 */
[----:B------:R-:W-:-:S04]  /*5140*/  USHF.R.U32.HI UR7, URZ, 0x10, UR8 ;  /* 0x00000010ff077899 */ /* 0x000fc80008011608 */
[----:B------:R-:W-:-:S04]  /*5150*/  ULOP3.LUT UR7, UR7, UR6, URZ, 0xc0, !UPT ;  /* 0x0000000607077292 */ /* 0x000fc8000f8ec0ff */
[----:B------:R-:W-:-:S09]  /*5160*/  UISETP.NE.AND UP0, UPT, UR7, UR6, UPT ;  /* 0x000000060700728c */ /* 0x000fd2000bf05270 */
[----:B------:R-:W-:Y:S05]  /*5170*/  BRA.U UP0, `(.L_x_65) ;  /* 0x00000001002c7547 */ /* 0x000fea000b800000 */
[----:B------:R-:W2:Y:S01]  /*5180*/  S2R R5, SR_LANEID ;  /* 0x0000000000057919 */ /* 0x000ea20000000000 */
[----:B------:R-:W-:-:S03]  /*5190*/  ULOP3.LUT UR6, URZ, UR5, URZ, 0x33, !UPT ;  /* 0x00000005ff067292 */ /* 0x000fc6000f8e33ff */
[----:B------:R-:W-:Y:S02]  /*51a0*/  VOTEU.ANY UR5, UPT, PT ;  /* 0x0000000000057886 */ /* 0x000fe400038e0100 */
[----:B------:R-:W-:Y:S01]  /*51b0*/  UFLO.U32 UR5, UR5 ;  /* 0x00000005000572bd */ /* 0x000fe200080e0000 */
[----:B------:R-:W-:-:S04]  /*51c0*/  IMAD.U32 R4, RZ, RZ, UR6 ;  /* 0x00000006ff047e24 */ /* 0x000fc8000f8e00ff */
[----:B------:R-:W4:Y:S02]  /*51d0*/  REDUX UR7, R4 ;  /* 0x00000000040773c4 */ /* 0x000f240000000000 */
[----:B------:R5:W-:Y:S01]  /*51e0*/  UTCATOMSWS.AND URZ, UR6 ;  /* 0x0000000600ff79e3 */ /* 0x000be20008000000 */
[----:B--2---:R-:W-:Y:S02]  /*51f0*/  ISETP.EQ.U32.AND P0, PT, R5, UR5, PT ;  /* 0x0000000505007c0c */ /* 0x004fe4000bf02070 */
[----:B----4-:R-:W-:-:S11]  /*5200*/  MOV R5, UR7 ;  /* 0x0000000700057c02 */ /* 0x010fd60008000f00 */
[----:B------:R5:W-:Y:S01]  /*5210*/  @P0 ATOMS.AND RZ, [UR9], R5 ;  /* 0x00000005ffff098c */ /* 0x000be2000a800009 */
[----:B------:R-:W-:Y:S05]  /*5220*/  BRA `(.L_x_66) ;  /* 0x0000000000147947 */ /* 0x000fea0003800000 */
.L_x_65:
[----:B------:R-:W-:Y:S02]  /*5230*/  MOV R4, 0x5250 ;  /* 0x0000525000047802 */ /* 0x000fe40000000f00 */
[----:B-1-3--:R-:W-:Y:S05]  /*5240*/  CALL.REL.NOINC `($__internal_0_$__cuda_sm10x_tcgen05_guardrail_trap_col_being_dealloced_not_returned_by_alloc) ;  /* 0x0000009400f87944 */ /* 0x00afea0003c00000 */
[----:B------:R-:W-:Y:S05]  /*5250*/  BRA `(.L_x_66) ;  /* 0x0000000000087947 */ /* 0x000fea0003800000 */
.L_x_64:
[----:B------:R-:W-:Y:S02]  /*5260*/  MOV R4, 0x5280 ;  /* 0x0000528000047802 */ /* 0x000fe40000000f00 */
[----:B-1-3--:R-:W-:Y:S05]  /*5270*/  CALL.REL.NOINC `($__internal_2_$__cuda_sm10x_tcgen05_guardrail_trap_unallocated_columns_being_dealloced) ;  /* 0x0000009800047944 */ /* 0x00afea0003c00000 */
.L_x_66:
[----:B------:R-:W-:Y:S01]  /*5280*/  ELECT P0, URZ, PT ;  /* 0x0000000000ff782f */ /* 0x000fe20003800000 */
[----:B------:R-:W-:-:S12]  /*5290*/  NOP ;  /* 0x0000000000007918 */ /* 0x000fd80000000000 */
[----:B------:R-:W-:Y:S05]  /*52a0*/  @!P0 BRA `(.L_x_67) ;  /* 0x0000000000208947 */ /* 0x000fea0003800000 */
[----:B-----5:R-:W-:Y:S02]  /*52b0*/  UMOV UR6, 0x20 ;  /* 0x0000002000067882 */ /* 0x020fe40000000000 */
[----:B------:R-:W-:-:S04]  /*52c0*/  UIADD3 UR6, UPT, UPT, -UR6, 0x100000, URZ ;  /* 0x0010000006067890 */ /* 0x000fc8000fffe1ff */
[----:B------:R-:W-:Y:S02]  /*52d0*/  USHF.L.U32 UR7, UR6, 0xb, URZ ;  /* 0x0000000b06077899 */ /* 0x000fe400080006ff */
[----:B------:R-:W-:Y:S01]  /*52e0*/  USHF.L.U32 UR6, UR6, 0x1, URZ ;  /* 0x0000000106067899 */ /* 0x000fe200080006ff */
[----:B------:R-:W2:Y:S11]  /*52f0*/  FENCE.VIEW.ASYNC.S ;  /* 0x00000000000073c6 */ /* 0x000eb60000000000 */
[----:B--2---:R2:W4:Y:S01]  /*5300*/  SYNCS.EXCH.64 URZ, [UR4+0x2b0], UR6 ;  /* 0x0002b00604ff75b2 */ /* 0x0045220008000100 */
[----:B------:R-:W-:Y:S05]  /*5310*/  BRA `(.L_x_67) ;  /* 0x0000000000047947 */ /* 0x000fea0003800000 */
.L_x_12:
[----:B------:R-:W-:Y:S01]  /*5320*/  NOP ;  /* 0x0000000000007918 */ /* 0x000fe20000000000 */
.L_x_67:
[----:B--23-5:R-:W-:Y:S05]  /*5330*/  BSYNC.RECONVERGENT B1 ;  /* 0x0000000000017941 */ /* 0x02cfea0003800200 */
.L_x_9:
[----:B------:R-:W-:Y:S01]  /*5340*/  R2UR UR4, R0 ;  /* 0x00000000000472ca */ /* 0x000fe200000e0000 */
[----:B------:R-:W-:-:S12]  /*5350*/  NOP ;  /* 0x0000000000007918 */ /* 0x000fd80000000000 */
[----:B------:R-:W-:-:S09]  /*5360*/  UISETP.NE.AND UP0, UPT, UR4, 0xd, UPT ;  /* 0x0000000d0400788c */ /* 0x000fd2000bf05270 */
[----:B------:R-:W-:Y:S05]  /*5370*/  BRA.U UP0, `(.L_x_68) ;  /* 0x0000000500dc7547 */ /* 0x000fea000b800000 */
[----:B------:R-:W-:-:S08]  /*5380*/  NOP ;  /* 0x0000000000007918 */ /* 0x000fd00000000000 */
[----:B------:R-:W2:-:S00]  /*5390*/  USETMAXREG.DEALLOC.CTAPOOL 0x30 ;  /* 0x00000030000079c8 */ /* 0x000e8000080e0500 */
[----:B------:R-:W3:Y:S01]  /*53a0*/  LDCU UR4, c[0x0][0x610] ;  /* 0x0000c200ff0477ac */ /* 0x000ee20008000800 */
[----:B--2---:R-:W-:Y:S01]  /*53b0*/  R2UR UR8, R2 ;  /* 0x00000000020872ca */ /* 0x004fe200000e0000 */
[----:B------:R-:W2:Y:S01]  /*53c0*/  LDCU.U8 UR9, c[0x0][0x614] ;  /* 0x0000c280ff0977ac */ /* 0x000ea20008000000 */
[----:B------:R-:W5:Y:S01]  /*53d0*/  LDCU.U8 UR6, c[0x0][0x615] ;  /* 0x0000c2a0ff0677ac */ /* 0x000f620008000000 */
[----:B------:R-:W1:Y:S10]  /*53e0*/  LDCU UR7, c[0x0][0x61c] ;  /* 0x0000c380ff0777ac */ /* 0x000e740008000800 */
[----:B---3--:R-:W-:-:S04]  /*53f0*/  UIMAD.WIDE.U32 UR4, UR8, UR4, URZ ;  /* 0x00000004080472a5 */ /* 0x008fc8000f8e00ff */
[----:B------:R-:W-:-:S04]  /*5400*/  UIADD3 UR4, UPT, UPT, UR8, -UR5, URZ ;  /* 0x8000000508047290 */ /* 0x000fc8000fffe0ff */
[----:B--2---:R-:W-:Y:S01]  /*5410*/  USHF.R.U32.HI UR4, URZ, UR9, UR4 ;  /* 0x00000009ff047299 */ /* 0x004fe20008011604 */
[----:B------:R-:W2:Y:S03]  /*5420*/  LDCU.U8 UR9, c[0x0][0x620] ;  /* 0x0000c400ff0977ac */ /* 0x000ea60008000000 */
[----:B------:R-:W-:-:S04]  /*5430*/  UIADD3 UR4, UPT, UPT, UR5, UR4, URZ ;  /* 0x0000000405047290 */ /* 0x000fc8000fffe0ff */
[----:B-----5:R-:W-:Y:S01]  /*5440*/  USHF.R.U32.HI UR51, URZ, UR6, UR4 ;  /* 0x00000006ff337299 */ /* 0x020fe20008011604 */
[----:B------:R-:W3:Y:S03]  /*5450*/  LDCU UR6, c[0x0][0x624] ;  /* 0x0000c480ff0677ac */ /* 0x000ee60008000800 */
[----:B-1----:R-:W-:-:S07]  /*5460*/  UIMAD.WIDE.U32 UR4, UR51, UR7, URZ ;  /* 0x00000007330472a5 */ /* 0x002fce000f8e00ff */
[----:B------:R-:W-:Y:S02]  /*5470*/  UMOV UR4, UR5 ;  /* 0x0000000500047c82 */ /* 0x000fe40008000000 */
[----:B------:R-:W-:-:S04]  /*5480*/  UIADD3 UR52, UPT, UPT, UR51, -UR4, URZ ;  /* 0x8000000433347290 */ /* 0x000fc8000fffe0ff */
[----:B--2---:R-:W-:Y:S02]  /*5490*/  USHF.R.U32.HI UR52, URZ, UR9, UR52 ;  /* 0x00000009ff347299 */ /* 0x004fe40008011634 */
[----:B---3--:R-:W-:Y:S02]  /*54a0*/  UISETP.GE.AND UP0, UPT, UR8, UR6, UPT ;  /* 0x000000060800728c */ /* 0x008fe4000bf06270 */
[----:B------:R-:W-:-:S07]  /*54b0*/  UIADD3 UR52, UPT, UPT, UR4, UR52, URZ ;  /* 0x0000003404347290 */ /* 0x000fce000fffe0ff */
[----:B------:R-:W-:Y:S05]  /*54c0*/  BRA.U UP0, `(.L_x_68) ;  /* 0x0000000500887547 */ /* 0x000fea000b800000 */
[----:B------:R-:W-:Y:S01]  /*54d0*/  S2UR UR8, SR_CgaCtaId ;  /* 0x00000000000879c3 */ /* 0x000fe20000008800 */
[----:B------:R-:W1:Y:S01]  /*54e0*/  LDCU.U8 UR4, c[0x0][0x621] ;  /* 0x0000c420ff0477ac */ /* 0x000e620008000000 */
[----:B------:R-:W-:Y:S01]  /*54f0*/  R2UR UR11, R2 ;  /* 0x00000000020b72ca */ /* 0x000fe200000e0000 */
[----:B------:R-:W-:Y:S02]  /*5500*/  HFMA2 R5, -RZ, RZ, 0, 5.9604644775390625e-08 ;  /* 0x00000001ff057431 */ /* 0x000fe400000001ff */
[----:B------:R-:W-:Y:S01]  /*5510*/  IMAD.MOV.U32 R8, RZ, RZ, RZ ;  /* 0x000000ffff087224 */ /* 0x000fe200078e00ff */
[----:B------:R-:W2:Y:S01]  /*5520*/  LDCU.64 UR6, c[0x0][0x348] ;  /* 0x00006900ff0677ac */ /* 0x000ea20008000a00 */
[----:B------:R-:W3:Y:S01]  /*5530*/  LDCU UR5, c[0x0][0x60c] ;  /* 0x0000c180ff0577ac */ /* 0x000ee20008000800 */
[----:B------:R-:W5:Y:S01]  /*5540*/  LDCU UR10, c[0x0][0x618] ;  /* 0x0000c300ff0a77ac */ /* 0x000f620008000800 */
[----:B------:R-:W-:Y:S01]  /*5550*/  UMOV UR9, 0x400 ;  /* 0x0000040000097882 */ /* 0x000fe20000000000 */
[----:B------:R-:W-:-:S02]  /*5560*/  UIADD3 UR50, UPT, UPT, -UR51, URZ, URZ ;  /* 0x000000ff33327290 */ /* 0x000fc4000fffe1ff */
[----:B-1----:R-:W-:Y:S01]  /*5570*/  USHF.R.U32.HI UR52, URZ, UR4, UR52 ;  /* 0x00000004ff347299 */ /* 0x002fe20008011634 */
[----:B------:R-:W1:Y:S02]  /*5580*/  S2UR UR37, SR_CgaSize ;  /* 0x00000000002579c3 */ /* 0x000e640000008a00 */
[----:B-1----:R-:W-:-:S12]  /*5590*/  UIMAD UR37, UR37, -0xa0, URZ ;  /* 0xffffff60252578a4 */ /* 0x002fd8000f8e02ff */
[----:B------:R-:W1:Y:S01]  /*55a0*/  LDCU UR37, c[0x0][UR37+0x2c0] ;  /* 0x00005800252577ac */ /* 0x000e620008000800 */
[----:B--2---:R-:W-:Y:S02]  /*55b0*/  UIADD3 UR14, UP0, UPT, UR6, 0x200, URZ ;  /* 0x00000200060e7890 */ /* 0x004fe4000ff1e0ff */
[----:B------:R-:W-:Y:S02]  /*55c0*/  UIADD3 UR4, UPT, UPT, -UR52, URZ, URZ ;  /* 0x000000ff34047290 */ /* 0x000fe4000fffe1ff */
[----:B------:R-:W-:Y:S02]  /*55d0*/  ULEA UR6, UR8, UR9, 0x18 ;  /* 0x0000000908067291 */ /* 0x000fe4000f8ec0ff */
[----:B---3--:R-:W-:Y:S01]  /*55e0*/  UIMAD UR50, UR5, UR50, UR11 ;  /* 0x00000032053272a4 */ /* 0x008fe2000f8e020b */
[----:B------:R-:W2:Y:S01]  /*55f0*/  LDCU UR13, c[0x0][0x624] ;  /* 0x0000c480ff0d77ac */ /* 0x000ea20008000800 */
[----:B------:R-:W3:Y:S01]  /*5600*/  LDCU UR29, c[0x0][0x610] ;  /* 0x0000c200ff1d77ac */ /* 0x000ee20008000800 */
[----:B------:R-:W4:Y:S01]  /*5610*/  LDCU UR21, c[0x0][0x60c] ;  /* 0x0000c180ff1577ac */ /* 0x000f220008000800 */
[----:B------:R-:W1:Y:S01]  /*5620*/  LDCU.64 UR30, c[0x0][0x618] ;  /* 0x0000c300ff1e77ac */ /* 0x000e620008000a00 */
[----:B------:R-:W-:-:S02]  /*5630*/  UIADD3.X UR15, UPT, UPT, URZ, UR7, URZ, UP0, !UPT ;  /* 0x00000007ff0f7290 */ /* 0x000fc400087fe4ff */
[----:B-----5:R-:W-:Y:S02]  /*5640*/  UIMAD UR51, UR10, UR4, UR51 ;  /* 0x000000040a3372a4 */ /* 0x020fe4000f8e0233 */
[----:B------:R-:W-:Y:S02]  /*5650*/  UIADD3 UR48, UPT, UPT, UR6, 0xc00, URZ ;  /* 0x00000c0006307890 */ /* 0x000fe4000fffe0ff */
[----:B------:R-:W-:Y:S02]  /*5660*/  UIADD3 UR40, UPT, UPT, UR6, 0x1c00, URZ ;  /* 0x00001c0006287890 */ /* 0x000fe4000fffe0ff */
[----:B------:R-:W-:Y:S02]  /*5670*/  UIADD3 UR32, UPT, UPT, UR6, 0x2c00, URZ ;  /* 0x00002c0006207890 */ /* 0x000fe4000fffe0ff */
[----:B------:R-:W-:Y:S02]  /*5680*/  UIADD3 UR24, UPT, UPT, UR6, 0x3c00, URZ ;  /* 0x00003c0006187890 */ /* 0x000fe4000fffe0ff */
[----:B------:R-:W-:-:S02]  /*5690*/  UIADD3 UR16, UPT, UPT, UR6, 0x4c00, URZ ;  /* 0x00004c0006107890 */ /* 0x000fc4000fffe0ff */
[----:B------:R-:W-:Y:S01]  /*56a0*/  UIADD3 UR8, UPT, UPT, UR6, 0x5c00, URZ ;  /* 0x00005c0006087890 */ /* 0x000fe2000fffe0ff */
[----:B------:R-:W-:Y:S01]  /*56b0*/  UMOV UR5, UR11 ;  /* 0x0000000b00057c82 */ /* 0x000fe20008000000 */
[----:B------:R-:W-:Y:S01]  /*56c0*/  UMOV UR38, URZ ;  /* 0x000000ff00267c82 */ /* 0x000fe20008000000 */
[----:B------:R-:W-:Y:S01]  /*56d0*/  UMOV UR39, URZ ;  /* 0x000000ff00277c82 */ /* 0x000fe20008000000 */
[----:B------:R-:W-:Y:S01]  /*56e0*/  UMOV UR49, URZ ;  /* 0x000000ff00317c82 */ /* 0x000fe20008000000 */
[----:B------:R-:W-:Y:S01]  /*56f0*/  UMOV UR41, 0x20 ;  /* 0x0000002000297882 */ /* 0x000fe20000000000 */
[----:B-1234-:R-:W-:-:S06]  /*5700*/  UMOV UR33, 0x40 ;  /* 0x0000004000217882 */ /* 0x01efcc0000000000 */
.L_x_71:
[----:B------:R-:W-:Y:S01]  /*5710*/  SHF.L.U32 R7, R8, 0x1f, RZ ;  /* 0x0000001f08077819 */ /* 0x000fe200000006ff */
[----:B------:R-:W-:Y:S01]  /*5720*/  UMOV UR43, UR51 ;  /* 0x00000033002b7c82 */ /* 0x000fe20008000000 */
[----:B------:R-:W-:Y:S01]  /*5730*/  R2UR UR4, R6 ;  /* 0x00000000060472ca */ /* 0x000fe200000e0000 */
[----:B------:R-:W-:Y:S01]  /*5740*/  UMOV UR44, UR52 ;  /* 0x00000034002c7c82 */ /* 0x000fe20008000000 */
[----:B-1----:R-:W1:Y:S01]  /*5750*/  SYNCS.PHASECHK.TRANS64.TRYWAIT P0, [UR6+0x270], R7 ;  /* 0x00027007ff0075a7 */ /* 0x002e620008001106 */
[----:B------:R-:W-:Y:S01]  /*5760*/  UMOV UR35, UR51 ;  /* 0x0000003300237c82 */ /* 0x000fe20008000000 */
[----:B------:R-:W-:-:S09]  /*5770*/  UMOV UR36, UR52 ;  /* 0x0000003400247c82 */ /* 0x000fd20008000000 */
[----:B------:R-:W-:-:S04]  /*5780*/  ULEA UR50, UR50, UR4, 0x2 ;  /* 0x0000000432327291 */ /* 0x000fc8000f8e10ff */
[----:B------:R-:W-:-:S07]  /*5790*/  USHF.L.U32 UR50, UR50, 0x7, URZ ;  /* 0x0000000732327899 */ /* 0x000fce00080006ff */
[----:B------:R-:W-:Y:S01]  /*57a0*/  UMOV UR42, UR50 ;  /* 0x00000032002a7c82 */ /* 0x000fe20008000000 */
[----:B------:R-:W-:Y:S01]  /*57b0*/  UMOV UR34, UR50 ;  /* 0x0000003200227c82 */ /* 0x000fe20008000000 */
[----:B-1----:R-:W-:Y:S05]  /*57c0*/  @!P0 BRA `(.L_x_69) ;  /* 0x0000008800f48947 */ /* 0x002fea0003800000 */
.L_x_152:
[----:B------:R2:W-:Y:S01]  /*57d0*/  UTMASTG.4D [UR48], [UR14], desc[URZ] ;  /* 0x0000ff300e0073b5 */ /* 0x0005e20008019000 */
[----:B------:R2:W-:Y:S01]  /*57e0*/  UTMASTG.4D [UR40], [UR14], desc[URZ] ;  /* 0x0000ff280e0073b5 */ /* 0x0005e20008019000 */
[----:B------:R2:W-:Y:S01]  /*57f0*/  UTMASTG.4D [UR32], [UR14], desc[URZ] ;  /* 0x0000ff200e0073b5 */ /* 0x0005e20008019000 */
[----:B------:R0:W-:Y:S01]  /*5800*/  UTMACMDFLUSH ;  /* 0x00000000000079b7 */ /* 0x0001e20000000000 */
[----:B------:R-:W3:Y:S02]  /*5810*/  SYNCS.PHASECHK.TRANS64.TRYWAIT P0, [UR6+0x278], R7 ;  /* 0x00027807ff0075a7 */ /* 0x000ee40008001106 */
[----:B--23--:R-:W-:Y:S05]  /*5820*/  @!P0 BRA `(.L_x_70) ;  /* 0x0000008800fc8947 */ /* 0x00cfea0003800000 */
.L_x_154:
[----:B------:R-:W2:Y:S01]  /*5830*/  LDCU.U8 UR34, c[0x0][0x614] ;  /* 0x0000c280ff2277ac */ /* 0x000ea20008000000 */
[----:B------:R-:W-:Y:S01]  /*5840*/  LOP3.LUT R8, R8, 0x1, RZ, 0x3c, !PT ;  /* 0x0000000108087812 */ /* 0x000fe200078e3cff */
[----:B------:R-:W-:Y:S02]  /*5850*/  UIADD3 UR5, UPT, UPT, UR37, UR5, URZ ;  /* 0x0000000525057290 */ /* 0x000fe4000fffe0ff */
[----:B------:R-:W-:Y:S02]  /*5860*/  UIADD3 UR26, UPT, UPT, UR50, 0x100, URZ ;  /* 0x00000100321a7890 */ /* 0x000fe4000fffe0ff */
[----:B------:R-:W-:Y:S01]  /*5870*/  UIMAD.WIDE.U32 UR22, UR5, UR29, URZ ;  /* 0x0000001d051672a5 */ /* 0x000fe2000f8e00ff */
[----:B------:R-:W3:Y:S01]  /*5880*/  LDCU.U8 UR7, c[0x0][0x615] ;  /* 0x0000c2a0ff0777ac */ /* 0x000ee20008000000 */
[----:B------:R-:W-:-:S05]  /*5890*/  UMOV UR27, UR51 ;  /* 0x00000033001b7c82 */ /* 0x000fca0008000000 */
[----:B------:R-:W-:Y:S01]  /*58a0*/  UMOV UR4, UR23 ;  /* 0x0000001700047c82 */ /* 0x000fe20008000000 */
[----:B------:R-:W-:Y:S01]  /*58b0*/  UMOV UR19, UR51 ;  /* 0x0000003300137c82 */ /* 0x000fe20008000000 */
[----:B------:R-:W-:Y:S01]  /*58c0*/  UMOV UR11, UR51 ;  /* 0x00000033000b7c82 */ /* 0x000fe20008000000 */
[----:B------:R-:W-:Y:S01]  /*58d0*/  UIADD3 UR51, UPT, UPT, UR5, -UR4, URZ ;  /* 0x8000000405337290 */ /* 0x000fe2000fffe0ff */
[----:B------:R-:W-:Y:S01]  /*58e0*/  UMOV UR25, UR49 ;  /* 0x0000003100197c82 */ /* 0x000fe20008000000 */
[----:B------:R-:W-:Y:S01]  /*58f0*/  UMOV UR28, UR52 ;  /* 0x00000034001c7c82 */ /* 0x000fe20008000000 */
[----:B------:R-:W-:Y:S01]  /*5900*/  UMOV UR17, 0x20 ;  /* 0x0000002000117882 */ /* 0x000fe20000000000 */
[----:B------:R-:W-:Y:S01]  /*5910*/  UMOV UR20, UR52 ;  /* 0x0000003400147c82 */ /* 0x000fe20008000000 */
[----:B------:R-:W-:Y:S01]  /*5920*/  UMOV UR18, UR26 ;  /* 0x0000001a00127c82 */ /* 0x000fe20008000000 */
[----:B------:R-:W-:Y:S01]  /*5930*/  UMOV UR9, 0x40 ;  /* 0x0000004000097882 */ /* 0x000fe20000000000 */
[----:B------:R-:W-:Y:S01]  /*5940*/  UMOV UR12, UR52 ;  /* 0x00000034000c7c82 */ /* 0x000fe20008000000 */
[----:B------:R-:W-:Y:S01]  /*5950*/  UTMASTG.4D [UR24], [UR14], desc[UR38] ;  /* 0x000026180e0073b5 */ /* 0x000fe20008019000 */
[----:B------:R-:W-:Y:S01]  /*5960*/  UMOV UR10, UR26 ;  /* 0x0000001a000a7c82 */ /* 0x000fe20008000000 */
[----:B--2---:R-:W-:Y:S01]  /*5970*/  USHF.R.U32.HI UR51, URZ, UR34, UR51 ;  /* 0x00000022ff337299 */ /* 0x004fe20008011633 */
[----:B------:R-:W2:Y:S01]  /*5980*/  LDCU.U8 UR34, c[0x0][0x620] ;  /* 0x0000c400ff2277ac */ /* 0x000ea20008000000 */
[----:B------:R-:W-:Y:S02]  /*5990*/  UTMASTG.4D [UR16], [UR14], desc[UR38] ;  /* 0x000026100e0073b5 */ /* 0x000fe40008019000 */
[----:B------:R-:W-:-:S02]  /*59a0*/  UIADD3 UR51, UPT, UPT, UR4, UR51, URZ ;  /* 0x0000003304337290 */ /* 0x000fc4000fffe0ff */
[----:B------:R-:W-:Y:S02]  /*59b0*/  UISETP.GE.AND UP0, UPT, UR5, UR13, UPT ;  /* 0x0000000d0500728c */ /* 0x000fe4000bf06270 */
[----:B---3--:R-:W-:Y:S01]  /*59c0*/  USHF.R.U32.HI UR51, URZ, UR7, UR51 ;  /* 0x00000007ff337299 */ /* 0x008fe20008011633 */
[----:B------:R3:W-:Y:S01]  /*59d0*/  UTMASTG.4D [UR8], [UR14], desc[UR38] ;  /* 0x000026080e0073b5 */ /* 0x0007e20008019000 */
[----:B------:R0:W-:Y:S01]  /*59e0*/  UTMACMDFLUSH ;  /* 0x00000000000079b7 */ /* 0x0001e20000000000 */
[----:B------:R-:W-:-:S04]  /*59f0*/  DEPBAR.LE SB0, 0x1 ;  /* 0x000080400000791a */ /* 0x000fc80000000000 */
[----:B------:R5:W-:Y:S01]  /*5a00*/  SYNCS.ARRIVE.TRANS64.ART0 RZ, [UR6+0x280], R5 ;  /* 0x00028005ffff79a7 */ /* 0x000be20008500006 */
[----:B------:R-:W-:-:S04]  /*5a10*/  DEPBAR.LE SB0, 0x0 ;  /* 0x000080000000791a */ /* 0x000fc80000000000 */
[----:B---3--:R-:W-:Y:S01]  /*5a20*/  UIMAD.WIDE.U32 UR10, UR51, UR31, URZ ;  /* 0x0000001f330a72a5 */ /* 0x008fe2000f8e00ff */
[----:B------:R5:W-:Y:S06]  /*5a30*/  SYNCS.ARRIVE.TRANS64.ART0 RZ, [UR6+0x288], R5 ;  /* 0x00028805ffff79a7 */ /* 0x000bec0008500006 */
[----:B------:R-:W-:Y:S02]  /*5a40*/  UMOV UR4, UR11 ;  /* 0x0000000b00047c82 */ /* 0x000fe40008000000 */
[----:B------:R-:W-:-:S04]  /*5a50*/  UIADD3 UR7, UPT, UPT, UR51, -UR4, URZ ;  /* 0x8000000433077290 */ /* 0x000fc8000fffe0ff */
[----:B--2---:R-:W-:Y:S01]  /*5a60*/  USHF.R.U32.HI UR7, URZ, UR34, UR7 ;  /* 0x00000022ff077299 */ /* 0x004fe20008011607 */
[----:B------:R-:W2:Y:S03]  /*5a70*/  LDCU.U8 UR34, c[0x0][0x621] ;  /* 0x0000c420ff2277ac */ /* 0x000ea60008000000 */
[----:B------:R-:W-:-:S04]  /*5a80*/  UIADD3 UR4, UPT, UPT, UR4, UR7, URZ ;  /* 0x0000000704047290 */ /* 0x000fc8000fffe0ff */
[----:B--2---:R-:W-:Y:S02]  /*5a90*/  USHF.R.U32.HI UR52, URZ, UR34, UR4 ;  /* 0x00000022ff347299 */ /* 0x004fe40008011604 */
[----:B------:R-:W-:Y:S02]  /*5aa0*/  UIADD3 UR4, UPT, UPT, -UR51, URZ, URZ ;  /* 0x000000ff33047290 */ /* 0x000fe4000fffe1ff */
[----:B------:R-:W-:Y:S02]  /*5ab0*/  UIADD3 UR7, UPT, UPT, -UR52, URZ, URZ ;  /* 0x000000ff34077290 */ /* 0x000fe4000fffe1ff */
[----:B------:R-:W-:Y:S02]  /*5ac0*/  UIMAD UR50, UR21, UR4, UR5 ;  /* 0x00000004153272a4 */ /* 0x000fe4000f8e0205 */
[----:B------:R-:W-:Y:S01]  /*5ad0*/  UIMAD UR51, UR30, UR7, UR51 ;  /* 0x000000071e3372a4 */ /* 0x000fe2000f8e0233 */
[----:B-----5:R-:W-:Y:S11]  /*5ae0*/  BRA.U !UP0, `(.L_x_71) ;  /* 0xfffffffd08087547 */ /* 0x020ff6000b83ffff */
.L_x_68:
[----:B------:R-:W-:-:S13]  /*5af0*/  R2UR UR4, R0 ;  /* 0x00000000000472ca */ /* 0x000fda00000e0000 */
[----:B------:R-:W-:-:S09]  /*5b00*/  UISETP.GT.AND UP0, UPT, UR4, 0x7, UPT ;  /* 0x000000070400788c */ /* 0x000fd2000bf04270 */
[----:B------:R-:W-:Y:S05]  /*5b10*/  BRA.U UP0, `(.L_x_72) ;  /* 0x00000051001c7547 */ /* 0x000fea000b800000 */
[----:B------:R-:W-:Y:S01]  /*5b20*/  NOP ;  /* 0x0000000000007918 */ /* 0x000fe20000000000 */
.L_x_73:
[----:B------:R-:W-:-:S08]  /*5b30*/  NOP ;  /* 0x0000000000007918 */ /* 0x000fd00000000000 */
[----:B------:R-:W2:Y:S02]  /*5b40*/  USETMAXREG.TRY_ALLOC.CTAPOOL UP0, 0xc0 ;  /* 0x000000c0000079c8 */ /* 0x000ea40008000600 */
[----:B--2---:R-:W-:Y:S05]  /*5b50*/  BRA.U !UP0, `(.L_x_73) ;  /* 0xfffffffd08f47547 */ /* 0x004fea000b83ffff */
[----:B------:R-:W2:Y:S01]  /*5b60*/  LDCU UR7, c[0x0][0x38c] ;  /* 0x00007180ff0777ac */ /* 0x000ea20008000800 */
[----:B------:R-:W-:Y:S01]  /*5b70*/  R2UR UR5, R0 ;  /* 0x00000000000572ca */ /* 0x000fe200000e0000 */
[----:B------:R-:W3:Y:S01]  /*5b80*/  S2UR UR4, SR_CgaCtaId ;  /* 0x00000000000479c3 */ /* 0x000ee20000008800 */
[----:B------:R-:W-:Y:S01]  /*5b90*/  R2UR UR10, R2 ;  /* 0x00000000020a72ca */ /* 0x000fe200000e0000 */
[----:B------:R-:W5:Y:S01]  /*5ba0*/  LDCU UR9, c[0x0][0x624] ;  /* 0x0000c480ff0977ac */ /* 0x000f620008000800 */
[----:B------:R-:W-:-:S09]  /*5bb0*/  UMOV UR8, 0x400 ;  /* 0x0000040000087882 */ /* 0x000fd20000000000 */
[----:B------:R-:W-:Y:S02]  /*5bc0*/  UISETP.GT.AND UP3, UPT, UR5, 0x3, UPT ;  /* 0x000000030500788c */ /* 0x000fe4000bf64270 */
[----:B--2---:R-:W-:Y:S02]  /*5bd0*/  UIADD3 UR5, UPT, UPT, -UR7, URZ, URZ ;  /* 0x000000ff07057290 */ /* 0x004fe4000fffe1ff */
[----:B------:R-:W-:Y:S02]  /*5be0*/  UIADD3 UR6, UPT, UPT, UR7, -0x1, URZ ;  /* 0xffffffff07067890 */ /* 0x000fe4000fffe0ff */
[----:B------:R-:W-:Y:S02]  /*5bf0*/  USHF.R.S32.HI UR5, URZ, 0x1f, UR5 ;  /* 0x0000001fff057899 */ /* 0x000fe40008011405 */
[----:B------:R-:W-:Y:S02]  /*5c00*/  UISETP.GT.AND UP0, UPT, UR7, URZ, UPT ;  /* 0x000000ff0700728c */ /* 0x000fe4000bf04270 */
[----:B------:R-:W-:-:S02]  /*5c10*/  USHF.R.S32.HI UR15, URZ, 0x1f, UR6 ;  /* 0x0000001fff0f7899 */ /* 0x000fc40008011406 */
[----:B------:R-:W-:Y:S02]  /*5c20*/  ULEA.HI UR5, UR5, -UR7, URZ, 0x7 ;  /* 0x8000000705057291 */ /* 0x000fe4000f8f38ff */
[----:B------:R-:W-:Y:S02]  /*5c30*/  ULEA.HI UR15, UR15, UR6, URZ, 0x7 ;  /* 0x000000060f0f7291 */ /* 0x000fe4000f8f38ff */
[----:B------:R-:W-:Y:S02]  /*5c40*/  USHF.R.S32.HI UR5, URZ, 0x7, UR5 ;  /* 0x00000007ff057899 */ /* 0x000fe40008011405 */
[----:B------:R-:W-:Y:S02]  /*5c50*/  USHF.R.S32.HI UR15, URZ, 0x7, UR15 ;  /* 0x00000007ff0f7899 */ /* 0x000fe4000801140f */
[----:B------:R-:W-:Y:S02]  /*5c60*/  @!UP0 ULOP3.LUT UR15, URZ, UR5, URZ, 0x33, !UPT ;  /* 0x00000005ff0f8292 */ /* 0x000fe4000f8e33ff */
[----:B-----5:R-:W-:-:S02]  /*5c70*/  UISETP.GE.AND UP0, UPT, UR10, UR9, UPT ;  /* 0x000000090a00728c */ /* 0x020fc4000bf06270 */
[----:B---3--:R-:W-:Y:S01]  /*5c80*/  ULEA UR4, UR4, UR8, 0x18 ;  /* 0x0000000804047291 */ /* 0x008fe2000f8ec0ff */
[----:B------:R-:W-:-:S03]  /*5c90*/  UMOV UR9, 0x1 ;  /* 0x0000000100097882 */ /* 0x000fc60000000000 */
[----:B------:R-:W-:-:S07]  /*5ca0*/  UIADD3 UR12, UPT, UPT, UR4, 0x8, URZ ;  /* 0x00000008040c7890 */ /* 0x000fce000fffe0ff */
[----:B------:R-:W-:Y:S01]  /*5cb0*/  UMOV UR16, UR12 ;  /* 0x0000000c00107c82 */ /* 0x000fe20008000000 */
[----:B------:R-:W-:Y:S01]  /*5cc0*/  @!UP3 UIADD3 UR16, UPT, UPT, UR4, URZ, URZ ;  /* 0x000000ff0410b290 */ /* 0x000fe2000fffe0ff */
[----:B----4-:R-:W-:Y:S06]  /*5cd0*/  BAR.SYNC.DEFER_BLOCKING 0x2, 0x1a0 ;  /* 0x0086800000007b1d */ /* 0x010fec0000010000 */
[----:B------:R-:W-:Y:S05]  /*5ce0*/  BRA.U UP0, `(.L_x_74) ;  /* 0x0000004d008c7547 */ /* 0x000fea000b800000 */
[----:B------:R-:W-:Y:S01]  /*5cf0*/  R2UR UR9, R0 ;  /* 0x00000000000972ca */ /* 0x000fe200000e0000 */
[----:B------:R-:W2:Y:S01]  /*5d00*/  S2UR UR6, SR_CgaCtaId ;  /* 0x00000000000679c3 */ /* 0x000ea20000008800 */
[----:B------:R-:W-:Y:S01]  /*5d10*/  UISETP.LT.AND UP0, UPT, URZ, UR15, UPT ;  /* 0x0000000fff00728c */ /* 0x000fe2000bf01270 */
[----:B------:R-:W-:Y:S01]  /*5d20*/  R2UR UR10, R3 ;  /* 0x00000000030a72ca */ /* 0x000fe200000e0000 */
[----:B------:R-:W-:Y:S01]  /*5d30*/  IMAD.MOV.U32 R135, RZ, RZ, -0x1 ;  /* 0xffffffffff877424 */ /* 0x000fe200078e00ff */
[----:B------:R-:W-:Y:S01]  /*5d40*/  R2UR UR21, R2 ;  /* 0x00000000021572ca */ /* 0x000fe200000e0000 */
[----:B------:R-:W-:Y:S02]  /*5d50*/  USEL UR5, URZ, UR15, !UP0 ;  /* 0x0000000fff057287 */ /* 0x000fe4000c000000 */
[----:B------:R-:W-:Y:S01]  /*5d60*/  UIADD3 UR17, UPT, UPT, UR16, 0x200, URZ ;  /* 0x0000020010117890 */ /* 0x000fe2000fffe0ff */
[----:B------:R-:W-:Y:S01]  /*5d70*/  S2UR UR8, SR_CgaCtaId ;  /* 0x00000000000879c3 */ /* 0x000fe20000008800 */
[----:B------:R-:W-:Y:S01]  /*5d80*/  UIMAD UR5, UR5, -0x80, UR7 ;  /* 0xffffff80050578a4 */ /* 0x000fe2000f8e0207 */
[----:B------:R-:W-:-:S02]  /*5d90*/  UMOV UR13, 0x400 ;  /* 0x00000400000d7882 */ /* 0x000fc40000000000 */
[----:B------:R-:W-:Y:S02]  /*5da0*/  USHF.R.S32.HI UR4, URZ, 0x1f, UR9 ;  /* 0x0000001fff047899 */ /* 0x000fe40008011409 */
[----:B------:R-:W-:Y:S01]  /*5db0*/  UIADD3 UR16, UPT, UPT, UR16, 0x210, URZ ;  /* 0x0000021010107890 */ /* 0x000fe2000fffe0ff */
[----:B------:R-:W-:Y:S01]  /*5dc0*/  IMAD R140, RZ, RZ, -UR5 ;  /* 0x80000005ff8c7e24 */ /* 0x000fe2000f8e02ff */
[----:B------:R-:W-:Y:S02]  /*5dd0*/  ULEA.HI UR4, UR4, UR9, URZ, 0x2 ;  /* 0x0000000904047291 */ /* 0x000fe4000f8f10ff */
[----:B------:R-:W-:Y:S02]  /*5de0*/  UISETP.GT.AND UP2, UPT, UR9, 0x3, UPT ;  /* 0x000000030900788c */ /* 0x000fe4000bf44270 */
[----:B------:R-:W-:Y:S01]  /*5df0*/  ULOP3.LUT UR4, UR4, 0xfffffffc, URZ, 0xc0, !UPT ;  /* 0xfffffffc04047892 */ /* 0x000fe2000f8ec0ff */
[C---:B-1----:R-:W-:Y:S01]  /*5e00*/  VIADDMNMX R4, R140.reuse, 0x80, RZ, !PT ;  /* 0x000000808c047846 */ /* 0x042fe200078001ff */
[----:B------:R-:W-:Y:S01]  /*5e10*/  UMOV UR22, 0x400 ;  /* 0x0000040000167882 */ /* 0x000fe20000000000 */
[C---:B------:R-:W-:Y:S01]  /*5e20*/  VIADDMNMX R144, R140.reuse, 0x20, RZ, !PT ;  /* 0x000000208c907846 */ /* 0x040fe200078001ff */
[----:B------:R-:W-:Y:S01]  /*5e30*/  UIADD3 UR4, UPT, UPT, UR9, -UR4, URZ ;  /* 0x8000000409047290 */ /* 0x000fe2000fffe0ff */
[C---:B------:R-:W-:Y:S01]  /*5e40*/  VIADDMNMX R6, R140.reuse, 0x40, RZ, !PT ;  /* 0x000000408c067846 */ /* 0x040fe200078001ff */
[----:B--2---:R-:W-:Y:S01]  /*5e50*/  ULEA UR13, UR6, UR13, 0x18 ;  /* 0x0000000d060d7291 */ /* 0x004fe2000f8ec0ff */
[----:B------:R-:W-:Y:S01]  /*5e60*/  VIADDMNMX R140, R140, 0x60, RZ, !PT ;  /* 0x000000608c8c7846 */ /* 0x000fe200078001ff */
[----:B------:R-:W-:Y:S01]  /*5e70*/  UIADD3 UR14, UPT, UPT, UR4, 0x4, URZ ;  /* 0x00000004040e7890 */ /* 0x000fe2000fffe0ff */
[--C-:B------:R-:W-:Y:S01]  /*5e80*/  SHF.R.U32.HI R144, RZ, R144, R135.reuse ;  /* 0x00000090ff907219 */ /* 0x100fe20000011687 */
[----:B------:R-:W-:Y:S01]  /*5e90*/  @!UP3 UIADD3 UR14, UPT, UPT, UR4, URZ, URZ ;  /* 0x000000ff040eb290 */ /* 0x000fe2000fffe0ff */
[--C-:B------:R-:W-:Y:S01]  /*5ea0*/  SHF.R.U32.HI R141, RZ, R6, R135.reuse ;  /* 0x00000006ff8d7219 */ /* 0x100fe20000011687 */
[----:B------:R-:W-:Y:S01]  /*5eb0*/  UISETP.GT.AND UP1, UPT, UR9, 0x3, UPT ;  /* 0x000000030900788c */ /* 0x000fe2000bf24270 */
[--C-:B------:R-:W-:Y:S01]  /*5ec0*/  SHF.R.U32.HI R140, RZ, R140, R135.reuse ;  /* 0x0000008cff8c7219 */ /* 0x100fe20000011687 */
[----:B------:R-:W-:Y:S01]  /*5ed0*/  UPRMT UR17, UR10, 0x654, UR17 ;  /* 0x000006540a117896 */ /* 0x000fe20008000011 */
[----:B------:R-:W-:Y:S01]  /*5ee0*/  SHF.R.U32.HI R135, RZ, R4, R135 ;  /* 0x00000004ff877219 */ /* 0x000fe20000011687 */
[----:B------:R-:W-:Y:S01]  /*5ef0*/  UPRMT UR16, UR10, 0x654, UR16 ;  /* 0x000006540a107896 */ /* 0x000fe20008000010 */
[----:B------:R-:W1:Y:S02]  /*5f00*/  S2UR UR24, SR_CgaSize ;  /* 0x00000000001879c3 */ /* 0x000e640000008a00 */
[----:B-1----:R-:W-:-:S12]  /*5f10*/  UIMAD UR24, UR24, -0xa0, URZ ;  /* 0xffffff60181878a4 */ /* 0x002fd8000f8e02ff */
[----:B------:R-:W1:Y:S01]  /*5f20*/  LDCU UR24, c[0x0][UR24+0x2c0] ;  /* 0x00005800181877ac */ /* 0x000e620008000800 */
[----:B------:R-:W-:Y:S02]  /*5f30*/  USEL UR18, URZ, 0x80, !UP2 ;  /* 0x00000080ff127887 */ /* 0x000fe4000d000000 */
[----:B------:R-:W-:Y:S02]  /*5f40*/  ULEA UR22, UR8, UR22, 0x18 ;  /* 0x0000001608167291 */ /* 0x000fe4000f8ec0ff */
[----:B------:R-:W-:Y:S02]  /*5f50*/  UIADD3 UR23, UPT, UPT, UR13, 0x8, URZ ;  /* 0x000000080d177890 */ /* 0x000fe4000fffe0ff */
[----:B------:R-:W-:Y:S02]  /*5f60*/  UIADD3 UR19, UPT, UPT, UR13, 0x8, URZ ;  /* 0x000000080d137890 */ /* 0x000fe4000fffe0ff */
[----:B------:R-:W-:Y:S01]  /*5f70*/  UIADD3 UR14, UPT, UPT, UR14, 0x3, URZ ;  /* 0x000000030e0e7890 */ /* 0x000fe2000fffe0ff */
[----:B------:R-:W-:Y:S01]  /*5f80*/  UMOV UR9, 0x1 ;  /* 0x0000000100097882 */ /* 0x000fe20000000000 */
[----:B------:R-:W-:Y:S01]  /*5f90*/  UMOV UR10, URZ ;  /* 0x000000ff000a7c82 */ /* 0x000fe20008000000 */
[----:B------:R-:W-:-:S09]  /*5fa0*/  UMOV UR20, URZ ;  /* 0x000000ff00147c82 */ /* 0x000fd20008000000 */
.L_x_82:
[----:B------:R-:W-:Y:S01]  /*5fb0*/  UMOV UR12, UR23 ;  /* 0x00000017000c7c82 */ /* 0x000fe20008000000 */
[----:B------:R-:W-:Y:S01]  /*5fc0*/  USHF.L.U32 UR6, UR9, 0x1f, URZ ;  /* 0x0000001f09067899 */ /* 0x000fe200080006ff */
[----:B------:R-:W-:Y:S01]  /*5fd0*/  UMOV UR4, UR12 ;  /* 0x0000000c00047c82 */ /* 0x000fe20008000000 */
[----:B------:R-:W-:Y:S02]  /*5fe0*/  @!UP2 UIADD3 UR4, UPT, UPT, UR13, URZ, URZ ;  /* 0x000000ff0d04a290 */ /* 0x000fe4000fffe0ff */
[----:B------:R-:W-:Y:S02]  /*5ff0*/  USHF.L.U32 UR5, UR10, 0x1f, URZ ;  /* 0x0000001f0a057899 */ /* 0x000fe400080006ff */
[----:B--2---:R-:W-:Y:S01]  /*6000*/  MOV R5, UR6 ;  /* 0x0000000600057c02 */ /* 0x004fe20008000f00 */
[----:B------:R-:W-:-:S03]  /*6010*/  UIADD3 UR7, UPT, UPT, UR4, 0x260, URZ ;  /* 0x0000026004077890 */ /* 0x000fc6000fffe0ff */
[----:B------:R-:W-:Y:S01]  /*6020*/  MOV R4, UR5 ;  /* 0x0000000500047c02 */ /* 0x000fe20008000f00 */
[----:B------:R-:W2:Y:S02]  /*6030*/  SYNCS.PHASECHK.TRANS64.TRYWAIT P0, [UR4+0x260], R5 ;  /* 0x00026005ff0075a7 */ /* 0x000ea40008001104 */
[----:B--2---:R-:W-:Y:S06]  /*6040*/  @!P0 BRA `(.L_x_75) ;  /* 0x0000008400148947 */ /* 0x004fec0003800000 */
.L_x_156:
[----:B------:R-:W3:Y:S01]  /*6050*/  SYNCS.PHASECHK.TRANS64.TRYWAIT P0, [UR4+0x1f0], R4 ;  /* 0x0001f004ff0075a7 */ /* 0x000ee20008001104 */
[----:B------:R-:W4:Y:S01]  /*6060*/  S2R R134, SR_TID.X ;  /* 0x0000000000867919 */ /* 0x000f220000002100 */
[----:B------:R-:W-:Y:S02]  /*6070*/  IMAD.U32 R146, RZ, RZ, UR18 ;  /* 0x00000012ff927e24 */ /* 0x000fe4000f8e00ff */
[----:B----4-:R-:W-:-:S05]  /*6080*/  IMAD.U32 R5, R134, 0x10000, RZ ;  /* 0x0001000086057824 */ /* 0x010fca00078e00ff */
[----:B------:R-:W-:-:S04]  /*6090*/  LOP3.LUT R146, R146, 0x600000, R5, 0xf8, !PT ;  /* 0x0060000092927812 */ /* 0x000fc800078ef805 */
[----:B------:R-:W-:Y:S01]  /*60a0*/  R2UR UR6, R146 ;  /* 0x00000000920672ca */ /* 0x000fe200000e0000 */
[----:B---3--:R-:W-:-:S14]  /*60b0*/  @!P0 BRA `(.L_x_76) ;  /* 0x0000008400148947 */ /* 0x008fdc0003800000 */
.L_x_158:
[----:B------:R-:W3:Y:S01]  /*60c0*/  LDTM.x32 R100, tmem[UR6] ;  /* 0x00000006006479ee */ /* 0x000ee200082c0000 */
[----:B------:R-:W-:Y:S01]  /*60d0*/  LOP3.LUT R145, R146, 0x20, RZ, 0xfc, !PT ;  /* 0x0000002092917812 */ /* 0x000fe200078efcff */
[----:B------:R-:W-:Y:S01]  /*60e0*/  ULOP3.LUT UR10, UR10, 0x1, URZ, 0x3c, !UPT ;  /* 0x000000010a0a7892 */ /* 0x000fe2000f8e3cff */
[----:B------:R-:W-:Y:S01]  /*60f0*/  R2P PR, R144, 0x7e ;  /* 0x0000007e90007804 */ /* 0x000fe20000000000 */
[----:B------:R-:W-:Y:S01]  /*6100*/  UISETP.GE.AND UP0, UPT, UR15, 0x1, UPT ;  /* 0x000000010f00788c */ /* 0x000fe2000bf06270 */
[----:B------:R-:W-:Y:S02]  /*6110*/  R2UR UR4, R145 ;  /* 0x00000000910472ca */ /* 0x000fe400000e0000 */
[C---:B------:R-:W-:Y:S02]  /*6120*/  LOP3.LUT R147, R146.reuse, 0x40, RZ, 0xfc, !PT ;  /* 0x0000004092937812 */ /* 0x040fe400078efcff */
[----:B------:R-:W-:Y:S02]  /*6130*/  LOP3.LUT R148, R146, 0x60, RZ, 0xfc, !PT ;  /* 0x0000006092947812 */ /* 0x000fe400078efcff */
[----:B------:R-:W-:-:S07]  /*6140*/  R2UR UR5, R147 ;  /* 0x00000000930572ca */ /* 0x000fce00000e0000 */
[----:B------:R-:W4:Y:S01]  /*6150*/  LDTM.x32 R68, tmem[UR4] ;  /* 0x00000004004479ee */ /* 0x000f2200082c0000 */
[----:B------:R-:W-:Y:S02]  /*6160*/  R2UR UR4, R147 ;  /* 0x00000000930472ca */ /* 0x000fe400000e0000 */
[----:B---3--:R-:W-:Y:S02]  /*6170*/  SEL R101, R101, 0xff800000, P1 ;  /* 0xff80000065657807 */ /* 0x008fe40000800000 */
[----:B------:R-:W-:Y:S02]  /*6180*/  SEL R102, R102, 0xff800000, P2 ;  /* 0xff80000066667807 */ /* 0x000fe40001000000 */
[----:B------:R-:W-:Y:S02]  /*6190*/  SEL R103, R103, 0xff800000, P3 ;  /* 0xff80000067677807 */ /* 0x000fe40001800000 */
[----:B------:R-:W-:Y:S02]  /*61a0*/  SEL R104, R104, 0xff800000, P4 ;  /* 0xff80000068687807 */ /* 0x000fe40002000000 */
[----:B------:R-:W-:-:S03]  /*61b0*/  SEL R105, R105, 0xff800000, P5 ;  /* 0xff80000069697807 */ /* 0x000fc60002800000 */
[----:B------:R-:W3:Y:S01]  /*61c0*/  LDTM.x32 R36, tmem[UR4] ;  /* 0x00000004002479ee */ /* 0x000ee200082c0000 */
[----:B------:R-:W-:Y:S02]  /*61d0*/  SEL R106, R106, 0xff800000, P6 ;  /* 0xff8000006a6a7807 */ /* 0x000fe40003000000 */
[----:B------:R-:W-:Y:S02]  /*61e0*/  R2P PR, R144.B1, 0x7f ;  /* 0x0000007f90007804 */ /* 0x000fe40000001000 */
[----:B------:R-:W-:-:S03]  /*61f0*/  R2UR UR4, R148 ;  /* 0x00000000940472ca */ /* 0x000fc600000e0000 */
[----:B------:R-:W-:Y:S02]  /*6200*/  SEL R108, R108, 0xff800000, P0 ;  /* 0xff8000006c6c7807 */ /* 0x000fe40000000000 */
[----:B------:R-:W-:Y:S02]  /*6210*/  SEL R109, R109, 0xff800000, P1 ;  /* 0xff8000006d6d7807 */ /* 0x000fe40000800000 */
[----:B------:R-:W-:Y:S02]  /*6220*/  SEL R110, R110, 0xff800000, P2 ;  /* 0xff8000006e6e7807 */ /* 0x000fe40001000000 */
[----:B------:R-:W-:Y:S02]  /*6230*/  SEL R111, R111, 0xff800000, P3 ;  /* 0xff8000006f6f7807 */ /* 0x000fe40001800000 */
[----:B------:R-:W-:Y:S02]  /*6240*/  SEL R112, R112, 0xff800000, P4 ;  /* 0xff80000070707807 */ /* 0x000fe40002000000 */
[----:B------:R-:W-:Y:S01]  /*6250*/  SEL R113, R113, 0xff800000, P5 ;  /* 0xff80000071717807 */ /* 0x000fe20002800000 */
[----:B--2---:R-:W2:Y:S01]  /*6260*/  LDTM.x32 R4, tmem[UR4] ;  /* 0x00000004000479ee */ /* 0x004ea200082c0000 */
[----:B------:R-:W-:Y:S01]  /*6270*/  SEL R114, R114, 0xff800000, P6 ;  /* 0xff80000072727807 */ /* 0x000fe20003000000 */
[----:B------:R-:W5:Y:S01]  /*6280*/  LDCU UR4, c[0x0][0x600] ;  /* 0x0000c000ff0477ac */ /* 0x000f620008000800 */
[----:B------:R-:W-:-:S05]  /*6290*/  R2P PR, R144.B2, 0x7f ;  /* 0x0000007f90007804 */ /* 0x000fca0000002000 */
[----:B------:R-:W-:Y:S02]  /*62a0*/  SEL R116, R116, 0xff800000, P0 ;  /* 0xff80000074747807 */ /* 0x000fe40000000000 */
[----:B------:R-:W-:Y:S02]  /*62b0*/  SEL R117, R117, 0xff800000, P1 ;  /* 0xff80000075757807 */ /* 0x000fe40000800000 */
[----:B------:R-:W-:Y:S02]  /*62c0*/  SEL R118, R118, 0xff800000, P2 ;  /* 0xff80000076767807 */ /* 0x000fe40001000000 */
[----:B------:R-:W-:Y:S02]  /*62d0*/  SEL R119, R119, 0xff800000, P3 ;  /* 0xff80000077777807 */ /* 0x000fe40001800000 */
[----:B------:R-:W-:Y:S02]  /*62e0*/  SEL R120, R120, 0xff800000, P4 ;  /* 0xff80000078787807 */ /* 0x000fe40002000000 */
[----:B------:R-:W-:-:S02]  /*62f0*/  SEL R121, R121, 0xff800000, P5 ;  /* 0xff80000079797807 */ /* 0x000fc40002800000 */
[----:B------:R-:W-:Y:S01]  /*6300*/  SEL R122, R122, 0xff800000, P6 ;  /* 0xff8000007a7a7807 */ /* 0x000fe20003000000 */
[----:B-----5:R-:W-:Y:S01]  /*6310*/  IMAD.U32 R157, RZ, RZ, UR4 ;  /* 0x00000004ff9d7e24 */ /* 0x020fe2000f8e00ff */
[----:B------:R-:W-:-:S05]  /*6320*/  R2P PR, R144.B3, 0x7f ;  /* 0x0000007f90007804 */ /* 0x000fca0000003000 */
[----:B------:R-:W-:Y:S02]  /*6330*/  SEL R125, R125, 0xff800000, P1 ;  /* 0xff8000007d7d7807 */ /* 0x000fe40000800000 */
[----:B------:R-:W-:Y:S02]  /*6340*/  SEL R126, R126, 0xff800000, P2 ;  /* 0xff8000007e7e7807 */ /* 0x000fe40001000000 */
[----:B------:R-:W-:Y:S02]  /*6350*/  SEL R127, R127, 0xff800000, P3 ;  /* 0xff8000007f7f7807 */ /* 0x000fe40001800000 */
[----:B------:R-:W-:Y:S02]  /*6360*/  SEL R128, R128, 0xff800000, P4 ;  /* 0xff80000080807807 */ /* 0x000fe40002000000 */
[----:B------:R-:W-:Y:S02]  /*6370*/  SEL R129, R129, 0xff800000, P5 ;  /* 0xff80000081817807 */ /* 0x000fe40002800000 */
[----:B------:R-:W-:-:S02]  /*6380*/  SEL R130, R130, 0xff800000, P6 ;  /* 0xff80000082827807 */ /* 0x000fc40003000000 */
[----:B------:R-:W-:Y:S02]  /*6390*/  R2P PR, R141, 0x7e ;  /* 0x0000007e8d007804 */ /* 0x000fe40000000000 */
[----:B------:R-:W-:-:S03]  /*63a0*/  SEL R124, R124, 0xff800000, P0 ;  /* 0xff8000007c7c7807 */ /* 0x000fc60000000000 */
[----:B----4-:R-:W-:Y:S02]  /*63b0*/  SEL R69, R69, 0xff800000, P1 ;  /* 0xff80000045457807 */ /* 0x010fe40000800000 */
[----:B------:R-:W-:Y:S02]  /*63c0*/  SEL R70, R70, 0xff800000, P2 ;  /* 0xff80000046467807 */ /* 0x000fe40001000000 */
[----:B------:R-:W-:Y:S02]  /*63d0*/  SEL R71, R71, 0xff800000, P3 ;  /* 0xff80000047477807 */ /* 0x000fe40001800000 */
[----:B------:R-:W-:Y:S02]  /*63e0*/  SEL R72, R72, 0xff800000, P4 ;  /* 0xff80000048487807 */ /* 0x000fe40002000000 */
[----:B------:R-:W-:Y:S02]  /*63f0*/  SEL R73, R73, 0xff800000, P5 ;  /* 0xff80000049497807 */ /* 0x000fe40002800000 */
[----:B------:R-:W-:-:S02]  /*6400*/  SEL R74, R74, 0xff800000, P6 ;  /* 0xff8000004a4a7807 */ /* 0x000fc40003000000 */
[----:B------:R-:W-:-:S05]  /*6410*/  R2P PR, R141.B1, 0x7f ;  /* 0x0000007f8d007804 */ /* 0x000fca0000001000 */
[----:B------:R-:W-:Y:S02]  /*6420*/  SEL R76, R76, 0xff800000, P0 ;  /* 0xff8000004c4c7807 */ /* 0x000fe40000000000 */
[----:B------:R-:W-:Y:S02]  /*6430*/  SEL R77, R77, 0xff800000, P1 ;  /* 0xff8000004d4d7807 */ /* 0x000fe40000800000 */
[----:B------:R-:W-:Y:S02]  /*6440*/  SEL R78, R78, 0xff800000, P2 ;  /* 0xff8000004e4e7807 */ /* 0x000fe40001000000 */
[----:B------:R-:W-:Y:S02]  /*6450*/  SEL R79, R79, 0xff800000, P3 ;  /* 0xff8000004f4f7807 */ /* 0x000fe40001800000 */
[----:B------:R-:W-:Y:S02]  /*6460*/  SEL R80, R80, 0xff800000, P4 ;  /* 0xff80000050507807 */ /* 0x000fe40002000000 */
[----:B------:R-:W-:-:S02]  /*6470*/  SEL R81, R81, 0xff800000, P5 ;  /* 0xff80000051517807 */ /* 0x000fc40002800000 */
[----:B------:R-:W-:Y:S02]  /*6480*/  SEL R82, R82, 0xff800000, P6 ;  /* 0xff80000052527807 */ /* 0x000fe40003000000 */
        /* <DEDUP_REMOVED lines=17> */
[----:B---3--:R-:W-:Y:S02]  /*65a0*/  SEL R37, R37, 0xff800000, P1 ;  /* 0xff80000025257807 */ /* 0x008fe40000800000 */
        /* <DEDUP_REMOVED lines=30> */
[----:B--2---:R-:W-:Y:S02]  /*6790*/  SEL R5, R5, 0xff800000, P1 ;  /* 0xff80000005057807 */ /* 0x004fe40000800000 */
        /* <DEDUP_REMOVED lines=21> */
[----:B------:R-:W-:Y:S02]  /*68f0*/  R2P PR, R135.B3, 0x7f ;  /* 0x0000007f87007804 */ /* 0x000fe40000003000 */
[----:B------:R-:W-:-:S03]  /*6900*/  LOP3.LUT R26, R144, 0x1, RZ, 0xc0, !PT ;  /* 0x00000001901a7812 */ /* 0x000fc600078ec0ff */
[----:B------:R-:W-:Y:S02]  /*6910*/  SEL R18, R28, 0xff800000, P0 ;  /* 0xff8000001c127807 */ /* 0x000fe40000000000 */
[----:B------:R-:W-:Y:S02]  /*6920*/  ISETP.NE.U32.AND P0, PT, R26, 0x1, PT ;  /* 0x000000011a00780c */ /* 0x000fe40003f05070 */
[----:B------:R-:W-:Y:S02]  /*6930*/  LOP3.LUT R26, R141, 0x1, RZ, 0xc0, !PT ;  /* 0x000000018d1a7812 */ /* 0x000fe400078ec0ff */
[----:B------:R-:W-:Y:S02]  /*6940*/  SEL R100, R100, 0xff800000, !P0 ;  /* 0xff80000064647807 */ /* 0x000fe40004000000 */
[----:B------:R-:W-:Y:S02]  /*6950*/  LOP3.LUT P0, RZ, R144, 0x80, RZ, 0xc0, !PT ;  /* 0x0000008090ff7812 */ /* 0x000fe4000780c0ff */
[----:B------:R-:W-:-:S02]  /*6960*/  SEL R138, R30, 0xff800000, P2 ;  /* 0xff8000001e8a7807 */ /* 0x000fc40001000000 */
[----:B------:R-:W-:Y:S02]  /*6970*/  SEL R107, R107, 0xff800000, P0 ;  /* 0xff8000006b6b7807 */ /* 0x000fe40000000000 */
[----:B------:R-:W-:Y:S02]  /*6980*/  LOP3.LUT P0, RZ, R144, 0x8000, RZ, 0xc0, !PT ;  /* 0x0000800090ff7812 */ /* 0x000fe4000780c0ff */
[----:B------:R-:W-:Y:S02]  /*6990*/  FMNMX R28, R106, R107, !PT ;  /* 0x0000006b6a1c7209 */ /* 0x000fe40007800000 */
[----:B------:R-:W-:Y:S02]  /*69a0*/  SEL R115, R115, 0xff800000, P0 ;  /* 0xff80000073737807 */ /* 0x000fe40000000000 */
[----:B------:R-:W-:Y:S02]  /*69b0*/  LOP3.LUT P0, RZ, R144, 0x800000, RZ, 0xc0, !PT ;  /* 0x0080000090ff7812 */ /* 0x000fe4000780c0ff */
[----:B------:R-:W-:-:S02]  /*69c0*/  FMNMX3 R28, R28, R114, R115, !PT ;  /* 0x000000721c1c7276 */ /* 0x000fc40007800073 */
[----:B------:R-:W-:Y:S02]  /*69d0*/  SEL R123, R123, 0xff800000, P0 ;  /* 0xff8000007b7b7807 */ /* 0x000fe40000000000 */
[----:B------:R-:W-:Y:S02]  /*69e0*/  ISETP.GT.AND P0, PT, R144, -0x1, PT ;  /* 0xffffffff9000780c */ /* 0x000fe40003f04270 */
[----:B------:R-:W-:Y:S02]  /*69f0*/  FMNMX3 R28, R28, R122, R123, !PT ;  /* 0x0000007a1c1c7276 */ /* 0x000fe4000780007b */
[----:B------:R-:W-:Y:S02]  /*6a00*/  SEL R131, R131, 0xff800000, !P0 ;  /* 0xff80000083837807 */ /* 0x000fe40004000000 */
[----:B------:R-:W-:Y:S02]  /*6a10*/  ISETP.NE.U32.AND P0, PT, R26, 0x1, PT ;  /* 0x000000011a00780c */ /* 0x000fe40003f05070 */
[----:B------:R-:W-:-:S02]  /*6a20*/  LOP3.LUT R26, R140, 0x1, RZ, 0xc0, !PT ;  /* 0x000000018c1a7812 */ /* 0x000fc400078ec0ff */
[----:B------:R-:W-:Y:S02]  /*6a30*/  SEL R68, R68, 0xff800000, !P0 ;  /* 0xff80000044447807 */ /* 0x000fe40004000000 */
[----:B------:R-:W-:Y:S02]  /*6a40*/  LOP3.LUT P0, RZ, R141, 0x80, RZ, 0xc0, !PT ;  /* 0x000000808dff7812 */ /* 0x000fe4000780c0ff */
[----:B------:R-:W-:Y:S02]  /*6a50*/  FMNMX3 R28, R28, R130, R131, !PT ;  /* 0x000000821c1c7276 */ /* 0x000fe40007800083 */
[----:B------:R-:W-:Y:S02]  /*6a60*/  SEL R75, R75, 0xff800000, P0 ;  /* 0xff8000004b4b7807 */ /* 0x000fe40000000000 */
[----:B------:R-:W-:Y:S02]  /*6a70*/  LOP3.LUT P0, RZ, R141, 0x8000, RZ, 0xc0, !PT ;  /* 0x000080008dff7812 */ /* 0x000fe4000780c0ff */
[----:B------:R-:W-:-:S02]  /*6a80*/  FMNMX3 R28, R28, R74, R75, !PT ;  /* 0x0000004a1c1c7276 */ /* 0x000fc4000780004b */
[----:B------:R-:W-:Y:S02]  /*6a90*/  SEL R83, R83, 0xff800000, P0 ;  /* 0xff80000053537807 */ /* 0x000fe40000000000 */
[----:B------:R-:W-:Y:S02]  /*6aa0*/  LOP3.LUT P0, RZ, R141, 0x800000, RZ, 0xc0, !PT ;  /* 0x008000008dff7812 */ /* 0x000fe4000780c0ff */
[----:B------:R-:W-:Y:S02]  /*6ab0*/  FMNMX3 R28, R28, R82, R83, !PT ;  /* 0x000000521c1c7276 */ /* 0x000fe40007800053 */
[----:B------:R-:W-:Y:S02]  /*6ac0*/  SEL R91, R91, 0xff800000, P0 ;  /* 0xff8000005b5b7807 */ /* 0x000fe40000000000 */
[----:B------:R-:W-:Y:S02]  /*6ad0*/  ISETP.GT.AND P0, PT, R141, -0x1, PT ;  /* 0xffffffff8d00780c */ /* 0x000fe40003f04270 */
[----:B------:R-:W-:-:S02]  /*6ae0*/  FMNMX3 R28, R28, R90, R91, !PT ;  /* 0x0000005a1c1c7276 */ /* 0x000fc4000780005b */
[----:B------:R-:W-:Y:S02]  /*6af0*/  SEL R99, R99, 0xff800000, !P0 ;  /* 0xff80000063637807 */ /* 0x000fe40004000000 */
[----:B------:R-:W-:Y:S02]  /*6b00*/  ISETP.NE.U32.AND P0, PT, R26, 0x1, PT ;  /* 0x000000011a00780c */ /* 0x000fe40003f05070 */
[----:B------:R-:W-:Y:S02]  /*6b10*/  LOP3.LUT R26, R135, 0x1, RZ, 0xc0, !PT ;  /* 0x00000001871a7812 */ /* 0x000fe400078ec0ff */
[----:B------:R-:W-:Y:S02]  /*6b20*/  SEL R36, R36, 0xff800000, !P0 ;  /* 0xff80000024247807 */ /* 0x000fe40004000000 */
[----:B------:R-:W-:Y:S02]  /*6b30*/  LOP3.LUT P0, RZ, R140, 0x80, RZ, 0xc0, !PT ;  /* 0x000000808cff7812 */ /* 0x000fe4000780c0ff */
[----:B------:R-:W-:-:S02]  /*6b40*/  FMNMX3 R28, R28, R98, R99, !PT ;  /* 0x000000621c1c7276 */ /* 0x000fc40007800063 */
[----:B------:R-:W-:Y:S02]  /*6b50*/  SEL R43, R43, 0xff800000, P0 ;  /* 0xff8000002b2b7807 */ /* 0x000fe40000000000 */
[----:B------:R-:W-:Y:S02]  /*6b60*/  LOP3.LUT P0, RZ, R140, 0x8000, RZ, 0xc0, !PT ;  /* 0x000080008cff7812 */ /* 0x000fe4000780c0ff */
[----:B------:R-:W-:Y:S02]  /*6b70*/  FMNMX3 R28, R28, R42, R43, !PT ;  /* 0x0000002a1c1c7276 */ /* 0x000fe4000780002b */
        /* <DEDUP_REMOVED lines=8> */
[----:B------:R-:W-:-:S02]  /*6c00*/  FMNMX R26, R102, R103, !PT ;  /* 0x00000067661a7209 */ /* 0x000fc40007800000 */
        /* <DEDUP_REMOVED lines=8> */
[----:B------:R-:W-:Y:S02]  /*6c90*/  SEL R19, R29, 0xff800000, P1 ;  /* 0xff8000001d137807 */ /* 0x000fe40000800000 */
[----:B------:R-:W-:Y:S02]  /*6ca0*/  SEL R133, R27, 0xff800000, P0 ;  /* 0xff8000001b857807 */ /* 0x000fe40000000000 */
[----:B------:R-:W-:Y:S02]  /*6cb0*/  FMNMX R27, R100, R101, !PT ;  /* 0x00000065641b7209 */ /* 0x000fe40007800000 */
[----:B------:R-:W-:-:S02]  /*6cc0*/  FMNMX R29, R104, R105, !PT ;  /* 0x00000069681d7209 */ /* 0x000fc40007800000 */
[----:B------:R-:W-:Y:S02]  /*6cd0*/  FMNMX3 R27, R27, R108, R109, !PT ;  /* 0x0000006c1b1b7276 */ /* 0x000fe4000780006d */
[----:B------:R-:W-:Y:S02]  /*6ce0*/  FMNMX3 R29, R29, R112, R113, !PT ;  /* 0x000000701d1d7276 */ /* 0x000fe40007800071 */
[----:B------:R-:W-:Y:S02]  /*6cf0*/  FMNMX3 R27, R27, R116, R117, !PT ;  /* 0x000000741b1b7276 */ /* 0x000fe40007800075 */
[----:B------:R-:W-:Y:S02]  /*6d00*/  FMNMX3 R26, R26, R126, R127, !PT ;  /* 0x0000007e1a1a7276 */ /* 0x000fe4000780007f */
[----:B------:R-:W-:Y:S02]  /*6d10*/  FMNMX3 R27, R27, R124, R125, !PT ;  /* 0x0000007c1b1b7276 */ /* 0x000fe4000780007d */
[----:B------:R-:W-:-:S02]  /*6d20*/  FMNMX3 R29, R29, R120, R121, !PT ;  /* 0x000000781d1d7276 */ /* 0x000fc40007800079 */
        /* <DEDUP_REMOVED lines=32> */
[----:B------:R-:W-:Y:S02]  /*6f30*/  ISETP.GT.AND P0, PT, R135, -0x1, PT ;  /* 0xffffffff8700780c */ /* 0x000fe40003f04270 */
[----:B------:R-:W-:Y:S02]  /*6f40*/  SEL R139, R31, 0xff800000, P3 ;  /* 0xff8000001f8b7807 */ /* 0x000fe40001800000 */
[----:B------:R-:W-:Y:S02]  /*6f50*/  FMNMX3 R27, R27, R20, R21, !PT ;  /* 0x000000141b1b7276 */ /* 0x000fe40007800015 */
[----:B------:R-:W-:-:S02]  /*6f60*/  FMNMX3 R26, R26, R22, R23, !PT ;  /* 0x000000161a1a7276 */ /* 0x000fc40007800017 */
[----:B------:R-:W-:Y:S02]  /*6f70*/  FMNMX3 R29, R29, R16, R17, !PT ;  /* 0x000000101d1d7276 */ /* 0x000fe40007800011 */
[----:B------:R-:W-:Y:S02]  /*6f80*/  FMNMX3 R28, R28, R136, R137, !PT ;  /* 0x000000881c1c7276 */ /* 0x000fe40007800089 */
[----:B------:R-:W-:Y:S02]  /*6f90*/  SEL R143, R35, 0xff800000, !P0 ;  /* 0xff800000238f7807 */ /* 0x000fe40004000000 */
[----:B------:R-:W-:Y:S02]  /*6fa0*/  SEL R150, R32, 0xff800000, P4 ;  /* 0xff80000020967807 */ /* 0x000fe40002000000 */
[----:B------:R-:W-:Y:S02]  /*6fb0*/  SEL R151, R33, 0xff800000, P5 ;  /* 0xff80000021977807 */ /* 0x000fe40002800000 */
[----:B------:R-:W-:-:S02]  /*6fc0*/  SEL R142, R34, 0xff800000, P6 ;  /* 0xff800000228e7807 */ /* 0x000fc40003000000 */
[----:B------:R-:W-:Y:S02]  /*6fd0*/  FMNMX3 R27, R27, R18, R19, !PT ;  /* 0x000000121b1b7276 */ /* 0x000fe40007800013 */
[----:B------:R-:W-:Y:S02]  /*6fe0*/  FMNMX3 R26, R26, R138, R139, !PT ;  /* 0x0000008a1a1a7276 */ /* 0x000fe4000780008b */
[----:B------:R-:W-:Y:S02]  /*6ff0*/  FMNMX3 R29, R29, R24, R25, !PT ;  /* 0x000000181d1d7276 */ /* 0x000fe40007800019 */
[----:B------:R-:W-:Y:S02]  /*7000*/  FMNMX3 R28, R28, R132, R133, !PT ;  /* 0x000000841c1c7276 */ /* 0x000fe40007800085 */
[----:B------:R-:W-:Y:S02]  /*7010*/  FMNMX R26, R27, R26, !PT ;  /* 0x0000001a1b1a7209 */ /* 0x000fe40007800000 */
[----:B------:R-:W-:-:S02]  /*7020*/  FMNMX3 R29, R29, R150, R151, !PT ;  /* 0x000000961d1d7276 */ /* 0x000fc40007800097 */
[----:B------:R-:W-:-:S04]  /*7030*/  FMNMX3 R28, R28, R142, R143, !PT ;  /* 0x0000008e1c1c7276 */ /* 0x000fc8000780008f */
[----:B------:R-:W-:-:S04]  /*7040*/  FMNMX3 R156, R26, R29, R28, !PT ;  /* 0x0000001d1a9c7276 */ /* 0x000fc8000780001c */
[----:B------:R-:W-:-:S04]  /*7050*/  FSETP.NEU.AND P0, PT, R156, -INF , PT ;  /* 0xff8000009c00780b */ /* 0x000fc80003f0d000 */
[----:B------:R-:W-:Y:S02]  /*7060*/  FSEL R26, R156, RZ, P0 ;  /* 0x000000ff9c1a7208 */ /* 0x000fe40000000000 */
[----:B------:R-:W-:-:S03]  /*7070*/  ELECT P0, URZ, PT ;  /* 0x0000000000ff782f */ /* 0x000fc60003800000 */
[----:B------:R-:W-:-:S04]  /*7080*/  FFMA R157, -R26, R157, 8 ;  /* 0x410000001a9d7423 */ /* 0x000fc8000000019d */
[--C-:B------:R-:W-:Y:S02]  /*7090*/  FFMA2 R30, R104.F32x2.HI_LO, UR4.F32, R157.reuse.F32 ;  /* 0x00000004681e7c49 */ /* 0x100fe4000920009d */
[--C-:B------:R-:W-:Y:S02]  /*70a0*/  FFMA2 R32, R106.F32x2.HI_LO, UR4.F32, R157.reuse.F32 ;  /* 0x000000046a207c49 */ /* 0x100fe4000920009d */
[--C-:B------:R-:W-:Y:S02]  /*70b0*/  FFMA2 R26, R100.F32x2.HI_LO, UR4.F32, R157.reuse.F32 ;  /* 0x00000004641a7c49 */ /* 0x100fe4000920009d */
[--C-:B------:R-:W-:Y:S01]  /*70c0*/  FFMA2 R28, R102.F32x2.HI_LO, UR4.F32, R157.reuse.F32 ;  /* 0x00000004661c7c49 */ /* 0x100fe2000920009d */
[----:B------:R-:W-:Y:S01]  /*70d0*/  MUFU.EX2 R30, R30 ;  /* 0x0000001e001e7308 */ /* 0x000fe20000000800 */
[--C-:B------:R-:W-:Y:S02]  /*70e0*/  FFMA2 R34, R108.F32x2.HI_LO, UR4.F32, R157.reuse.F32 ;  /* 0x000000046c227c49 */ /* 0x100fe4000920009d */
[----:B------:R-:W-:-:S02]  /*70f0*/  FFMA2 R100, R110.F32x2.HI_LO, UR4.F32, R157.F32 ;  /* 0x000000046e647c49 */ /* 0x000fc4000920009d */
[--C-:B------:R-:W-:Y:S02]  /*7100*/  FFMA2 R106, R116.F32x2.HI_LO, UR4.F32, R157.reuse.F32 ;  /* 0x00000004746a7c49 */ /* 0x100fe4000920009d */
[--C-:B------:R-:W-:Y:S01]  /*7110*/  FFMA2 R108, R118.F32x2.HI_LO, UR4.F32, R157.reuse.F32 ;  /* 0x00000004766c7c49 */ /* 0x100fe2000920009d */
[----:B------:R-:W2:Y:S01]  /*7120*/  MUFU.EX2 R31, R31 ;  /* 0x0000001f001f7308 */ /* 0x000ea20000000800 */
[--C-:B------:R-:W-:Y:S02]  /*7130*/  FFMA2 R102, R112.F32x2.HI_LO, UR4.F32, R157.reuse.F32 ;  /* 0x0000000470667c49 */ /* 0x100fe4000920009d */
[--C-:B------:R-:W-:Y:S02]  /*7140*/  FFMA2 R104, R114.F32x2.HI_LO, UR4.F32, R157.reuse.F32 ;  /* 0x0000000472687c49 */ /* 0x100fe4000920009d */
[--C-:B------:R-:W-:Y:S02]  /*7150*/  FFMA2 R110, R120.F32x2.HI_LO, UR4.F32, R157.reuse.F32 ;  /* 0x00000004786e7c49 */ /* 0x100fe4000920009d */
[--C-:B------:R-:W-:Y:S01]  /*7160*/  FFMA2 R118, R128.F32x2.HI_LO, UR4.F32, R157.reuse.F32 ;  /* 0x0000000480767c49 */ /* 0x100fe2000920009d */
[----:B------:R-:W-:Y:S01]  /*7170*/  MUFU.EX2 R32, R32 ;  /* 0x0000002000207308 */ /* 0x000fe20000000800 */
[----:B------:R-:W-:-:S02]  /*7180*/  FFMA2 R120, R130.F32x2.HI_LO, UR4.F32, R157.F32 ;  /* 0x0000000482787c49 */ /* 0x000fc4000920009d */
[--C-:B------:R-:W-:Y:S02]  /*7190*/  FFMA2 R112, R122.F32x2.HI_LO, UR4.F32, R157.reuse.F32 ;  /* 0x000000047a707c49 */ /* 0x100fe4000920009d */
[--C-:B------:R-:W-:Y:S02]  /*71a0*/  FFMA2 R114, R124.F32x2.HI_LO, UR4.F32, R157.reuse.F32 ;  /* 0x000000047c727c49 */ /* 0x100fe4000920009d */
[--C-:B------:R-:W-:Y:S01]  /*71b0*/  FFMA2 R116, R126.F32x2.HI_LO, UR4.F32, R157.reuse.F32 ;  /* 0x000000047e747c49 */ /* 0x100fe2000920009d */
[----:B------:R-:W3:Y:S01]  /*71c0*/  MUFU.EX2 R33, R33 ;  /* 0x0000002100217308 */ /* 0x000ee20000000800 */
[--C-:B------:R-:W-:Y:S02]  /*71d0*/  FFMA2 R68, R68.F32x2.HI_LO, UR4.F32, R157.reuse.F32 ;  /* 0x0000000444447c49 */ /* 0x100fe4000920009d */
[--C-:B------:R-:W-:Y:S02]  /*71e0*/  FFMA2 R70, R70.F32x2.HI_LO, UR4.F32, R157.reuse.F32 ;  /* 0x0000000446467c49 */ /* 0x100fe4000920009d */
[----:B------:R-:W-:-:S02]  /*71f0*/  FFMA2 R76, R76.F32x2.HI_LO, UR4.F32, R157.F32 ;  /* 0x000000044c4c7c49 */ /* 0x000fc4000920009d */
[--C-:B------:R-:W-:Y:S01]  /*7200*/  FFMA2 R78, R78.F32x2.HI_LO, UR4.F32, R157.reuse.F32 ;  /* 0x000000044e4e7c49 */ /* 0x100fe2000920009d */
[----:B------:R-:W-:Y:S01]  /*7210*/  MUFU.EX2 R26, R26 ;  /* 0x0000001a001a7308 */ /* 0x000fe20000000800 */
[--C-:B------:R-:W-:Y:S02]  /*7220*/  FFMA2 R80, R80.F32x2.HI_LO, UR4.F32, R157.reuse.F32 ;  /* 0x0000000450507c49 */ /* 0x100fe4000920009d */
[--C-:B------:R-:W-:Y:S02]  /*7230*/  FFMA2 R82, R82.F32x2.HI_LO, UR4.F32, R157.reuse.F32 ;  /* 0x0000000452527c49 */ /* 0x100fe4000920009d */
[--C-:B------:R-:W-:Y:S02]  /*7240*/  FFMA2 R72, R72.F32x2.HI_LO, UR4.F32, R157.reuse.F32 ;  /* 0x0000000448487c49 */ /* 0x100fe4000920009d */
[--C-:B------:R-:W-:Y:S01]  /*7250*/  FFMA2 R74, R74.F32x2.HI_LO, UR4.F32, R157.reuse.F32 ;  /* 0x000000044a4a7c49 */ /* 0x100fe2000920009d */
[----:B------:R-:W4:Y:S01]  /*7260*/  MUFU.EX2 R27, R27 ;  /* 0x0000001b001b7308 */ /* 0x000f220000000800 */
[----:B------:R-:W-:-:S02]  /*7270*/  FFMA2 R84, R84.F32x2.HI_LO, UR4.F32, R157.F32 ;  /* 0x0000000454547c49 */ /* 0x000fc4000920009d */
[--C-:B------:R-:W-:Y:S02]  /*7280*/  FFMA2 R86, R86.F32x2.HI_LO, UR4.F32, R157.reuse.F32 ;  /* 0x0000000456567c49 */ /* 0x100fe4000920009d */
[--C-:B------:R-:W-:Y:S02]  /*7290*/  FFMA2 R88, R88.F32x2.HI_LO, UR4.F32, R157.reuse.F32 ;  /* 0x0000000458587c49 */ /* 0x100fe4000920009d */
[--C-:B------:R-:W-:Y:S01]  /*72a0*/  FFMA2 R90, R90.F32x2.HI_LO, UR4.F32, R157.reuse.F32 ;  /* 0x000000045a5a7c49 */ /* 0x100fe2000920009d */
[----:B------:R-:W-:Y:S01]  /*72b0*/  MUFU.EX2 R28, R28 ;  /* 0x0000001c001c7308 */ /* 0x000fe20000000800 */
[--C-:B------:R-:W-:Y:S01]  /*72c0*/  FFMA2 R122, R4.F32x2.HI_LO, UR4.F32, R157.reuse.F32 ;  /* 0x00000004047a7c49 */ /* 0x100fe2000920009d */
[----:B--2---:R-:W-:Y:S01]  /*72d0*/  F2FP.SATFINITE.E4M3.F32.PACK_AB_MERGE_C R5, R31, R30, RZ ;  /* 0x0000001e1f05723e */ /* 0x004fe200048070ff */
[--C-:B------:R-:W-:Y:S01]  /*72e0*/  FFMA2 R124, R6.F32x2.HI_LO, UR4.F32, R157.reuse.F32 ;  /* 0x00000004067c7c49 */ /* 0x100fe2000920009d */
[----:B---3--:R-:W-:Y:S01]  /*72f0*/  F2FP.SATFINITE.E4M3.F32.PACK_AB_MERGE_C R6, R33, R32, RZ ;  /* 0x000000202106723e */ /* 0x008fe200048070ff */
[----:B------:R-:W-:-:S02]  /*7300*/  FFMA2 R92, R92.F32x2.HI_LO, UR4.F32, R157.F32 ;  /* 0x000000045c5c7c49 */ /* 0x000fc4000920009d */
[--C-:B------:R-:W-:Y:S01]  /*7310*/  FFMA2 R94, R94.F32x2.HI_LO, UR4.F32, R157.reuse.F32 ;  /* 0x000000045e5e7c49 */ /* 0x100fe2000920009d */
[----:B------:R-:W2:Y:S01]  /*7320*/  MUFU.EX2 R29, R29 ;  /* 0x0000001d001d7308 */ /* 0x000ea20000000800 */
[----:B----4-:R-:W-:Y:S01]  /*7330*/  F2FP.SATFINITE.E4M3.F32.PACK_AB_MERGE_C R4, R27, R26, RZ ;  /* 0x0000001a1b04723e */ /* 0x010fe200048070ff */
[--C-:B------:R-:W-:Y:S01]  /*7340*/  FFMA2 R96, R96.F32x2.HI_LO, UR4.F32, R157.reuse.F32 ;  /* 0x0000000460607c49 */ /* 0x100fe2000920009d */
[----:B------:R-:W-:Y:S01]  /*7350*/  PRMT R5, R5, 0x5410, R6 ;  /* 0x0000541005057816 */ /* 0x000fe20000000006 */
[--C-:B------:R-:W-:Y:S02]  /*7360*/  FFMA2 R98, R98.F32x2.HI_LO, UR4.F32, R157.reuse.F32 ;  /* 0x0000000462627c49 */ /* 0x100fe4000920009d */
[--C-:B------:R-:W-:Y:S02]  /*7370*/  FFMA2 R128, R10.F32x2.HI_LO, UR4.F32, R157.reuse.F32 ;  /* 0x000000040a807c49 */ /* 0x100fe4000920009d */
[----:B------:R-:W-:Y:S01]  /*7380*/  MUFU.EX2 R34, R34 ;  /* 0x0000002200227308 */ /* 0x000fe20000000800 */
[----:B------:R-:W-:-:S02]  /*7390*/  FFMA2 R126, R8.F32x2.HI_LO, UR4.F32, R157.F32 ;  /* 0x00000004087e7c49 */ /* 0x000fc4000920009d */
[--C-:B------:R-:W-:Y:S02]  /*73a0*/  FFMA2 R130, R12.F32x2.HI_LO, UR4.F32, R157.reuse.F32 ;  /* 0x000000040c827c49 */ /* 0x100fe4000920009d */
[--C-:B------:R-:W-:Y:S02]  /*73b0*/  FFMA2 R48, R48.F32x2.HI_LO, UR4.F32, R157.reuse.F32 ;  /* 0x0000000430307c49 */ /* 0x100fe4000920009d */
[--C-:B------:R-:W-:Y:S01]  /*73c0*/  FFMA2 R50, R50.F32x2.HI_LO, UR4.F32, R157.reuse.F32 ;  /* 0x0000000432327c49 */ /* 0x100fe2000920009d */
[----:B------:R-:W3:Y:S01]  /*73d0*/  MUFU.EX2 R35, R35 ;  /* 0x0000002300237308 */ /* 0x000ee20000000800 */
[----:B--2---:R-:W-:Y:S01]  /*73e0*/  F2FP.SATFINITE.E4M3.F32.PACK_AB_MERGE_C R7, R29, R28, RZ ;  /* 0x0000001c1d07723e */ /* 0x004fe200048070ff */
[--C-:B------:R-:W-:Y:S02]  /*73f0*/  FFMA2 R152, R14.F32x2.HI_LO, UR4.F32, R157.reuse.F32 ;  /* 0x000000040e987c49 */ /* 0x100fe4000920009d */
[----:B------:R-:W-:Y:S01]  /*7400*/  FFMA2 R154, R16.F32x2.HI_LO, UR4.F32, R157.F32 ;  /* 0x00000004109a7c49 */ /* 0x000fe2000920009d */
[----:B------:R-:W-:Y:S01]  /*7410*/  PRMT R4, R4, 0x5410, R7 ;  /* 0x0000541004047816 */ /* 0x000fe20000000007 */
[----:B------:R-:W-:-:S02]  /*7420*/  FFMA2 R52, R52.F32x2.HI_LO, UR4.F32, R157.F32 ;  /* 0x0000000434347c49 */ /* 0x000fc4000920009d */
[----:B------:R-:W-:Y:S01]  /*7430*/  MUFU.EX2 R100, R100 ;  /* 0x0000006400647308 */ /* 0x000fe20000000800 */
[--C-:B------:R-:W-:Y:S02]  /*7440*/  FFMA2 R54, R54.F32x2.HI_LO, UR4.F32, R157.reuse.F32 ;  /* 0x0000000436367c49 */ /* 0x100fe4000920009d */
[--C-:B------:R-:W-:Y:S02]  /*7450*/  FFMA2 R56, R56.F32x2.HI_LO, UR4.F32, R157.reuse.F32 ;  /* 0x0000000438387c49 */ /* 0x100fe4000920009d */
[--C-:B------:R-:W-:Y:S02]  /*7460*/  FFMA2 R58, R58.F32x2.HI_LO, UR4.F32, R157.reuse.F32 ;  /* 0x000000043a3a7c49 */ /* 0x100fe4000920009d */
[--C-:B------:R-:W-:Y:S01]  /*7470*/  FFMA2 R46, R46.F32x2.HI_LO, UR4.F32, R157.reuse.F32 ;  /* 0x000000042e2e7c49 */ /* 0x100fe2000920009d */
[----:B------:R-:W2:Y:S01]  /*7480*/  MUFU.EX2 R101, R101 ;  /* 0x0000006500657308 */ /* 0x000ea20000000800 */
[----:B---3--:R-:W-:Y:S01]  /*7490*/  F2FP.SATFINITE.E4M3.F32.PACK_AB_MERGE_C R6, R35, R34, RZ ;  /* 0x000000222306723e */ /* 0x008fe200048070ff */
[----:B------:R-:W-:-:S02]  /*74a0*/  FFMA2 R44, R44.F32x2.HI_LO, UR4.F32, R157.F32 ;  /* 0x000000042c2c7c49 */ /* 0x000fc4000920009d */
[--C-:B------:R-:W-:Y:S02]  /*74b0*/  FFMA2 R36, R36.F32x2.HI_LO, UR4.F32, R157.reuse.F32 ;  /* 0x0000000424247c49 */ /* 0x100fe4000920009d */
[--C-:B------:R-:W-:Y:S02]  /*74c0*/  FFMA2 R38, R38.F32x2.HI_LO, UR4.F32, R157.reuse.F32 ;  /* 0x0000000426267c49 */ /* 0x100fe4000920009d */
[----:B------:R-:W-:Y:S01]  /*74d0*/  MUFU.EX2 R106, R106 ;  /* 0x0000006a006a7308 */ /* 0x000fe20000000800 */
[--C-:B------:R-:W-:Y:S02]  /*74e0*/  FFMA2 R64, R64.F32x2.HI_LO, UR4.F32, R157.reuse.F32 ;  /* 0x0000000440407c49 */ /* 0x100fe4000920009d */
[--C-:B------:R-:W-:Y:S02]  /*74f0*/  FFMA2 R66, R66.F32x2.HI_LO, UR4.F32, R157.reuse.F32 ;  /* 0x0000000442427c49 */ /* 0x100fe4000920009d */
[--C-:B------:R-:W-:Y:S02]  /*7500*/  FFMA2 R40, R40.F32x2.HI_LO, UR4.F32, R157.reuse.F32 ;  /* 0x0000000428287c49 */ /* 0x100fe4000920009d */
[--C-:B------:R-:W-:Y:S01]  /*7510*/  FFMA2 R42, R42.F32x2.HI_LO, UR4.F32, R157.reuse.F32 ;  /* 0x000000042a2a7c49 */ /* 0x100fe2000920009d */
[----:B------:R-:W3:Y:S01]  /*7520*/  MUFU.EX2 R107, R107 ;  /* 0x0000006b006b7308 */ /* 0x000ee20000000800 */
[----:B--2---:R-:W-:Y:S01]  /*7530*/  F2FP.SATFINITE.E4M3.F32.PACK_AB_MERGE_C R11, R101, R100, RZ ;  /* 0x00000064650b723e */ /* 0x004fe200048070ff */
[----:B------:R-:W-:-:S02]  /*7540*/  FFMA2 R60, R60.F32x2.HI_LO, UR4.F32, R157.F32 ;  /* 0x000000043c3c7c49 */ /* 0x000fc4000920009d */
[----:B------:R-:W-:Y:S01]  /*7550*/  FFMA2 R62, R62.F32x2.HI_LO, UR4.F32, R157.F32 ;  /* 0x000000043e3e7c49 */ /* 0x000fe2000920009d */
[----:B------:R-:W-:Y:S01]  /*7560*/  PRMT R6, R6, 0x5410, R11 ;  /* 0x0000541006067816 */ /* 0x000fe2000000000b */
[--C-:B------:R-:W-:Y:S02]  /*7570*/  FFMA2 R136, R136.F32x2.HI_LO, UR4.F32, R157.reuse.F32 ;  /* 0x0000000488887c49 */ /* 0x100fe4000920009d */
[----:B------:R-:W-:Y:S01]  /*7580*/  MUFU.EX2 R108, R108 ;  /* 0x0000006c006c7308 */ /* 0x000fe20000000800 */
[--C-:B------:R-:W-:Y:S02]  /*7590*/  FFMA2 R20, R20.F32x2.HI_LO, UR4.F32, R157.reuse.F32 ;  /* 0x0000000414147c49 */ /* 0x100fe4000920009d */
[--C-:B------:R-:W-:Y:S02]  /*75a0*/  FFMA2 R22, R22.F32x2.HI_LO, UR4.F32, R157.reuse.F32 ;  /* 0x0000000416167c49 */ /* 0x100fe4000920009d */
[--C-:B------:R-:W-:Y:S02]  /*75b0*/  FFMA2 R24, R24.F32x2.HI_LO, UR4.F32, R157.reuse.F32 ;  /* 0x0000000418187c49 */ /* 0x100fe4000920009d */
[----:B------:R-:W-:Y:S01]  /*75c0*/  FFMA2 R132, R132.F32x2.HI_LO, UR4.F32, R157.F32 ;  /* 0x0000000484847c49 */ /* 0x000fe2000920009d */
[----:B------:R-:W2:Y:S01]  /*75d0*/  MUFU.EX2 R109, R109 ;  /* 0x0000006d006d7308 */ /* 0x000ea20000000800 */
[----:B---3--:R-:W-:Y:S01]  /*75e0*/  F2FP.SATFINITE.E4M3.F32.PACK_AB_MERGE_C R8, R107, R106, RZ ;  /* 0x0000006a6b08723e */ /* 0x008fe200048070ff */
[----:B------:R-:W-:-:S02]  /*75f0*/  FADD2 R26, R26.F32x2.HI_LO, R34.F32x2.HI_LO ;  /* 0x000000221a1a724b */ /* 0x000fc40000000000 */
[----:B------:R-:W-:Y:S02]  /*7600*/  FADD2 R28, R28.F32x2.HI_LO, R100.F32x2.HI_LO ;  /* 0x000000641c1c724b */ /* 0x000fe40000000000 */
[----:B------:R-:W-:Y:S02]  /*7610*/  FADD2 R26, R26.F32x2.HI_LO, R106.F32x2.HI_LO ;  /* 0x0000006a1a1a724b */ /* 0x000fe40000000000 */
[----:B------:R-:W-:Y:S08]  /*7620*/  MUFU.EX2 R102, R102 ;  /* 0x0000006600667308 */ /* 0x000ff00000000800 */
[----:B------:R-:W3:Y:S01]  /*7630*/  MUFU.EX2 R103, R103 ;  /* 0x0000006700677308 */ /* 0x000ee20000000800 */
[----:B--2---:R-:W-:Y:S01]  /*7640*/  F2FP.SATFINITE.E4M3.F32.PACK_AB_MERGE_C R9, R109, R108, RZ ;  /* 0x0000006c6d09723e */ /* 0x004fe200048070ff */
[----:B------:R-:W-:-:S03]  /*7650*/  FADD2 R28, R28.F32x2.HI_LO, R108.F32x2.HI_LO ;  /* 0x0000006c1c1c724b */ /* 0x000fc60000000000 */
[----:B------:R-:W-:-:S03]  /*7660*/  PRMT R8, R8, 0x5410, R9 ;  /* 0x0000541008087816 */ /* 0x000fc60000000009 */
[----:B------:R-:W-:Y:S08]  /*7670*/  MUFU.EX2 R104, R104 ;  /* 0x0000006800687308 */ /* 0x000ff00000000800 */
[----:B------:R-:W2:Y:S01]  /*7680*/  MUFU.EX2 R105, R105 ;  /* 0x0000006900697308 */ /* 0x000ea20000000800 */
[----:B---3--:R-:W-:Y:S01]  /*7690*/  F2FP.SATFINITE.E4M3.F32.PACK_AB_MERGE_C R7, R103, R102, RZ ;  /* 0x000000666707723e */ /* 0x008fe200048070ff */
[----:B------:R-:W-:-:S06]  /*76a0*/  FADD2 R30, R30.F32x2.HI_LO, R102.F32x2.HI_LO ;  /* 0x000000661e1e724b */ /* 0x000fcc0000000000 */
[----:B------:R-:W-:Y:S08]  /*76b0*/  MUFU.EX2 R118, R118 ;  /* 0x0000007600767308 */ /* 0x000ff00000000800 */
[----:B------:R-:W3:Y:S01]  /*76c0*/  MUFU.EX2 R119, R119 ;  /* 0x0000007700777308 */ /* 0x000ee20000000800 */
[----:B--2---:R-:W-:Y:S01]  /*76d0*/  F2FP.SATFINITE.E4M3.F32.PACK_AB_MERGE_C R10, R105, R104, RZ ;  /* 0x00000068690a723e */ /* 0x004fe200048070ff */
[----:B------:R-:W-:-:S03]  /*76e0*/  FADD2 R32, R32.F32x2.HI_LO, R104.F32x2.HI_LO ;  /* 0x000000682020724b */ /* 0x000fc60000000000 */
[----:B------:R-:W-:-:S03]  /*76f0*/  PRMT R7, R7, 0x5410, R10 ;  /* 0x0000541007077816 */ /* 0x000fc6000000000a */
[----:B------:R-:W-:Y:S08]  /*7700*/  MUFU.EX2 R120, R120 ;  /* 0x0000007800787308 */ /* 0x000ff00000000800 */
[----:B------:R-:W2:Y:S01]  /*7710*/  MUFU.EX2 R121, R121 ;  /* 0x0000007900797308 */ /* 0x000ea20000000800 */
[----:B---3--:R-:W-:-:S07]  /*7720*/  F2FP.SATFINITE.E4M3.F32.PACK_AB_MERGE_C R11, R119, R118, RZ ;  /* 0x00000076770b723e */ /* 0x008fce00048070ff */
[----:B------:R-:W-:Y:S08]  /*7730*/  MUFU.EX2 R110, R110 ;  /* 0x0000006e006e7308 */ /* 0x000ff00000000800 */
[----:B------:R-:W3:Y:S01]  /*7740*/  MUFU.EX2 R111, R111 ;  /* 0x0000006f006f7308 */ /* 0x000ee20000000800 */
[----:B--2---:R-:W-:-:S04]  /*7750*/  F2FP.SATFINITE.E4M3.F32.PACK_AB_MERGE_C R12, R121, R120, RZ ;  /* 0x00000078790c723e */ /* 0x004fc800048070ff */
[----:B------:R-:W-:Y:S01]  /*7760*/  PRMT R11, R11, 0x5410, R12 ;  /* 0x000054100b0b7816 */ /* 0x000fe2000000000c */
[----:B------:R-:W-:Y:S02]  /*7770*/  IMAD.U32 R12, RZ, RZ, UR14 ;  /* 0x0000000eff0c7e24 */ /* 0x000fe4000f8e00ff */
[----:B------:R-:W-:Y:S08]  /*7780*/  MUFU.EX2 R112, R112 ;  /* 0x0000007000707308 */ /* 0x000ff00000000800 */
[----:B------:R-:W2:Y:S01]  /*7790*/  MUFU.EX2 R113, R113 ;  /* 0x0000007100717308 */ /* 0x000ea20000000800 */
[----:B---3--:R-:W-:Y:S01]  /*77a0*/  F2FP.SATFINITE.E4M3.F32.PACK_AB_MERGE_C R9, R111, R110, RZ ;  /* 0x0000006e6f09723e */ /* 0x008fe200048070ff */
[----:B------:R-:W-:-:S04]  /*77b0*/  FADD2 R30, R30.F32x2.HI_LO, R110.F32x2.HI_LO ;  /* 0x0000006e1e1e724b */ /* 0x000fc80000000000 */
[----:B------:R-:W-:Y:S02]  /*77c0*/  FADD2 R30, R30.F32x2.HI_LO, R118.F32x2.HI_LO ;  /* 0x000000761e1e724b */ /* 0x000fe40000000000 */
[----:B------:R-:W-:Y:S08]  /*77d0*/  MUFU.EX2 R114, R114 ;  /* 0x0000007200727308 */ /* 0x000ff00000000800 */
[----:B------:R-:W3:Y:S01]  /*77e0*/  MUFU.EX2 R115, R115 ;  /* 0x0000007300737308 */ /* 0x000ee20000000800 */
[----:B--2---:R-:W-:Y:S01]  /*77f0*/  F2FP.SATFINITE.E4M3.F32.PACK_AB_MERGE_C R14, R113, R112, RZ ;  /* 0x00000070710e723e */ /* 0x004fe200048070ff */
[----:B------:R-:W-:-:S03]  /*7800*/  FADD2 R32, R32.F32x2.HI_LO, R112.F32x2.HI_LO ;  /* 0x000000702020724b */ /* 0x000fc60000000000 */
[----:B------:R-:W-:Y:S01]  /*7810*/  PRMT R9, R9, 0x5410, R14 ;  /* 0x0000541009097816 */ /* 0x000fe2000000000e */
[----:B------:R-:W-:Y:S02]  /*7820*/  FADD2 R32, R32.F32x2.HI_LO, R120.F32x2.HI_LO ;  /* 0x000000782020724b */ /* 0x000fe40000000000 */
        /* <DEDUP_REMOVED lines=8> */
[----:B------:R-:W-:Y:S01]  /*78b0*/  PRMT R10, R10, 0x5410, R13 ;  /* 0x000054100a0a7816 */ /* 0x000fe2000000000d */
[----:B------:R2:W-:Y:S06]  /*78c0*/  BAR.ARV R12, 0x40 ;  /* 0x0001000c0000751d */ /* 0x0005ec0000002000 */
[----:B------:R-:W-:Y:S01]  /*78d0*/  MUFU.EX2 R70, R70 ;  /* 0x0000004600467308 */ /* 0x000fe20000000800 */
[----:B------:R4:W-:Y:S01]  /*78e0*/  STTM.x8 tmem[UR5], R4 ;  /* 0x00000004000079ed */ /* 0x0009e200081c0005 */
[----:B---3--:R-:W-:Y:S01]  /*78f0*/  F2FP.SATFINITE.E4M3.F32.PACK_AB_MERGE_C R149, R69, R68, RZ ;  /* 0x000000444595723e */ /* 0x008fe200048070ff */
[----:B------:R-:W-:-:S05]  /*7900*/  FADD2 R26, R26.F32x2.HI_LO, R68.F32x2.HI_LO ;  /* 0x000000441a1a724b */ /* 0x000fca0000000000 */
[----:B------:R-:W3:Y:S08]  /*7910*/  MUFU.EX2 R71, R71 ;  /* 0x0000004700477308 */ /* 0x000ef00000000800 */
[----:B------:R-:W-:Y:S08]  /*7920*/  MUFU.EX2 R76, R76 ;  /* 0x0000004c004c7308 */ /* 0x000ff00000000800 */
[----:B------:R-:W5:Y:S01]  /*7930*/  MUFU.EX2 R77, R77 ;  /* 0x0000004d004d7308 */ /* 0x000f620000000800 */
[----:B---3--:R-:W-:Y:S01]  /*7940*/  F2FP.SATFINITE.E4M3.F32.PACK_AB_MERGE_C R160, R71, R70, RZ ;  /* 0x0000004647a0723e */ /* 0x008fe200048070ff */
[----:B------:R-:W-:-:S03]  /*7950*/  FADD2 R28, R28.F32x2.HI_LO, R70.F32x2.HI_LO ;  /* 0x000000461c1c724b */ /* 0x000fc60000000000 */
[----:B--2---:R-:W-:Y:S02]  /*7960*/  PRMT R12, R149, 0x5410, R160 ;  /* 0x00005410950c7816 */ /* 0x004fe400000000a0 */
[----:B------:R-:W-:Y:S01]  /*7970*/  LOP3.LUT R149, R146, 0x48, RZ, 0xfc, !PT ;  /* 0x0000004892957812 */ /* 0x000fe200078efcff */
[----:B------:R-:W-:Y:S03]  /*7980*/  MUFU.EX2 R78, R78 ;  /* 0x0000004e004e7308 */ /* 0x000fe60000000800 */
[----:B------:R-:W-:Y:S01]  /*7990*/  R2UR UR5, R149 ;  /* 0x00000000950572ca */ /* 0x000fe200000e0000 */
[----:B----4-:R-:W-:-:S04]  /*79a0*/  FFMA2 R6, R142.F32x2.HI_LO, UR4.F32, R157.F32 ;  /* 0x000000048e067c49 */ /* 0x010fc8000920009d */
[----:B------:R-:W2:Y:S01]  /*79b0*/  MUFU.EX2 R79, R79 ;  /* 0x0000004f004f7308 */ /* 0x000ea20000000800 */
[----:B-----5:R-:W-:Y:S01]  /*79c0*/  F2FP.SATFINITE.E4M3.F32.PACK_AB_MERGE_C R14, R77, R76, RZ ;  /* 0x0000004c4d0e723e */ /* 0x020fe200048070ff */
        /* <DEDUP_REMOVED lines=12> */
[----:B------:R-:W-:-:S03]  /*7a90*/  PRMT R15, R15, 0x5410, R16 ;  /* 0x000054100f0f7816 */ /* 0x000fc60000000010 */
        /* <DEDUP_REMOVED lines=10> */
[----:B------:R-:W-:Y:S02]  /*7b40*/  FFMA2 R158, R18.F32x2.HI_LO, UR4.F32, R157.F32 ;  /* 0x00000004129e7c49 */ /* 0x000fe4000920009d */
[----:B------:R-:W-:Y:S01]  /*7b50*/  MUFU.EX2 R86, R86 ;  /* 0x0000005600567308 */ /* 0x000fe20000000800 */
[----:B------:R-:W-:-:S07]  /*7b60*/  FADD2 R32, R32.F32x2.HI_LO, R82.F32x2.HI_LO ;  /* 0x000000522020724b */ /* 0x000fce0000000000 */
        /* <DEDUP_REMOVED lines=35> */
[--C-:B------:R-:W-:Y:S02]  /*7da0*/  FFMA2 R4, R138.F32x2.HI_LO, UR4.F32, R157.reuse.F32 ;  /* 0x000000048a047c49 */ /* 0x100fe4000920009d */
[----:B------:R-:W-:Y:S01]  /*7db0*/  MUFU.EX2 R50, R50 ;  /* 0x0000003200327308 */ /* 0x000fe20000000800 */
[----:B------:R-:W-:Y:S01]  /*7dc0*/  FFMA2 R138, R150.F32x2.HI_LO, UR4.F32, R157.F32 ;  /* 0x00000004968a7c49 */ /* 0x000fe2000920009d */
[----:B------:R2:W-:Y:S06]  /*7dd0*/  STTM.x8 tmem[UR5], R12 ;  /* 0x0000000c000079ed */ /* 0x0005ec00081c0005 */
[----:B------:R-:W4:Y:S01]  /*7de0*/  MUFU.EX2 R51, R51 ;  /* 0x0000003300337308 */ /* 0x000f220000000800 */
[----:B---3--:R-:W-:-:S07]  /*7df0*/  F2FP.SATFINITE.E4M3.F32.PACK_AB_MERGE_C R11, R49, R48, RZ ;  /* 0x00000030310b723e */ /* 0x008fce00048070ff */
[----:B------:R-:W-:Y:S08]  /*7e00*/  MUFU.EX2 R52, R52 ;  /* 0x0000003400347308 */ /* 0x000ff00000000800 */
[----:B------:R-:W2:Y:S01]  /*7e10*/  MUFU.EX2 R53, R53 ;  /* 0x0000003500357308 */ /* 0x000ea20000000800 */
[----:B----4-:R-:W-:-:S04]  /*7e20*/  F2FP.SATFINITE.E4M3.F32.PACK_AB_MERGE_C R150, R51, R50, RZ ;  /* 0x000000323396723e */ /* 0x010fc800048070ff */
[----:B------:R-:W-:Y:S02]  /*7e30*/  PRMT R11, R11, 0x5410, R150 ;  /* 0x000054100b0b7816 */ /* 0x000fe40000000096 */
[----:B------:R-:W-:Y:S01]  /*7e40*/  LOP3.LUT R150, R146, 0x50, RZ, 0xfc, !PT ;  /* 0x0000005092967812 */ /* 0x000fe200078efcff */
[----:B------:R-:W-:Y:S03]  /*7e50*/  MUFU.EX2 R54, R54 ;  /* 0x0000003600367308 */ /* 0x000fe60000000800 */
[----:B------:R-:W-:-:S05]  /*7e60*/  R2UR UR4, R150 ;  /* 0x00000000960472ca */ /* 0x000fca00000e0000 */
[----:B------:R-:W3:Y:S01]  /*7e70*/  MUFU.EX2 R55, R55 ;  /* 0x0000003700377308 */ /* 0x000ee20000000800 */
[----:B--2---:R-:W-:-:S07]  /*7e80*/  F2FP.SATFINITE.E4M3.F32.PACK_AB_MERGE_C R12, R53, R52, RZ ;  /* 0x00000034350c723e */ /* 0x004fce00048070ff */
[----:B------:R-:W-:Y:S08]  /*7e90*/  MUFU.EX2 R56, R56 ;  /* 0x0000003800387308 */ /* 0x000ff00000000800 */
[----:B------:R-:W2:Y:S01]  /*7ea0*/  MUFU.EX2 R57, R57 ;  /* 0x0000003900397308 */ /* 0x000ea20000000800 */
[----:B---3--:R-:W-:-:S04]  /*7eb0*/  F2FP.SATFINITE.E4M3.F32.PACK_AB_MERGE_C R15, R55, R54, RZ ;  /* 0x00000036370f723e */ /* 0x008fc800048070ff */
[----:B------:R-:W-:-:S03]  /*7ec0*/  PRMT R12, R12, 0x5410, R15 ;  /* 0x000054100c0c7816 */ /* 0x000fc6000000000f */
[----:B------:R-:W-:Y:S08]  /*7ed0*/  MUFU.EX2 R58, R58 ;  /* 0x0000003a003a7308 */ /* 0x000ff00000000800 */
[----:B------:R-:W-:Y:S01]  /*7ee0*/  MUFU.EX2 R59, R59 ;  /* 0x0000003b003b7308 */ /* 0x000fe20000000800 */
[----:B--2---:R-:W-:-:S07]  /*7ef0*/  F2FP.SATFINITE.E4M3.F32.PACK_AB_MERGE_C R13, R57, R56, RZ ;  /* 0x00000038390d723e */ /* 0x004fce00048070ff */
[----:B------:R-:W-:Y:S08]  /*7f00*/  MUFU.EX2 R46, R46 ;  /* 0x0000002e002e7308 */ /* 0x000ff00000000800 */
[----:B------:R-:W2:Y:S08]  /*7f10*/  MUFU.EX2 R47, R47 ;  /* 0x0000002f002f7308 */ /* 0x000eb00000000800 */
[----:B------:R-:W-:Y:S08]  /*7f20*/  MUFU.EX2 R44, R44 ;  /* 0x0000002c002c7308 */ /* 0x000ff00000000800 */
[----:B------:R-:W3:Y:S01]  /*7f30*/  MUFU.EX2 R45, R45 ;  /* 0x0000002d002d7308 */ /* 0x000ee20000000800 */
[----:B--2---:R-:W-:-:S07]  /*7f40*/  F2FP.SATFINITE.E4M3.F32.PACK_AB_MERGE_C R143, R47, R46, RZ ;  /* 0x0000002e2f8f723e */ /* 0x004fce00048070ff */
[----:B------:R-:W-:Y:S08]  /*7f50*/  MUFU.EX2 R36, R36 ;  /* 0x0000002400247308 */ /* 0x000ff00000000800 */
[----:B------:R-:W2:Y:S01]  /*7f60*/  MUFU.EX2 R37, R37 ;  /* 0x0000002500257308 */ /* 0x000ea20000000800 */
[----:B---3--:R-:W-:-:S04]  /*7f70*/  F2FP.SATFINITE.E4M3.F32.PACK_AB_MERGE_C R10, R45, R44, RZ ;  /* 0x0000002c2d0a723e */ /* 0x008fc800048070ff */
[----:B------:R-:W-:-:S03]  /*7f80*/  PRMT R10, R10, 0x5410, R143 ;  /* 0x000054100a0a7816 */ /* 0x000fc6000000008f */
[----:B------:R-:W-:Y:S08]  /*7f90*/  MUFU.EX2 R38, R38 ;  /* 0x0000002600267308 */ /* 0x000ff00000000800 */
[----:B------:R-:W3:Y:S01]  /*7fa0*/  MUFU.EX2 R39, R39 ;  /* 0x0000002700277308 */ /* 0x000ee20000000800 */
[----:B--2---:R-:W-:Y:S01]  /*7fb0*/  F2FP.SATFINITE.E4M3.F32.PACK_AB_MERGE_C R8, R37, R36, RZ ;  /* 0x000000242508723e */ /* 0x004fe200048070ff */
[----:B------:R-:W-:-:S04]  /*7fc0*/  FADD2 R26, R26.F32x2.HI_LO, R36.F32x2.HI_LO ;  /* 0x000000241a1a724b */ /* 0x000fc80000000000 */
[----:B------:R-:W-:Y:S02]  /*7fd0*/  FADD2 R26, R26.F32x2.HI_LO, R44.F32x2.HI_LO ;  /* 0x0000002c1a1a724b */ /* 0x000fe40000000000 */
[----:B------:R-:W-:Y:S02]  /*7fe0*/  MUFU.EX2 R64, R64 ;  /* 0x0000004000407308 */ /* 0x000fe40000000800 */
[----:B------:R-:W-:-:S06]  /*7ff0*/  FADD2 R26, R26.F32x2.HI_LO, R52.F32x2.HI_LO ;  /* 0x000000341a1a724b */ /* 0x000fcc0000000000 */
[----:B------:R-:W2:Y:S01]  /*8000*/  MUFU.EX2 R65, R65 ;  /* 0x0000004100417308 */ /* 0x000ea20000000800 */
[----:B---3--:R-:W-:Y:S01]  /*8010*/  F2FP.SATFINITE.E4M3.F32.PACK_AB_MERGE_C R9, R39, R38, RZ ;  /* 0x000000262709723e */ /* 0x008fe200048070ff */
[----:B------:R-:W-:-:S03]  /*8020*/  FADD2 R28, R28.F32x2.HI_LO, R38.F32x2.HI_LO ;  /* 0x000000261c1c724b */ /* 0x000fc60000000000 */
[----:B------:R-:W-:Y:S01]  /*8030*/  PRMT R8, R8, 0x5410, R9 ;  /* 0x0000541008087816 */ /* 0x000fe20000000009 */
[----:B------:R-:W-:Y:S02]  /*8040*/  FADD2 R28, R28.F32x2.HI_LO, R46.F32x2.HI_LO ;  /* 0x0000002e1c1c724b */ /* 0x000fe40000000000 */
[----:B------:R-:W-:Y:S02]  /*8050*/  MUFU.EX2 R66, R66 ;  /* 0x0000004200427308 */ /* 0x000fe40000000800 */
[----:B------:R-:W-:-:S06]  /*8060*/  FADD2 R28, R28.F32x2.HI_LO, R54.F32x2.HI_LO ;  /* 0x000000361c1c724b */ /* 0x000fcc0000000000 */
[----:B------:R-:W-:Y:S01]  /*8070*/  MUFU.EX2 R67, R67 ;  /* 0x0000004300437308 */ /* 0x000fe20000000800 */
[----:B--2---:R-:W-:-:S07]  /*8080*/  F2FP.SATFINITE.E4M3.F32.PACK_AB_MERGE_C R15, R65, R64, RZ ;  /* 0x00000040410f723e */ /* 0x004fce00048070ff */
[----:B------:R-:W-:Y:S08]  /*8090*/  MUFU.EX2 R40, R40 ;  /* 0x0000002800287308 */ /* 0x000ff00000000800 */
[----:B------:R-:W2:Y:S08]  /*80a0*/  MUFU.EX2 R41, R41 ;  /* 0x0000002900297308 */ /* 0x000eb00000000800 */
[----:B------:R-:W-:Y:S08]  /*80b0*/  MUFU.EX2 R42, R42 ;  /* 0x0000002a002a7308 */ /* 0x000ff00000000800 */
[----:B------:R-:W3:Y:S01]  /*80c0*/  MUFU.EX2 R43, R43 ;  /* 0x0000002b002b7308 */ /* 0x000ee20000000800 */
[----:B--2---:R-:W-:Y:S01]  /*80d0*/  F2FP.SATFINITE.E4M3.F32.PACK_AB_MERGE_C R9, R41, R40, RZ ;  /* 0x000000282909723e */ /* 0x004fe200048070ff */
[----:B------:R-:W-:-:S04]  /*80e0*/  FADD2 R30, R30.F32x2.HI_LO, R40.F32x2.HI_LO ;  /* 0x000000281e1e724b */ /* 0x000fc80000000000 */
[----:B------:R-:W-:Y:S02]  /*80f0*/  FADD2 R30, R30.F32x2.HI_LO, R48.F32x2.HI_LO ;  /* 0x000000301e1e724b */ /* 0x000fe40000000000 */
[----:B------:R-:W-:Y:S02]  /*8100*/  MUFU.EX2 R60, R60 ;  /* 0x0000003c003c7308 */ /* 0x000fe40000000800 */
[----:B------:R-:W-:-:S04]  /*8110*/  FADD2 R30, R30.F32x2.HI_LO, R56.F32x2.HI_LO ;  /* 0x000000381e1e724b */ /* 0x000fc80000000000 */
[----:B------:R-:W-:Y:S02]  /*8120*/  FADD2 R30, R30.F32x2.HI_LO, R64.F32x2.HI_LO ;  /* 0x000000401e1e724b */ /* 0x000fe40000000000 */
[----:B------:R-:W2:Y:S01]  /*8130*/  MUFU.EX2 R61, R61 ;  /* 0x0000003d003d7308 */ /* 0x000ea20000000800 */
[----:B---3--:R-:W-:Y:S01]  /*8140*/  F2FP.SATFINITE.E4M3.F32.PACK_AB_MERGE_C R160, R43, R42, RZ ;  /* 0x0000002a2ba0723e */ /* 0x008fe200048070ff */
[----:B------:R-:W-:-:S03]  /*8150*/  FADD2 R32, R32.F32x2.HI_LO, R42.F32x2.HI_LO ;  /* 0x0000002a2020724b */ /* 0x000fc60000000000 */
[----:B------:R-:W-:Y:S01]  /*8160*/  PRMT R9, R9, 0x5410, R160 ;  /* 0x0000541009097816 */ /* 0x000fe200000000a0 */
[----:B------:R-:W-:Y:S02]  /*8170*/  FADD2 R32, R32.F32x2.HI_LO, R50.F32x2.HI_LO ;  /* 0x000000322020724b */ /* 0x000fe40000000000 */
[----:B------:R-:W-:Y:S02]  /*8180*/  MUFU.EX2 R62, R62 ;  /* 0x0000003e003e7308 */ /* 0x000fe40000000800 */
[----:B------:R-:W-:-:S04]  /*8190*/  FADD2 R32, R32.F32x2.HI_LO, R58.F32x2.HI_LO ;  /* 0x0000003a2020724b */ /* 0x000fc80000000000 */
[----:B------:R-:W-:Y:S02]  /*81a0*/  FADD2 R32, R32.F32x2.HI_LO, R66.F32x2.HI_LO ;  /* 0x000000422020724b */ /* 0x000fe40000000000 */
[----:B------:R-:W3:Y:S01]  /*81b0*/  MUFU.EX2 R63, R63 ;  /* 0x0000003f003f7308 */ /* 0x000ee20000000800 */
[----:B--2---:R-:W-:Y:S01]  /*81c0*/  F2FP.SATFINITE.E4M3.F32.PACK_AB_MERGE_C R14, R61, R60, RZ ;  /* 0x0000003c3d0e723e */ /* 0x004fe200048070ff */
[----:B------:R-:W-:-:S06]  /*81d0*/  FADD2 R26, R26.F32x2.HI_LO, R60.F32x2.HI_LO ;  /* 0x0000003c1a1a724b */ /* 0x000fcc0000000000 */
[----:B------:R-:W-:Y:S08]  /*81e0*/  MUFU.EX2 R122, R122 ;  /* 0x0000007a007a7308 */ /* 0x000ff00000000800 */
[----:B------:R-:W2:Y:S01]  /*81f0*/  MUFU.EX2 R123, R123 ;  /* 0x0000007b007b7308 */ /* 0x000ea20000000800 */
[----:B---3--:R-:W-:-:S07]  /*8200*/  FADD2 R28, R28.F32x2.HI_LO, R62.F32x2.HI_LO ;  /* 0x0000003e1c1c724b */ /* 0x008fce0000000000 */
[----:B------:R-:W-:Y:S08]  /*8210*/  MUFU.EX2 R124, R124 ;  /* 0x0000007c007c7308 */ /* 0x000ff00000000800 */
[----:B------:R-:W3:Y:S01]  /*8220*/  MUFU.EX2 R125, R125 ;  /* 0x0000007d007d7308 */ /* 0x000ee20000000800 */
[----:B--2---:R-:W-:-:S07]  /*8230*/  FADD2 R26, R26.F32x2.HI_LO, R122.F32x2.HI_LO ;  /* 0x0000007a1a1a724b */ /* 0x004fce0000000000 */
[----:B------:R2:W-:Y:S08]  /*8240*/  MUFU.EX2 R142, R4 ;  /* 0x00000004008e7308 */ /* 0x0005f00000000800 */
[----:B------:R-:W-:Y:S01]  /*8250*/  MUFU.EX2 R154, R154 ;  /* 0x0000009a009a7308 */ /* 0x000fe20000000800 */
[----:B---3--:R-:W-:Y:S01]  /*8260*/  F2FP.SATFINITE.E4M3.F32.PACK_AB_MERGE_C R151, R125, R124, RZ ;  /* 0x0000007c7d97723e */ /* 0x008fe200048070ff */
[----:B------:R-:W-:-:S06]  /*8270*/  FADD2 R28, R28.F32x2.HI_LO, R124.F32x2.HI_LO ;  /* 0x0000007c1c1c724b */ /* 0x000fcc0000000000 */
[----:B------:R-:W3:Y:S01]  /*8280*/  MUFU.EX2 R155, R155 ;  /* 0x0000009b009b7308 */ /* 0x000ee20000000800 */
[----:B--2---:R-:W-:-:S04]  /*8290*/  F2FP.SATFINITE.E4M3.F32.PACK_AB_MERGE_C R4, R59, R58, RZ ;  /* 0x0000003a3b04723e */ /* 0x004fc800048070ff */
[----:B------:R-:W-:Y:S02]  /*82a0*/  PRMT R13, R13, 0x5410, R4 ;  /* 0x000054100d0d7816 */ /* 0x000fe40000000004 */
[----:B------:R-:W-:Y:S01]  /*82b0*/  F2FP.SATFINITE.E4M3.F32.PACK_AB_MERGE_C R4, R67, R66, RZ ;  /* 0x000000424304723e */ /* 0x000fe200048070ff */
[----:B------:R-:W-:Y:S03]  /*82c0*/  MUFU.EX2 R136, R136 ;  /* 0x0000008800887308 */ /* 0x000fe60000000800 */
[----:B------:R-:W-:Y:S02]  /*82d0*/  PRMT R15, R15, 0x5410, R4 ;  /* 0x000054100f0f7816 */ /* 0x000fe40000000004 */
[----:B------:R-:W-:-:S03]  /*82e0*/  F2FP.SATFINITE.E4M3.F32.PACK_AB_MERGE_C R4, R123, R122, RZ ;  /* 0x0000007a7b04723e */ /* 0x000fc600048070ff */
[----:B------:R-:W-:Y:S01]  /*82f0*/  MUFU.EX2 R137, R137 ;  /* 0x0000008900897308 */ /* 0x000fe20000000800 */
[----:B------:R-:W-:Y:S02]  /*8300*/  PRMT R4, R4, 0x5410, R151 ;  /* 0x0000541004047816 */ /* 0x000fe40000000097 */
[----:B------:R-:W-:-:S04]  /*8310*/  LOP3.LUT R151, R146, 0x58, RZ, 0xfc, !PT ;  /* 0x0000005892977812 */ /* 0x000fc800078efcff */
[----:B------:R-:W-:Y:S01]  /*8320*/  R2UR UR5, R151 ;  /* 0x00000000970572ca */ /* 0x000fe200000e0000 */
[----:B------:R-:W-:Y:S08]  /*8330*/  MUFU.EX2 R20, R20 ;  /* 0x0000001400147308 */ /* 0x000ff00000000800 */
        /* <DEDUP_REMOVED lines=9> */
[----:B------:R3:W-:Y:S08]  /*83d0*/  MUFU.EX2 R17, R7 ;  /* 0x0000000700117308 */ /* 0x0007f00000000800 */
[----:B------:R-:W-:Y:S08]  /*83e0*/  MUFU.EX2 R139, R139 ;  /* 0x0000008b008b7308 */ /* 0x000ff00000000800 */
[----:B------:R-:W-:Y:S01]  /*83f0*/  MUFU.EX2 R126, R126 ;  /* 0x0000007e007e7308 */ /* 0x000fe20000000800 */
[----:B---3--:R-:W-:-:S07]  /*8400*/  F2FP.SATFINITE.E4M3.F32.PACK_AB_MERGE_C R7, R155, R154, RZ ;  /* 0x0000009a9b07723e */ /* 0x008fce00048070ff */
[----:B------:R-:W2:Y:S08]  /*8410*/  MUFU.EX2 R127, R127 ;  /* 0x0000007f007f7308 */ /* 0x000eb00000000800 */
[----:B------:R-:W-:Y:S08]  /*8420*/  MUFU.EX2 R128, R128 ;  /* 0x0000008000807308 */ /* 0x000ff00000000800 */
[----:B------:R-:W3:Y:S01]  /*8430*/  MUFU.EX2 R129, R129 ;  /* 0x0000008100817308 */ /* 0x000ee20000000800 */
[----:B--2---:R-:W-:-:S04]  /*8440*/  FADD2 R30, R30.F32x2.HI_LO, R126.F32x2.HI_LO ;  /* 0x0000007e1e1e724b */ /* 0x004fc80000000000 */
[----:B------:R-:W-:-:S03]  /*8450*/  FADD2 R30, R30.F32x2.HI_LO, R154.F32x2.HI_LO ;  /* 0x0000009a1e1e724b */ /* 0x000fc60000000000 */
[----:B------:R-:W-:Y:S01]  /*8460*/  MUFU.EX2 R130, R130 ;  /* 0x0000008200827308 */ /* 0x000fe20000000800 */
[----:B------:R-:W-:-:S04]  /*8470*/  FADD2 R30, R30.F32x2.HI_LO, R24.F32x2.HI_LO ;  /* 0x000000181e1e724b */ /* 0x000fc80000000000 */
[----:B------:R-:W-:-:S03]  /*8480*/  FADD2 R30, R30.F32x2.HI_LO, R138.F32x2.HI_LO ;  /* 0x0000008a1e1e724b */ /* 0x000fc60000000000 */
[----:B------:R-:W2:Y:S01]  /*8490*/  MUFU.EX2 R131, R131 ;  /* 0x0000008300837308 */ /* 0x000ea20000000800 */
[----:B---3--:R-:W-:Y:S01]  /*84a0*/  F2FP.SATFINITE.E4M3.F32.PACK_AB_MERGE_C R160, R129, R128, RZ ;  /* 0x0000008081a0723e */ /* 0x008fe200048070ff */
[----:B------:R-:W-:-:S04]  /*84b0*/  FADD2 R32, R32.F32x2.HI_LO, R128.F32x2.HI_LO ;  /* 0x000000802020724b */ /* 0x000fc80000000000 */
[----:B------:R-:W-:Y:S02]  /*84c0*/  FADD2 R32, R32.F32x2.HI_LO, R136.F32x2.HI_LO ;  /* 0x000000882020724b */ /* 0x000fe40000000000 */
[----:B------:R-:W-:Y:S02]  /*84d0*/  MUFU.EX2 R152, R152 ;  /* 0x0000009800987308 */ /* 0x000fe40000000800 */
[----:B------:R-:W-:-:S04]  /*84e0*/  FADD2 R32, R32.F32x2.HI_LO, R132.F32x2.HI_LO ;  /* 0x000000842020724b */ /* 0x000fc80000000000 */
[----:B------:R-:W-:Y:S02]  /*84f0*/  FADD2 R32, R32.F32x2.HI_LO, R16.F32x2.HI_LO ;  /* 0x000000102020724b */ /* 0x000fe40000000000 */
[----:B------:R-:W3:Y:S01]  /*8500*/  MUFU.EX2 R153, R153 ;  /* 0x0000009900997308 */ /* 0x000ee20000000800 */
[----:B--2---:R-:W-:Y:S01]  /*8510*/  F2FP.SATFINITE.E4M3.F32.PACK_AB_MERGE_C R18, R131, R130, RZ ;  /* 0x000000828312723e */ /* 0x004fe200048070ff */
[----:B------:R-:W-:Y:S02]  /*8520*/  FADD2 R26, R26.F32x2.HI_LO, R130.F32x2.HI_LO ;  /* 0x000000821a1a724b */ /* 0x000fe40000000000 */
[----:B------:R-:W-:Y:S02]  /*8530*/  FADD2 R30, R30.F32x2.HI_LO, R32.F32x2.HI_LO ;  /* 0x000000201e1e724b */ /* 0x000fe40000000000 */
[----:B------:R-:W-:Y:S02]  /*8540*/  FADD2 R26, R26.F32x2.HI_LO, R20.F32x2.HI_LO ;  /* 0x000000141a1a724b */ /* 0x000fe40000000000 */
[----:B------:R-:W-:Y:S08]  /*8550*/  MUFU.EX2 R158, R158 ;  /* 0x0000009e009e7308 */ /* 0x000ff00000000800 */
[----:B------:R-:W2:Y:S01]  /*8560*/  MUFU.EX2 R159, R159 ;  /* 0x0000009f009f7308 */ /* 0x000ea20000000800 */
[----:B---3--:R-:W-:Y:S01]  /*8570*/  F2FP.SATFINITE.E4M3.F32.PACK_AB_MERGE_C R19, R153, R152, RZ ;  /* 0x000000989913723e */ /* 0x008fe200048070ff */
[----:B------:R-:W-:-:S03]  /*8580*/  FADD2 R28, R28.F32x2.HI_LO, R152.F32x2.HI_LO ;  /* 0x000000981c1c724b */ /* 0x000fc60000000000 */
[----:B------:R-:W-:Y:S01]  /*8590*/  PRMT R6, R18, 0x5410, R19 ;  /* 0x0000541012067816 */ /* 0x000fe20000000013 */
[----:B------:R-:W-:Y:S02]  /*85a0*/  FADD2 R28, R28.F32x2.HI_LO, R22.F32x2.HI_LO ;  /* 0x000000161c1c724b */ /* 0x000fe40000000000 */
[----:B------:R3:W4:Y:S01]  /*85b0*/  MUFU.EX2 R143, R5 ;  /* 0x00000005008f7308 */ /* 0x0007220000000800 */
[----:B--2---:R-:W-:Y:S01]  /*85c0*/  FADD2 R26, R26.F32x2.HI_LO, R158.F32x2.HI_LO ;  /* 0x0000009e1a1a724b */ /* 0x004fe20000000000 */
[----:B---3--:R-:W-:Y:S01]  /*85d0*/  F2FP.SATFINITE.E4M3.F32.PACK_AB_MERGE_C R5, R63, R62, RZ ;  /* 0x0000003e3f05723e */ /* 0x008fe200048070ff */
[----:B----4-:R-:W-:-:S03]  /*85e0*/  FADD2 R28, R28.F32x2.HI_LO, R142.F32x2.HI_LO ;  /* 0x0000008e1c1c724b */ /* 0x010fc60000000000 */
[----:B------:R-:W-:Y:S01]  /*85f0*/  PRMT R14, R14, 0x5410, R5 ;  /* 0x000054100e0e7816 */ /* 0x000fe20000000005 */
[----:B------:R-:W-:Y:S01]  /*8600*/  FADD2 R26, R26.F32x2.HI_LO, R28.F32x2.HI_LO ;  /* 0x0000001c1a1a724b */ /* 0x000fe20000000000 */
[----:B------:R-:W-:Y:S02]  /*8610*/  F2FP.SATFINITE.E4M3.F32.PACK_AB_MERGE_C R5, R127, R126, RZ ;  /* 0x0000007e7f05723e */ /* 0x000fe400048070ff */
[----:B------:R2:W-:Y:S01]  /*8620*/  STTM.x8 tmem[UR4], R8 ;  /* 0x00000008000079ed */ /* 0x0005e200081c0004 */
[----:B------:R-:W-:Y:S01]  /*8630*/  ULOP3.LUT UR4, UR9, 0x1, URZ, 0x3c, !UPT ;  /* 0x0000000109047892 */ /* 0x000fe2000f8e3cff */
[----:B------:R-:W-:Y:S01]  /*8640*/  PRMT R5, R5, 0x5410, R160 ;  /* 0x0000541005057816 */ /* 0x000fe200000000a0 */
[----:B------:R-:W3:Y:S01]  /*8650*/  FENCE.VIEW.ASYNC.T ;  /* 0x00000000000073c6 */ /* 0x000ee20000000200 */
[----:B------:R-:W-:Y:S01]  /*8660*/  FADD2 R26, R26.F32x2.HI_LO, R30.F32x2.HI_LO ;  /* 0x0000001e1a1a724b */ /* 0x000fe20000000000 */
[----:B------:R-:W-:Y:S01]  /*8670*/  USHF.L.U32 UR4, UR4, 0x1f, URZ ;  /* 0x0000001f04047899 */ /* 0x000fe200080006ff */
[----:B--2---:R-:W-:-:S02]  /*8680*/  F2FP.SATFINITE.E4M3.F32.PACK_AB_MERGE_C R12, R137, R136, RZ ;  /* 0x00000088890c723e */ /* 0x004fc400048070ff */
[----:B------:R-:W-:Y:S02]  /*8690*/  F2FP.SATFINITE.E4M3.F32.PACK_AB_MERGE_C R11, R23, R22, RZ ;  /* 0x00000016170b723e */ /* 0x000fe400048070ff */
[----:B------:R-:W-:Y:S02]  /*86a0*/  F2FP.SATFINITE.E4M3.F32.PACK_AB_MERGE_C R8, R21, R20, RZ ;  /* 0x000000141508723e */ /* 0x000fe400048070ff */
[----:B------:R-:W-:Y:S02]  /*86b0*/  F2FP.SATFINITE.E4M3.F32.PACK_AB_MERGE_C R10, R133, R132, RZ ;  /* 0x00000084850a723e */ /* 0x000fe400048070ff */
[----:B------:R-:W-:Y:S02]  /*86c0*/  F2FP.SATFINITE.E4M3.F32.PACK_AB_MERGE_C R9, R25, R24, RZ ;  /* 0x000000181909723e */ /* 0x000fe400048070ff */
[----:B------:R-:W-:Y:S02]  /*86d0*/  PRMT R7, R7, 0x5410, R12 ;  /* 0x0000541007077816 */ /* 0x000fe4000000000c */
[----:B------:R-:W-:-:S02]  /*86e0*/  PRMT R8, R8, 0x5410, R11 ;  /* 0x0000541008087816 */ /* 0x000fc4000000000b */
[----:B------:R-:W-:Y:S02]  /*86f0*/  F2FP.SATFINITE.E4M3.F32.PACK_AB_MERGE_C R12, R17, R16, RZ ;  /* 0x00000010110c723e */ /* 0x000fe400048070ff */
[----:B------:R-:W-:Y:S02]  /*8700*/  F2FP.SATFINITE.E4M3.F32.PACK_AB_MERGE_C R11, R139, R138, RZ ;  /* 0x0000008a8b0b723e */ /* 0x000fe400048070ff */
[----:B------:R-:W-:Y:S02]  /*8710*/  PRMT R9, R9, 0x5410, R10 ;  /* 0x0000541009097816 */ /* 0x000fe4000000000a */
[----:B------:R-:W-:Y:S02]  /*8720*/  F2FP.SATFINITE.E4M3.F32.PACK_AB_MERGE_C R13, R143, R142, RZ ;  /* 0x0000008e8f0d723e */ /* 0x000fe400048070ff */
[----:B------:R-:W-:Y:S02]  /*8730*/  F2FP.SATFINITE.E4M3.F32.PACK_AB_MERGE_C R10, R159, R158, RZ ;  /* 0x0000009e9f0a723e */ /* 0x000fe400048070ff */
[----:B------:R-:W-:Y:S01]  /*8740*/  PRMT R11, R11, 0x5410, R12 ;  /* 0x000054100b0b7816 */ /* 0x000fe2000000000c */
[----:B------:R-:W-:Y:S01]  /*8750*/  IMAD.MOV.U32 R12, RZ, RZ, 0x1 ;  /* 0x00000001ff0c7424 */ /* 0x000fe200078e00ff */
[----:B------:R-:W-:Y:S01]  /*8760*/  PRMT R10, R10, 0x5410, R13 ;  /* 0x000054100a0a7816 */ /* 0x000fe2000000000d */
[----:B------:R-:W-:-:S02]  /*8770*/  IMAD.U32 R13, RZ, RZ, UR4 ;  /* 0x00000004ff0d7e24 */ /* 0x000fc4000f8e00ff */
[----:B---3--:R2:W-:Y:S01]  /*8780*/  SYNCS.ARRIVE.TRANS64.RED.ART0 RZ, [UR17], R12 ;  /* 0x0000000cffff79a7 */ /* 0x0085e20008500411 */
[----:B------:R2:W-:Y:S01]  /*8790*/  STTM.x8 tmem[UR5], R4 ;  /* 0x00000004000079ed */ /* 0x0005e200081c0005 */
[----:B------:R-:W3:Y:S02]  /*87a0*/  FENCE.VIEW.ASYNC.T ;  /* 0x00000000000073c6 */ /* 0x000ee40000000200 */
[----:B---3--:R-:W-:Y:S01]  /*87b0*/  NOP ;  /* 0x0000000000007918 */ /* 0x008fe20000000000 */
[----:B------:R2:W-:Y:S01]  /*87c0*/  @P0 SYNCS.ARRIVE.TRANS64.RED.ART0 RZ, [UR16], R12 ;  /* 0x0000000cffff09a7 */ /* 0x0005e20008500410 */
[----:B------:R-:W3:Y:S02]  /*87d0*/  SYNCS.PHASECHK.TRANS64.TRYWAIT P0, [UR7], R13 ;  /* 0x0000000dff0075a7 */ /* 0x000ee40008001107 */
[----:B--23--:R-:W-:Y:S05]  /*87e0*/  @!P0 BRA `(.L_x_77) ;  /* 0x0000005c006c8947 */ /* 0x00cfea0003800000 */
.L_x_160:
[----:B------:R-:W-:Y:S01]  /*87f0*/  FADD R157, R26, R27 ;  /* 0x0000001b1a9d7221 */ /* 0x000fe20000000000 */
[----:B------:R-:W-:Y:S06]  /*8800*/  BRA.U !UP0, `(.L_x_78) ;  /* 0x0000002108887547 */ /* 0x000fec000b800000 */
[----:B------:R-:W-:Y:S01]  /*8810*/  MOV R159, R156 ;  /* 0x0000009c009f7202 */ /* 0x000fe20000000f00 */
[----:B------:R-:W3:Y:S01]  /*8820*/  LDCU UR5, c[0x0][0x600] ;  /* 0x0000c000ff0577ac */ /* 0x000ee20008000800 */
[----:B------:R-:W-:-:S04]  /*8830*/  UMOV UR11, URZ ;  /* 0x000000ff000b7c82 */ /* 0x000fc80008000000 */
.L_x_81:
[----:B------:R-:W-:Y:S01]  /*8840*/  UMOV UR12, UR19 ;  /* 0x00000013000c7c82 */ /* 0x000fe20008000000 */
[----:B------:R-:W-:Y:S01]  /*8850*/  USHF.L.U32 UR4, UR10, 0x1f, URZ ;  /* 0x0000001f0a047899 */ /* 0x000fe200080006ff */
[----:B------:R-:W-:Y:S01]  /*8860*/  R2UR UR6, R146 ;  /* 0x00000000920672ca */ /* 0x000fe200000e0000 */
[----:B------:R-:W-:Y:S01]  /*8870*/  UMOV UR7, UR12 ;  /* 0x0000000c00077c82 */ /* 0x000fe20008000000 */
[----:B------:R-:W-:-:S03]  /*8880*/  @!UP2 UIADD3 UR7, UPT, UPT, UR13, URZ, URZ ;  /* 0x000000ff0d07a290 */ /* 0x000fc6000fffe0ff */
[----:B------:R-:W-:-:S06]  /*8890*/  MOV R4, UR4 ;  /* 0x0000000400047c02 */ /* 0x000fcc0008000f00 */
[----:B------:R-:W4:Y:S02]  /*88a0*/  SYNCS.PHASECHK.TRANS64.TRYWAIT P0, [UR7+0x1f0], R4 ;  /* 0x0001f004ff0075a7 */ /* 0x000f240008001107 */
[----:B-1--4-:R-:W-:Y:S05]  /*88b0*/  @!P0 BRA `(.L_x_79) ;  /* 0x0000005c00548947 */ /* 0x012fea0003800000 */
.L_x_162:
[----:B------:R-:W5:Y:S01]  /*88c0*/  LDTM.x32 R100, tmem[UR6] ;  /* 0x00000006006479ee */ /* 0x000f6200082c0000 */
[----:B------:R-:W-:Y:S01]  /*88d0*/  R2UR UR4, R145 ;  /* 0x00000000910472ca */ /* 0x000fe200000e0000 */
[----:B---3--:R-:W-:Y:S01]  /*88e0*/  IMAD.U32 R158, RZ, RZ, UR5 ;  /* 0x00000005ff9e7e24 */ /* 0x008fe2000f8e00ff */
[----:B------:R-:W-:Y:S01]  /*88f0*/  R2UR UR6, R147 ;  /* 0x00000000930672ca */ /* 0x000fe200000e0000 */
[----:B------:R-:W-:-:S10]  /*8900*/  IMAD.U32 R161, RZ, RZ, UR14 ;  /* 0x0000000effa17e24 */ /* 0x000fd4000f8e00ff */
[----:B------:R-:W3:Y:S01]  /*8910*/  LDTM.x32 R68, tmem[UR4] ;  /* 0x00000004004479ee */ /* 0x000ee200082c0000 */
[----:B------:R-:W-:Y:S01]  /*8920*/  R2UR UR4, R148 ;  /* 0x00000000940472ca */ /* 0x000fe200000e0000 */
[----:B------:R-:W2:Y:S01]  /*8930*/  LDTM.x32 R36, tmem[UR6] ;  /* 0x00000006002479ee */ /* 0x000ea200082c0000 */
[----:B-----5:R-:W-:Y:S02]  /*8940*/  FMNMX3 R137, R159, R100, R101, !PT ;  /* 0x000000649f897276 */ /* 0x020fe40007800065 */
[----:B------:R-:W-:Y:S02]  /*8950*/  FMNMX R132, R102, R103, !PT ;  /* 0x0000006766847209 */ /* 0x000fe40007800000 */
[----:B------:R-:W-:-:S07]  /*8960*/  FMNMX R133, R104, R105, !PT ;  /* 0x0000006968857209 */ /* 0x000fce0007800000 */
[----:B--2-4-:R-:W2:Y:S01]  /*8970*/  LDTM.x32 R4, tmem[UR4] ;  /* 0x00000004000479ee */ /* 0x014ea200082c0000 */
[----:B------:R-:W-:Y:S02]  /*8980*/  FMNMX R156, R106, R107, !PT ;  /* 0x0000006b6a9c7209 */ /* 0x000fe40007800000 */
        /* <DEDUP_REMOVED lines=12> */
[----:B---3--:R-:W-:Y:S02]  /*8a50*/  FMNMX3 R137, R137, R68, R69, !PT ;  /* 0x0000004489897276 */ /* 0x008fe40007800045 */
        /* <DEDUP_REMOVED lines=31> */
[----:B--2---:R-:W-:Y:S02]  /*8c50*/  FMNMX3 R137, R137, R4, R5, !PT ;  /* 0x0000000489897276 */ /* 0x004fe40007800005 */
        /* <DEDUP_REMOVED lines=15> */
[----:B------:R-:W-:Y:S02]  /*8d50*/  FMNMX R132, R137, R132, !PT ;  /* 0x0000008489847209 */ /* 0x000fe40007800000 */
[----:B------:R-:W-:Y:S02]  /*8d60*/  R2UR UR4, R147 ;  /* 0x00000000930472ca */ /* 0x000fe400000e0000 */
[----:B------:R-:W-:-:S04]  /*8d70*/  FMNMX3 R156, R132, R133, R156, !PT ;  /* 0x00000085849c7276 */ /* 0x000fc8000780009c */
[----:B------:R-:W-:-:S04]  /*8d80*/  FSETP.NEU.AND P0, PT, R156, -INF , PT ;  /* 0xff8000009c00780b */ /* 0x000fc80003f0d000 */
[----:B------:R-:W-:Y:S02]  /*8d90*/  FSEL R132, R156, RZ, P0 ;  /* 0x000000ff9c847208 */ /* 0x000fe40000000000 */
[----:B------:R-:W-:-:S03]  /*8da0*/  ELECT P0, URZ, PT ;  /* 0x0000000000ff782f */ /* 0x000fc60003800000 */
[----:B------:R-:W-:-:S04]  /*8db0*/  FADD R160, -R132, R159 ;  /* 0x0000009f84a07221 */ /* 0x000fc80000000100 */
[----:B------:R-:W-:-:S05]  /*8dc0*/  FMUL R160, R160, UR5 ;  /* 0x00000005a0a07c20 */ /* 0x000fca0008400000 */
[----:B------:R-:W-:Y:S02]  /*8dd0*/  FSETP.GE.AND P1, PT, R160, -4, PT ;  /* 0xc0800000a000780b */ /* 0x000fe40003f26000 */
[----:B------:R-:W2:Y:S02]  /*8de0*/  MUFU.EX2 R160, R160 ;  /* 0x000000a000a07308 */ /* 0x000ea40000000800 */
[C---:B------:R-:W-:Y:S02]  /*8df0*/  FSEL R133, R159.reuse, R132, P1 ;  /* 0x000000849f857208 */ /* 0x040fe40000800000 */
[----:B------:R-:W-:-:S03]  /*8e00*/  FSEL R156, R159, R156, P1 ;  /* 0x0000009c9f9c7208 */ /* 0x000fc60000800000 */
[----:B------:R-:W-:-:S04]  /*8e10*/  FFMA R158, -R133, R158, 8 ;  /* 0x41000000859e7423 */ /* 0x000fc8000000019e */
[--C-:B------:R-:W-:Y:S02]  /*8e20*/  FFMA2 R132, R100.F32x2.HI_LO, UR5.F32, R158.reuse.F32 ;  /* 0x0000000564847c49 */ /* 0x100fe4000920009e */
[--C-:B------:R-:W-:Y:S02]  /*8e30*/  FFMA2 R136, R102.F32x2.HI_LO, UR5.F32, R158.reuse.F32 ;  /* 0x0000000566887c49 */ /* 0x100fe4000920009e */
[--C-:B------:R-:W-:Y:S02]  /*8e40*/  FFMA2 R138, R104.F32x2.HI_LO, UR5.F32, R158.reuse.F32 ;  /* 0x00000005688a7c49 */ /* 0x100fe4000920009e */
[--C-:B------:R-:W-:Y:S01]  /*8e50*/  FFMA2 R142, R106.F32x2.HI_LO, UR5.F32, R158.reuse.F32 ;  /* 0x000000056a8e7c49 */ /* 0x100fe2000920009e */
[----:B------:R-:W-:Y:S01]  /*8e60*/  MUFU.EX2 R132, R132 ;  /* 0x0000008400847308 */ /* 0x000fe20000000800 */
[----:B------:R-:W-:Y:S02]  /*8e70*/  FFMA2 R108, R108.F32x2.HI_LO, UR5.F32, R158.F32 ;  /* 0x000000056c6c7c49 */ /* 0x000fe4000920009e */
[----:B------:R-:W-:-:S02]  /*8e80*/  IMAD.U32 R107, RZ, RZ, UR18 ;  /* 0x00000012ff6b7e24 */ /* 0x000fc4000f8e00ff */
[--C-:B------:R-:W-:Y:S01]  /*8e90*/  FFMA2 R110, R110.F32x2.HI_LO, UR5.F32, R158.reuse.F32 ;  /* 0x000000056e6e7c49 */ /* 0x100fe2000920009e */
[----:B--2---:R-:W-:Y:S01]  /*8ea0*/  FSEL R160, R160, 1, !P1 ;  /* 0x3f800000a0a07808 */ /* 0x004fe20004800000 */
[--C-:B------:R-:W-:Y:S02]  /*8eb0*/  FFMA2 R112, R112.F32x2.HI_LO, UR5.F32, R158.reuse.F32 ;  /* 0x0000000570707c49 */ /* 0x100fe4000920009e */
[--C-:B------:R-:W-:Y:S01]  /*8ec0*/  FFMA2 R114, R114.F32x2.HI_LO, UR5.F32, R158.reuse.F32 ;  /* 0x0000000572727c49 */ /* 0x100fe2000920009e */
[----:B------:R-:W2:Y:S01]  /*8ed0*/  MUFU.EX2 R133, R133 ;  /* 0x0000008500857308 */ /* 0x000ea20000000800 */
[----:B------:R-:W-:Y:S01]  /*8ee0*/  FFMA2 R116, R116.F32x2.HI_LO, UR5.F32, R158.F32 ;  /* 0x0000000574747c49 */ /* 0x000fe2000920009e */
[----:B------:R-:W-:Y:S01]  /*8ef0*/  LOP3.LUT R107, R107, 0x7f, R134, 0xf8, !PT ;  /* 0x0000007f6b6b7812 */ /* 0x000fe200078ef886 */
[--C-:B------:R-:W-:Y:S02]  /*8f00*/  FFMA2 R118, R118.F32x2.HI_LO, UR5.F32, R158.reuse.F32 ;  /* 0x0000000576767c49 */ /* 0x100fe4000920009e */
[--C-:B------:R-:W-:Y:S01]  /*8f10*/  FFMA2 R120, R120.F32x2.HI_LO, UR5.F32, R158.reuse.F32 ;  /* 0x0000000578787c49 */ /* 0x100fe2000920009e */
[----:B------:R-:W-:Y:S01]  /*8f20*/  LEA R107, R107, UR13, 0x2 ;  /* 0x0000000d6b6b7c11 */ /* 0x000fe2000f8e10ff */
[--C-:B------:R-:W-:Y:S01]  /*8f30*/  FFMA2 R122, R122.F32x2.HI_LO, UR5.F32, R158.reuse.F32 ;  /* 0x000000057a7a7c49 */ /* 0x100fe2000920009e */
[----:B------:R-:W-:Y:S01]  /*8f40*/  MUFU.EX2 R136, R136 ;  /* 0x0000008800887308 */ /* 0x000fe20000000800 */
[----:B------:R-:W-:-:S02]  /*8f50*/  FFMA2 R124, R124.F32x2.HI_LO, UR5.F32, R158.F32 ;  /* 0x000000057c7c7c49 */ /* 0x000fc4000920009e */
[--C-:B------:R-:W-:Y:S01]  /*8f60*/  FFMA2 R126, R126.F32x2.HI_LO, UR5.F32, R158.reuse.F32 ;  /* 0x000000057e7e7c49 */ /* 0x100fe2000920009e */
[----:B------:R3:W-:Y:S01]  /*8f70*/  STS [R107+0x2bc], R160 ;  /* 0x0002bca06b007388 */ /* 0x0007e20000000800 */
[--C-:B------:R-:W-:Y:S02]  /*8f80*/  FFMA2 R128, R128.F32x2.HI_LO, UR5.F32, R158.reuse.F32 ;  /* 0x0000000580807c49 */ /* 0x100fe4000920009e */
[--C-:B------:R-:W-:Y:S01]  /*8f90*/  FFMA2 R130, R130.F32x2.HI_LO, UR5.F32, R158.reuse.F32 ;  /* 0x0000000582827c49 */ /* 0x100fe2000920009e */
[----:B------:R-:W4:Y:S01]  /*8fa0*/  MUFU.EX2 R137, R137 ;  /* 0x0000008900897308 */ /* 0x000f220000000800 */
[----:B--2---:R-:W-:Y:S01]  /*8fb0*/  F2FP.SATFINITE.E4M3.F32.PACK_AB_MERGE_C R100, R133, R132, RZ ;  /* 0x000000848564723e */ /* 0x004fe200048070ff */
[--C-:B------:R-:W-:Y:S01]  /*8fc0*/  FFMA2 R154, R80.F32x2.HI_LO, UR5.F32, R158.reuse.F32 ;  /* 0x00000005509a7c49 */ /* 0x100fe2000920009e */
[----:B------:R2:W-:Y:S06]  /*8fd0*/  BAR.ARV R161, 0x40 ;  /* 0x000100a10000751d */ /* 0x0005ec0000002000 */
[----:B------:R-:W-:Y:S01]  /*8fe0*/  MUFU.EX2 R138, R138 ;  /* 0x0000008a008a7308 */ /* 0x000fe20000000800 */
[----:B------:R-:W-:Y:S01]  /*8ff0*/  FMNMX R154, R154, -127, !PT ;  /* 0xc2fe00009a9a7809 */ /* 0x000fe20007800000 */
[--C-:B------:R-:W-:Y:S01]  /*9000*/  FFMA2 R162, R68.F32x2.HI_LO, UR5.F32, R158.reuse.F32 ;  /* 0x0000000544a27c49 */ /* 0x100fe2000920009e */
[----:B------:R-:W-:Y:S01]  /*9010*/  FMNMX R155, R155, -127, !PT ;  /* 0xc2fe00009b9b7809 */ /* 0x000fe20007800000 */
[----:B------:R-:W-:-:S02]  /*9020*/  FFMA2 R96, R96.F32x2.HI_LO, UR5.F32, R158.F32 ;  /* 0x0000000560607c49 */ /* 0x000fc4000920009e */
[--C-:B------:R-:W-:Y:S02]  /*9030*/  FFMA2 R76, R76.F32x2.HI_LO, UR5.F32, R158.reuse.F32 ;  /* 0x000000054c4c7c49 */ /* 0x100fe4000920009e */
[----:B------:R-:W5:Y:S01]  /*9040*/  MUFU.EX2 R139, R139 ;  /* 0x0000008b008b7308 */ /* 0x000f620000000800 */
[----:B----4-:R-:W-:Y:S01]  /*9050*/  F2FP.SATFINITE.E4M3.F32.PACK_AB_MERGE_C R103, R137, R136, RZ ;  /* 0x000000888967723e */ /* 0x010fe200048070ff */
[----:B------:R-:W-:Y:S01]  /*9060*/  FADD2.RM R68, R154.F32x2.HI_LO, 12582912 ;  /* 0x4b4000009a44744b */ /* 0x000fe20000204000 */
[----:B------:R-:W-:Y:S01]  /*9070*/  FMNMX R96, R96, -127, !PT ;  /* 0xc2fe000060607809 */ /* 0x000fe20007800000 */
[--C-:B------:R-:W-:Y:S01]  /*9080*/  FFMA2 R78, R78.F32x2.HI_LO, UR5.F32, R158.reuse.F32 ;  /* 0x000000054e4e7c49 */ /* 0x100fe2000920009e */
[----:B------:R-:W-:Y:S01]  /*9090*/  PRMT R100, R100, 0x5410, R103 ;  /* 0x0000541064647816 */ /* 0x000fe20000000067 */
[----:B------:R-:W-:Y:S01]  /*90a0*/  FFMA2 R84, R84.F32x2.HI_LO, UR5.F32, R158.F32 ;  /* 0x0000000554547c49 */ /* 0x000fe2000920009e */
[----:B------:R-:W-:Y:S01]  /*90b0*/  FMNMX R97, R97, -127, !PT ;  /* 0xc2fe000061617809 */ /* 0x000fe20007800000 */
[----:B------:R-:W-:Y:S01]  /*90c0*/  MUFU.EX2 R142, R142 ;  /* 0x0000008e008e7308 */ /* 0x000fe20000000800 */
[----:B--2---:R-:W-:-:S02]  /*90d0*/  IMAD.MOV.U32 R161, RZ, RZ, 0x3d9df09d ;  /* 0x3d9df09dffa17424 */ /* 0x004fc400078e00ff */
[--C-:B------:R-:W-:Y:S02]  /*90e0*/  FFMA2 R86, R86.F32x2.HI_LO, UR5.F32, R158.reuse.F32 ;  /* 0x0000000556567c49 */ /* 0x100fe4000920009e */
[--C-:B------:R-:W-:Y:S02]  /*90f0*/  FFMA2 R88, R88.F32x2.HI_LO, UR5.F32, R158.reuse.F32 ;  /* 0x0000000558587c49 */ /* 0x100fe4000920009e */
[--C-:B------:R-:W-:Y:S01]  /*9100*/  FFMA2 R90, R90.F32x2.HI_LO, UR5.F32, R158.reuse.F32 ;  /* 0x000000055a5a7c49 */ /* 0x100fe2000920009e */
[----:B------:R-:W2:Y:S01]  /*9110*/  MUFU.EX2 R143, R143 ;  /* 0x0000008f008f7308 */ /* 0x000ea20000000800 */
[----:B-----5:R-:W-:Y:S01]  /*9120*/  F2FP.SATFINITE.E4M3.F32.PACK_AB_MERGE_C R101, R139, R138, RZ ;  /* 0x0000008a8b65723e */ /* 0x020fe200048070ff */
[--C-:B------:R-:W-:Y:S02]  /*9130*/  FFMA2 R92, R92.F32x2.HI_LO, UR5.F32, R158.reuse.F32 ;  /* 0x000000055c5c7c49 */ /* 0x100fe4000920009e */
[--C-:B------:R-:W-:Y:S02]  /*9140*/  FFMA2 R64, R64.F32x2.HI_LO, UR5.F32, R158.reuse.F32 ;  /* 0x0000000540407c49 */ /* 0x100fe4000920009e */
[----:B------:R-:W-:-:S02]  /*9150*/  FFMA2 R44, R44.F32x2.HI_LO, UR5.F32, R158.F32 ;  /* 0x000000052c2c7c49 */ /* 0x000fc4000920009e */
[----:B------:R-:W-:Y:S01]  /*9160*/  MUFU.EX2 R108, R108 ;  /* 0x0000006c006c7308 */ /* 0x000fe20000000800 */
[----:B------:R-:W-:Y:S01]  /*9170*/  FMNMX R64, R64, -127, !PT ;  /* 0xc2fe000040407809 */ /* 0x000fe20007800000 */
[--C-:B------:R-:W-:Y:S01]  /*9180*/  FFMA2 R46, R46.F32x2.HI_LO, UR5.F32, R158.reuse.F32 ;  /* 0x000000052e2e7c49 */ /* 0x100fe2000920009e */
[----:B------:R-:W-:Y:S01]  /*9190*/  FMNMX R65, R65, -127, !PT ;  /* 0xc2fe000041417809 */ /* 0x000fe20007800000 */
[--C-:B------:R-:W-:Y:S02]  /*91a0*/  FFMA2 R52, R52.F32x2.HI_LO, UR5.F32, R158.reuse.F32 ;  /* 0x0000000534347c49 */ /* 0x100fe4000920009e */
[--C-:B------:R-:W-:Y:S02]  /*91b0*/  FFMA2 R54, R54.F32x2.HI_LO, UR5.F32, R158.reuse.F32 ;  /* 0x0000000536367c49 */ /* 0x100fe4000920009e */
[----:B------:R-:W4:Y:S01]  /*91c0*/  MUFU.EX2 R109, R109 ;  /* 0x0000006d006d7308 */ /* 0x000f220000000800 */
        /* <DEDUP_REMOVED lines=9> */
[--C-:B------:R-:W-:Y:S01]  /*9260*/  FFMA2 R18, R18.F32x2.HI_LO, UR5.F32, R158.reuse.F32 ;  /* 0x0000000512127c49 */ /* 0x100fe2000920009e */
[----:B------:R-:W2:Y:S01]  /*9270*/  MUFU.EX2 R111, R111 ;  /* 0x0000006f006f7308 */ /* 0x000ea20000000800 */
[----:B----4-:R-:W-:Y:S01]  /*9280*/  F2FP.SATFINITE.E4M3.F32.PACK_AB_MERGE_C R102, R109, R108, RZ ;  /* 0x0000006c6d66723e */ /* 0x010fe200048070ff */
        /* <DEDUP_REMOVED lines=8> */
[----:B------:R-:W4:Y:S01]  /*9310*/  MUFU.EX2 R113, R113 ;  /* 0x0000007100717308 */ /* 0x000f220000000800 */
[----:B--2---:R-:W-:Y:S01]  /*9320*/  F2FP.SATFINITE.E4M3.F32.PACK_AB_MERGE_C R105, R111, R110, RZ ;  /* 0x0000006e6f69723e */ /* 0x004fe200048070ff */
[----:B------:R-:W-:-:S03]  /*9330*/  FFMA2 R34, R34.F32x2.HI_LO, UR5.F32, R158.F32 ;  /* 0x0000000522227c49 */ /* 0x000fc6000920009e */
[----:B------:R-:W-:-:S03]  /*9340*/  PRMT R102, R102, 0x5410, R105 ;  /* 0x0000541066667816 */ /* 0x000fc60000000069 */
[----:B------:R-:W-:Y:S08]  /*9350*/  MUFU.EX2 R114, R114 ;  /* 0x0000007200727308 */ /* 0x000ff00000000800 */
[----:B------:R-:W2:Y:S01]  /*9360*/  MUFU.EX2 R115, R115 ;  /* 0x0000007300737308 */ /* 0x000ea20000000800 */
[----:B----4-:R-:W-:-:S07]  /*9370*/  F2FP.SATFINITE.E4M3.F32.PACK_AB_MERGE_C R103, R113, R112, RZ ;  /* 0x000000707167723e */ /* 0x010fce00048070ff */
[----:B------:R-:W-:Y:S08]  /*9380*/  MUFU.EX2 R116, R116 ;  /* 0x0000007400747308 */ /* 0x000ff00000000800 */
[----:B------:R-:W4:Y:S01]  /*9390*/  MUFU.EX2 R117, R117 ;  /* 0x0000007500757308 */ /* 0x000f220000000800 */
[----:B--2---:R-:W-:-:S04]  /*93a0*/  F2FP.SATFINITE.E4M3.F32.PACK_AB_MERGE_C R104, R115, R114, RZ ;  /* 0x000000727368723e */ /* 0x004fc800048070ff */
        /* <DEDUP_REMOVED lines=16> */
[----:B------:R-:W3:Y:S01]  /*94b0*/  MUFU.EX2 R127, R127 ;  /* 0x0000007f007f7308 */ /* 0x000ee20000000800 */
[----:B----4-:R-:W-:-:S07]  /*94c0*/  F2FP.SATFINITE.E4M3.F32.PACK_AB_MERGE_C R106, R125, R124, RZ ;  /* 0x0000007c7d6a723e */ /* 0x010fce00048070ff */
[----:B------:R-:W-:Y:S08]  /*94d0*/  MUFU.EX2 R128, R128 ;  /* 0x0000008000807308 */ /* 0x000ff00000000800 */
[----:B------:R-:W-:Y:S01]  /*94e0*/  MUFU.EX2 R130, R130 ;  /* 0x0000008200827308 */ /* 0x000fe20000000800 */
[----:B---3--:R-:W-:-:S04]  /*94f0*/  F2FP.SATFINITE.E4M3.F32.PACK_AB_MERGE_C R107, R127, R126, RZ ;  /* 0x0000007e7f6b723e */ /* 0x008fc800048070ff */
[----:B------:R-:W-:-:S03]  /*9500*/  PRMT R106, R106, 0x5410, R107 ;  /* 0x000054106a6a7816 */ /* 0x000fc6000000006b */
[----:B------:R-:W2:Y:S08]  /*9510*/  MUFU.EX2 R131, R131 ;  /* 0x0000008300837308 */ /* 0x000eb00000000800 */
[----:B------:R-:W3:Y:S08]  /*9520*/  MUFU.EX2 R129, R129 ;  /* 0x0000008100817308 */ /* 0x000ef00000000800 */
[----:B------:R-:W-:Y:S01]  /*9530*/  MUFU.EX2 R80, R162 ;  /* 0x000000a200507308 */ /* 0x000fe20000000800 */
[----:B--2---:R-:W-:-:S07]  /*9540*/  F2FP.SATFINITE.E4M3.F32.PACK_AB_MERGE_C R152, R131, R130, RZ ;  /* 0x000000828398723e */ /* 0x004fce00048070ff */
[----:B------:R2:W4:Y:S01]  /*9550*/  MUFU.EX2 R81, R163 ;  /* 0x000000a300517308 */ /* 0x0005220000000800 */
[----:B---3--:R-:W-:-:S04]  /*9560*/  F2FP.SATFINITE.E4M3.F32.PACK_AB_MERGE_C R107, R129, R128, RZ ;  /* 0x00000080816b723e */ /* 0x008fc800048070ff */
[----:B------:R-:W-:Y:S01]  /*9570*/  PRMT R107, R107, 0x5410, R152 ;  /* 0x000054106b6b7816 */ /* 0x000fe20000000098 */
[--C-:B------:R-:W-:Y:S02]  /*9580*/  FFMA2 R152, R70.F32x2.HI_LO, UR5.F32, R158.reuse.F32 ;  /* 0x0000000546987c49 */ /* 0x100fe4000920009e */
[----:B------:R-:W-:Y:S01]  /*9590*/  FADD2 R70, R68.F32x2.HI_LO, -12582912 ;  /* 0xcb4000004446744b */ /* 0x000fe20000200000 */
[----:B------:R3:W-:Y:S01]  /*95a0*/  STTM.x8 tmem[UR4], R100 ;  /* 0x00000064000079ed */ /* 0x0007e200081c0004 */
[----:B------:R-:W-:Y:S01]  /*95b0*/  MUFU.EX2 R76, R76 ;  /* 0x0000004c004c7308 */ /* 0x000fe20000000800 */
[----:B------:R-:W-:Y:S01]  /*95c0*/  R2UR UR4, R149 ;  /* 0x00000000950472ca */ /* 0x000fe200000e0000 */
[----:B--2---:R-:W-:-:S06]  /*95d0*/  FFMA2 R162, R36.F32x2.HI_LO, UR5.F32, R158.F32 ;  /* 0x0000000524a27c49 */ /* 0x004fcc000920009e */
[----:B------:R-:W-:Y:S08]  /*95e0*/  MUFU.EX2 R152, R152 ;  /* 0x0000009800987308 */ /* 0x000ff00000000800 */
[----:B------:R-:W2:Y:S08]  /*95f0*/  MUFU.EX2 R153, R153 ;  /* 0x0000009900997308 */ /* 0x000eb00000000800 */
[----:B------:R-:W-:Y:S08]  /*9600*/  MUFU.EX2 R77, R77 ;  /* 0x0000004d004d7308 */ /* 0x000ff00000000800 */
[----:B------:R-:W-:Y:S01]  /*9610*/  MUFU.EX2 R78, R78 ;  /* 0x0000004e004e7308 */ /* 0x000fe20000000800 */
[----:B---3--:R-:W-:-:S02]  /*9620*/  FADD2 R102, R154.F32x2.HI_LO, -R70.F32x2.HI_LO ;  /* 0x800000469a66724b */ /* 0x008fc40000000000 */
[----:B------:R-:W-:Y:S02]  /*9630*/  FFMA2 R100, R82.F32x2.HI_LO, UR5.F32, R158.F32 ;  /* 0x0000000552647c49 */ /* 0x000fe4000920009e */
[----:B------:R-:W-:-:S03]  /*9640*/  FFMA2 R70, R102.F32x2.HI_LO, R161.F32, 0.22756439447402954102 ;  /* 0x3e6906a466467449 */ /* 0x000fc600012000a1 */
[----:B------:R-:W-:Y:S01]  /*9650*/  MUFU.EX2 R79, R79 ;  /* 0x0000004f004f7308 */ /* 0x000fe20000000800 */
[----:B------:R-:W-:Y:S01]  /*9660*/  FFMA2 R82, R72.F32x2.HI_LO, UR5.F32, R158.F32 ;  /* 0x0000000548527c49 */ /* 0x000fe2000920009e */
[----:B------:R-:W-:Y:S01]  /*9670*/  FMNMX R100, R100, -127, !PT ;  /* 0xc2fe000064647809 */ /* 0x000fe20007800000 */
[----:B------:R-:W-:Y:S01]  /*9680*/  FFMA2 R70, R70.F32x2.HI_LO, R102.F32x2.HI_LO, 0.69514614343643188477 ;  /* 0x3f31f51946467449 */ /* 0x000fe20000200066 */
[----:B------:R-:W-:-:S03]  /*9690*/  FMNMX R101, R101, -127, !PT ;  /* 0xc2fe000065657809 */ /* 0x000fc60007800000 */
[----:B------:R-:W-:Y:S01]  /*96a0*/  FFMA2 R102, R70.F32x2.HI_LO, R102.F32x2.HI_LO, 1 ;  /* 0x3f80000046667449 */ /* 0x000fe20000200066 */
[----:B------:R-:W-:Y:S01]  /*96b0*/  MUFU.EX2 R82, R82 ;  /* 0x0000005200527308 */ /* 0x000fe20000000800 */
[----:B------:R-:W-:-:S04]  /*96c0*/  FADD2.RM R70, R100.F32x2.HI_LO, 12582912 ;  /* 0x4b4000006446744b */ /* 0x000fc80000204000 */
[----:B------:R-:W-:-:S03]  /*96d0*/  FADD2 R72, R70.F32x2.HI_LO, -12582912 ;  /* 0xcb4000004648744b */ /* 0x000fc60000200000 */
[----:B------:R-:W3:Y:S01]  /*96e0*/  MUFU.EX2 R83, R83 ;  /* 0x0000005300537308 */ /* 0x000ee20000000800 */
[----:B------:R-:W-:Y:S02]  /*96f0*/  FADD2 R72, R100.F32x2.HI_LO, -R72.F32x2.HI_LO ;  /* 0x800000486448724b */ /* 0x000fe40000000000 */
[----:B------:R-:W-:Y:S02]  /*9700*/  FFMA2 R100, R74.F32x2.HI_LO, UR5.F32, R158.F32 ;  /* 0x000000054a647c49 */ /* 0x000fe4000920009e */
[----:B------:R-:W-:-:S03]  /*9710*/  FFMA2 R74, R72.F32x2.HI_LO, R161.F32, 0.22756439447402954102 ;  /* 0x3e6906a4484a7449 */ /* 0x000fc600012000a1 */
[----:B------:R-:W-:Y:S01]  /*9720*/  MUFU.EX2 R84, R84 ;  /* 0x0000005400547308 */ /* 0x000fe20000000800 */
[----:B------:R-:W-:-:S04]  /*9730*/  FFMA2 R74, R74.F32x2.HI_LO, R72.F32x2.HI_LO, 0.69514614343643188477 ;  /* 0x3f31f5194a4a7449 */ /* 0x000fc80000200048 */
[----:B------:R-:W-:Y:S02]  /*9740*/  FFMA2 R72, R74.F32x2.HI_LO, R72.F32x2.HI_LO, 1 ;  /* 0x3f8000004a487449 */ /* 0x000fe40000200048 */
[----:B------:R-:W-:Y:S01]  /*9750*/  FADD2.RM R74, R96.F32x2.HI_LO, 12582912 ;  /* 0x4b400000604a744b */ /* 0x000fe20000204000 */
[----:B------:R-:W-:Y:S03]  /*9760*/  MUFU.EX2 R100, R100 ;  /* 0x0000006400647308 */ /* 0x000fe60000000800 */
[----:B------:R-:W-:-:S04]  /*9770*/  FADD2 R104, R74.F32x2.HI_LO, -12582912 ;  /* 0xcb4000004a68744b */ /* 0x000fc80000200000 */
[----:B------:R-:W-:Y:S01]  /*9780*/  FADD2 R104, R96.F32x2.HI_LO, -R104.F32x2.HI_LO ;  /* 0x800000686068724b */ /* 0x000fe20000000000 */
[----:B------:R-:W5:Y:S03]  /*9790*/  MUFU.EX2 R101, R101 ;  /* 0x0000006500657308 */ /* 0x000f660000000800 */
[----:B------:R-:W-:-:S04]  /*97a0*/  FFMA2 R96, R104.F32x2.HI_LO, R161.F32, 0.22756439447402954102 ;  /* 0x3e6906a468607449 */ /* 0x000fc800012000a1 */
[-C--:B------:R-:W-:Y:S01]  /*97b0*/  FFMA2 R96, R96.F32x2.HI_LO, R104.reuse.F32x2.HI_LO, 0.69514614343643188477 ;  /* 0x3f31f51960607449 */ /* 0x080fe20000200068 */
[----:B------:R-:W1:Y:S03]  /*97c0*/  MUFU.EX2 R85, R85 ;  /* 0x0000005500557308 */ /* 0x000e660000000800 */
[----:B------:R-:W-:Y:S02]  /*97d0*/  FFMA2 R104, R96.F32x2.HI_LO, R104.F32x2.HI_LO, 1 ;  /* 0x3f80000060687449 */ /* 0x000fe40000200068 */
[----:B------:R-:W-:Y:S02]  /*97e0*/  FFMA2 R96, R98.F32x2.HI_LO, UR5.F32, R158.F32 ;  /* 0x0000000562607c49 */ /* 0x000fe4000920009e */
[----:B------:R-:W-:Y:S01]  /*97f0*/  IMAD R98, R68, 0x800000, R102 ;  /* 0x0080000044627824 */ /* 0x000fe200078e0266 */
[----:B----4-:R-:W-:Y:S01]  /*9800*/  F2FP.SATFINITE.E4M3.F32.PACK_AB_MERGE_C R68, R81, R80, RZ ;  /* 0x000000505144723e */ /* 0x010fe200048070ff */
[----:B------:R-:W-:Y:S01]  /*9810*/  MUFU.EX2 R86, R86 ;  /* 0x0000005600567308 */ /* 0x000fe20000000800 */
[----:B------:R-:W-:Y:S01]  /*9820*/  IMAD R99, R69, 0x800000, R103 ;  /* 0x0080000045637824 */ /* 0x000fe200078e0267 */
[----:B------:R-:W-:Y:S01]  /*9830*/  FMNMX R96, R96, -127, !PT ;  /* 0xc2fe000060607809 */ /* 0x000fe20007800000 */
[----:B------:R-:W-:Y:S01]  /*9840*/  IMAD R102, R74, 0x800000, R104 ;  /* 0x008000004a667824 */ /* 0x000fe200078e0268 */
[----:B------:R-:W-:Y:S01]  /*9850*/  FMNMX R97, R97, -127, !PT ;  /* 0xc2fe000061617809 */ /* 0x000fe20007800000 */
[----:B------:R-:W-:Y:S01]  /*9860*/  IMAD R103, R75, 0x800000, R105 ;  /* 0x008000004b677824 */ /* 0x000fe200078e0269 */
[----:B--2---:R-:W-:-:S02]  /*9870*/  F2FP.SATFINITE.E4M3.F32.PACK_AB_MERGE_C R69, R153, R152, RZ ;  /* 0x000000989945723e */ /* 0x004fc400048070ff */
[----:B------:R-:W-:Y:S01]  /*9880*/  MUFU.EX2 R87, R87 ;  /* 0x0000005700577308 */ /* 0x000fe20000000800 */
[----:B------:R-:W-:Y:S01]  /*9890*/  FADD2.RM R106, R96.F32x2.HI_LO, 12582912 ;  /* 0x4b400000606a744b */ /* 0x000fe20000204000 */
[----:B------:R-:W-:Y:S02]  /*98a0*/  PRMT R68, R68, 0x5410, R69 ;  /* 0x0000541044447816 */ /* 0x000fe40000000045 */
[----:B---3--:R-:W-:Y:S01]  /*98b0*/  F2FP.SATFINITE.E4M3.F32.PACK_AB_MERGE_C R69, R83, R82, RZ ;  /* 0x000000525345723e */ /* 0x008fe200048070ff */
[----:B------:R-:W-:Y:S01]  /*98c0*/  FADD2 R154, R106.F32x2.HI_LO, -12582912 ;  /* 0xcb4000006a9a744b */ /* 0x000fe20000200000 */
[----:B------:R-:W-:Y:S02]  /*98d0*/  F2FP.SATFINITE.E4M3.F32.PACK_AB_MERGE_C R75, R103, R102, RZ ;  /* 0x00000066674b723e */ /* 0x000fe400048070ff */
[----:B------:R-:W-:Y:S01]  /*98e0*/  MUFU.EX2 R88, R88 ;  /* 0x0000005800587308 */ /* 0x000fe20000000800 */
[----:B------:R-:W-:-:S04]  /*98f0*/  FADD2 R154, R96.F32x2.HI_LO, -R154.F32x2.HI_LO ;  /* 0x8000009a609a724b */ /* 0x000fc80000000000 */
[----:B------:R-:W-:-:S03]  /*9900*/  FFMA2 R96, R154.F32x2.HI_LO, R161.F32, 0.22756439447402954102 ;  /* 0x3e6906a49a607449 */ /* 0x000fc600012000a1 */
[----:B------:R-:W-:Y:S01]  /*9910*/  MUFU.EX2 R89, R89 ;  /* 0x0000005900597308 */ /* 0x000fe20000000800 */
[----:B------:R-:W-:-:S04]  /*9920*/  FFMA2 R96, R96.F32x2.HI_LO, R154.F32x2.HI_LO, 0.69514614343643188477 ;  /* 0x3f31f51960607449 */ /* 0x000fc8000020009a */
[----:B------:R-:W-:Y:S02]  /*9930*/  FFMA2 R154, R96.F32x2.HI_LO, R154.F32x2.HI_LO, 1 ;  /* 0x3f800000609a7449 */ /* 0x000fe4000020009a */
[----:B------:R-:W-:Y:S01]  /*9940*/  IMAD R96, R70, 0x800000, R72 ;  /* 0x0080000046607824 */ /* 0x000fe200078e0248 */
[----:B-----5:R-:W-:Y:S01]  /*9950*/  F2FP.SATFINITE.E4M3.F32.PACK_AB_MERGE_C R72, R101, R100, RZ ;  /* 0x000000646548723e */ /* 0x020fe200048070ff */
[----:B------:R-:W-:Y:S01]  /*9960*/  MUFU.EX2 R90, R90 ;  /* 0x0000005a005a7308 */ /* 0x000fe20000000800 */
[----:B------:R-:W-:Y:S02]  /*9970*/  IMAD R97, R71, 0x800000, R73 ;  /* 0x0080000047617824 */ /* 0x000fe400078e0249 */
[----:B------:R-:W-:Y:S01]  /*9980*/  FFMA2 R70, R94.F32x2.HI_LO, UR5.F32, R158.F32 ;  /* 0x000000055e467c49 */ /* 0x000fe2000920009e */
[----:B------:R-:W-:Y:S01]  /*9990*/  F2FP.SATFINITE.E4M3.F32.PACK_AB_MERGE_C R73, R79, R78, RZ ;  /* 0x0000004e4f49723e */ /* 0x000fe200048070ff */
[----:B------:R-:W-:Y:S01]  /*99a0*/  IMAD R94, R106, 0x800000, R154 ;  /* 0x008000006a5e7824 */ /* 0x000fe200078e029a */
[----:B------:R-:W-:Y:S01]  /*99b0*/  PRMT R69, R69, 0x5410, R72 ;  /* 0x0000541045457816 */ /* 0x000fe20000000048 */
[----:B------:R-:W-:Y:S01]  /*99c0*/  IMAD R95, R107, 0x800000, R155 ;  /* 0x008000006b5f7824 */ /* 0x000fe200078e029b */
[----:B-1----:R-:W-:Y:S01]  /*99d0*/  F2FP.SATFINITE.E4M3.F32.PACK_AB_MERGE_C R72, R85, R84, RZ ;  /* 0x000000545548723e */ /* 0x002fe200048070ff */
[----:B------:R-:W1:Y:S01]  /*99e0*/  MUFU.EX2 R91, R91 ;  /* 0x0000005b005b7308 */ /* 0x000e620000000800 */
[----:B------:R-:W-:Y:S01]  /*99f0*/  FFMA2 R154, R48.F32x2.HI_LO, UR5.F32, R158.F32 ;  /* 0x00000005309a7c49 */ /* 0x000fe2000920009e */
[----:B------:R-:W-:-:S04]  /*9a00*/  F2FP.SATFINITE.E4M3.F32.PACK_AB_MERGE_C R106, R97, R96, RZ ;  /* 0x00000060616a723e */ /* 0x000fc800048070ff */
[----:B------:R-:W-:Y:S02]  /*9a10*/  FMNMX R154, R154, -127, !PT ;  /* 0xc2fe00009a9a7809 */ /* 0x000fe40007800000 */
[----:B------:R-:W-:Y:S01]  /*9a20*/  MUFU.EX2 R92, R92 ;  /* 0x0000005c005c7308 */ /* 0x000fe20000000800 */
[----:B------:R-:W-:-:S05]  /*9a30*/  FMNMX R155, R155, -127, !PT ;  /* 0xc2fe00009b9b7809 */ /* 0x000fca0007800000 */
[----:B------:R-:W-:Y:S02]  /*9a40*/  FADD2.RM R36, R154.F32x2.HI_LO, 12582912 ;  /* 0x4b4000009a24744b */ /* 0x000fe40000204000 */
[----:B------:R-:W-:Y:S01]  /*9a50*/  MUFU.EX2 R93, R93 ;  /* 0x0000005d005d7308 */ /* 0x000fe20000000800 */
[----:B-1----:R-:W-:-:S07]  /*9a60*/  F2FP.SATFINITE.E4M3.F32.PACK_AB_MERGE_C R74, R91, R90, RZ ;  /* 0x0000005a5b4a723e */ /* 0x002fce00048070ff */
[----:B------:R1:W-:Y:S08]  /*9a70*/  MUFU.EX2 R104, R70 ;  /* 0x0000004600687308 */ /* 0x0003f00000000800 */
[----:B------:R-:W2:Y:S08]  /*9a80*/  MUFU.EX2 R105, R71 ;  /* 0x0000004700697308 */ /* 0x000eb00000000800 */
[----:B------:R-:W-:Y:S01]  /*9a90*/  MUFU.EX2 R48, R162 ;  /* 0x000000a200307308 */ /* 0x000fe20000000800 */
[----:B-1----:R-:W-:-:S04]  /*9aa0*/  F2FP.SATFINITE.E4M3.F32.PACK_AB_MERGE_C R70, R77, R76, RZ ;  /* 0x0000004c4d46723e */ /* 0x002fc800048070ff */
[----:B------:R-:W-:Y:S02]  /*9ab0*/  PRMT R70, R70, 0x5410, R73 ;  /* 0x0000541046467816 */ /* 0x000fe40000000049 */
[----:B------:R-:W-:Y:S01]  /*9ac0*/  F2FP.SATFINITE.E4M3.F32.PACK_AB_MERGE_C R73, R87, R86, RZ ;  /* 0x000000565749723e */ /* 0x000fe200048070ff */
[----:B------:R1:W-:Y:S01]  /*9ad0*/  MUFU.EX2 R49, R163 ;  /* 0x000000a300317308 */ /* 0x0003e20000000800 */
[----:B--2---:R-:W-:Y:S02]  /*9ae0*/  F2FP.SATFINITE.E4M3.F32.PACK_AB_MERGE_C R71, R105, R104, RZ ;  /* 0x000000686947723e */ /* 0x004fe400048070ff */
[----:B------:R-:W-:Y:S02]  /*9af0*/  PRMT R72, R72, 0x5410, R73 ;  /* 0x0000541048487816 */ /* 0x000fe40000000049 */
[----:B------:R-:W-:-:S03]  /*9b00*/  F2FP.SATFINITE.E4M3.F32.PACK_AB_MERGE_C R73, R89, R88, RZ ;  /* 0x000000585949723e */ /* 0x000fc600048070ff */
[----:B------:R-:W-:Y:S01]  /*9b10*/  MUFU.EX2 R44, R44 ;  /* 0x0000002c002c7308 */ /* 0x000fe20000000800 */
[----:B------:R-:W-:Y:S02]  /*9b20*/  PRMT R73, R73, 0x5410, R74 ;  /* 0x0000541049497816 */ /* 0x000fe4000000004a */
[----:B------:R-:W-:-:S04]  /*9b30*/  F2FP.SATFINITE.E4M3.F32.PACK_AB_MERGE_C R74, R93, R92, RZ ;  /* 0x0000005c5d4a723e */ /* 0x000fc800048070ff */
[----:B------:R-:W-:Y:S01]  /*9b40*/  PRMT R74, R74, 0x5410, R71 ;  /* 0x000054104a4a7816 */ /* 0x000fe20000000047 */
[----:B------:R-:W-:Y:S01]  /*9b50*/  MUFU.EX2 R45, R45 ;  /* 0x0000002d002d7308 */ /* 0x000fe20000000800 */
[----:B------:R-:W-:Y:S01]  /*9b60*/  F2FP.SATFINITE.E4M3.F32.PACK_AB_MERGE_C R71, R99, R98, RZ ;  /* 0x000000626347723e */ /* 0x000fe200048070ff */
[----:B-1----:R-:W-:-:S03]  /*9b70*/  FFMA2 R162, R8.F32x2.HI_LO, UR5.F32, R158.F32 ;  /* 0x0000000508a27c49 */ /* 0x002fc6000920009e */
[----:B------:R-:W-:Y:S02]  /*9b80*/  PRMT R71, R71, 0x5410, R106 ;  /* 0x0000541047477816 */ /* 0x000fe4000000006a */
[----:B------:R-:W-:Y:S01]  /*9b90*/  F2FP.SATFINITE.E4M3.F32.PACK_AB_MERGE_C R106, R95, R94, RZ ;  /* 0x0000005e5f6a723e */ /* 0x000fe200048070ff */
[----:B------:R-:W-:Y:S03]  /*9ba0*/  MUFU.EX2 R46, R46 ;  /* 0x0000002e002e7308 */ /* 0x000fe60000000800 */
[----:B------:R-:W-:Y:S01]  /*9bb0*/  PRMT R75, R75, 0x5410, R106 ;  /* 0x000054104b4b7816 */ /* 0x000fe2000000006a */
[----:B------:R-:W-:Y:S02]  /*9bc0*/  FFMA2 R106, R38.F32x2.HI_LO, UR5.F32, R158.F32 ;  /* 0x00000005266a7c49 */ /* 0x000fe4000920009e */
[----:B------:R-:W-:Y:S01]  /*9bd0*/  FADD2 R38, R36.F32x2.HI_LO, -12582912 ;  /* 0xcb4000002426744b */ /* 0x000fe20000200000 */
[----:B------:R1:W-:Y:S01]  /*9be0*/  STTM.x8 tmem[UR4], R68 ;  /* 0x00000044000079ed */ /* 0x0003e200081c0004 */
[----:B------:R-:W2:Y:S01]  /*9bf0*/  MUFU.EX2 R47, R47 ;  /* 0x0000002f002f7308 */ /* 0x000ea20000000800 */
[----:B------:R-:W-:Y:S01]  /*9c00*/  R2UR UR4, R150 ;  /* 0x00000000960472ca */ /* 0x000fe200000e0000 */
[----:B------:R-:W-:-:S06]  /*9c10*/  FADD2 R38, R154.F32x2.HI_LO, -R38.F32x2.HI_LO ;  /* 0x800000269a26724b */ /* 0x000fcc0000000000 */
[----:B------:R-:W-:Y:S08]  /*9c20*/  MUFU.EX2 R106, R106 ;  /* 0x0000006a006a7308 */ /* 0x000ff00000000800 */
[----:B------:R-:W-:Y:S08]  /*9c30*/  MUFU.EX2 R107, R107 ;  /* 0x0000006b006b7308 */ /* 0x000ff00000000800 */
[----:B------:R-:W-:Y:S08]  /*9c40*/  MUFU.EX2 R52, R52 ;  /* 0x0000003400347308 */ /* 0x000ff00000000800 */
[----:B------:R-:W3:Y:S01]  /*9c50*/  MUFU.EX2 R53, R53 ;  /* 0x0000003500357308 */ /* 0x000ee20000000800 */
[----:B-1----:R-:W-:-:S02]  /*9c60*/  FFMA2 R70, R50.F32x2.HI_LO, UR5.F32, R158.F32 ;  /* 0x0000000532467c49 */ /* 0x002fc4000920009e */
[----:B------:R-:W-:-:S05]  /*9c70*/  FFMA2 R50, R38.F32x2.HI_LO, R161.F32, 0.22756439447402954102 ;  /* 0x3e6906a426327449 */ /* 0x000fca00012000a1 */
[----:B------:R-:W-:Y:S01]  /*9c80*/  MUFU.EX2 R54, R54 ;  /* 0x0000003600367308 */ /* 0x000fe20000000800 */
[----:B------:R-:W-:Y:S01]  /*9c90*/  FMNMX R70, R70, -127, !PT ;  /* 0xc2fe000046467809 */ /* 0x000fe20007800000 */
[----:B------:R-:W-:Y:S01]  /*9ca0*/  FFMA2 R50, R50.F32x2.HI_LO, R38.F32x2.HI_LO, 0.69514614343643188477 ;  /* 0x3f31f51932327449 */ /* 0x000fe20000200026 */
[----:B------:R-:W-:-:S03]  /*9cb0*/  FMNMX R71, R71, -127, !PT ;  /* 0xc2fe000047477809 */ /* 0x000fc60007800000 */
[----:B------:R-:W-:Y:S02]  /*9cc0*/  FFMA2 R38, R50.F32x2.HI_LO, R38.F32x2.HI_LO, 1 ;  /* 0x3f80000032267449 */ /* 0x000fe40000200026 */
[----:B------:R-:W-:Y:S01]  /*9cd0*/  FFMA2 R50, R40.F32x2.HI_LO, UR5.F32, R158.F32 ;  /* 0x0000000528327c49 */ /* 0x000fe2000920009e */
[----:B------:R-:W-:Y:S01]  /*9ce0*/  MUFU.EX2 R55, R55 ;  /* 0x0000003700377308 */ /* 0x000fe20000000800 */
[----:B------:R-:W-:-:S04]  /*9cf0*/  FADD2.RM R40, R70.F32x2.HI_LO, 12582912 ;  /* 0x4b4000004628744b */ /* 0x000fc80000204000 */
[----:B------:R-:W-:-:S03]  /*9d00*/  FADD2 R68, R40.F32x2.HI_LO, -12582912 ;  /* 0xcb4000002844744b */ /* 0x000fc60000200000 */
[----:B------:R-:W-:Y:S01]  /*9d10*/  MUFU.EX2 R50, R50 ;  /* 0x0000003200327308 */ /* 0x000fe20000000800 */
        /* <DEDUP_REMOVED lines=10> */
[----:B------:R-:W1:Y:S03]  /*9dc0*/  MUFU.EX2 R69, R69 ;  /* 0x0000004500457308 */ /* 0x000e660000000800 */
[----:B------:R-:W-:-:S04]  /*9dd0*/  FFMA2 R64, R72.F32x2.HI_LO, R161.F32, 0.22756439447402954102 ;  /* 0x3e6906a448407449 */ /* 0x000fc800012000a1 */
[-C--:B------:R-:W-:Y:S01]  /*9de0*/  FFMA2 R64, R64.F32x2.HI_LO, R72.reuse.F32x2.HI_LO, 0.69514614343643188477 ;  /* 0x3f31f51940407449 */ /* 0x080fe20000200048 */
[----:B------:R-:W-:Y:S03]  /*9df0*/  MUFU.EX2 R56, R56 ;  /* 0x0000003800387308 */ /* 0x000fe60000000800 */
[----:B------:R-:W-:Y:S02]  /*9e00*/  FFMA2 R72, R64.F32x2.HI_LO, R72.F32x2.HI_LO, 1 ;  /* 0x3f80000040487449 */ /* 0x000fe40000200048 */
[--C-:B------:R-:W-:Y:S02]  /*9e10*/  FFMA2 R64, R66.F32x2.HI_LO, UR5.F32, R158.reuse.F32 ;  /* 0x0000000542407c49 */ /* 0x100fe4000920009e */
[----:B------:R-:W-:Y:S01]  /*9e20*/  FFMA2 R66, R62.F32x2.HI_LO, UR5.F32, R158.F32 ;  /* 0x000000053e427c49 */ /* 0x000fe2000920009e */
[----:B------:R-:W-:Y:S01]  /*9e30*/  MUFU.EX2 R57, R57 ;  /* 0x0000003900397308 */ /* 0x000fe20000000800 */
[----:B------:R-:W-:Y:S01]  /*9e40*/  IMAD R63, R41, 0x800000, R43 ;  /* 0x00800000293f7824 */ /* 0x000fe200078e022b */
[----:B------:R-:W-:Y:S01]  /*9e50*/  FMNMX R64, R64, -127, !PT ;  /* 0xc2fe000040407809 */ /* 0x000fe20007800000 */
[----:B------:R-:W-:Y:S01]  /*9e60*/  IMAD R62, R40, 0x800000, R42 ;  /* 0x00800000283e7824 */ /* 0x000fe200078e022a */
[----:B------:R-:W-:Y:S01]  /*9e70*/  FMNMX R65, R65, -127, !PT ;  /* 0xc2fe000041417809 */ /* 0x000fe20007800000 */
[----:B------:R-:W-:Y:S01]  /*9e80*/  IMAD R72, R70, 0x800000, R72 ;  /* 0x0080000046487824 */ /* 0x000fe200078e0248 */
[----:B--2---:R-:W-:Y:S01]  /*9e90*/  F2FP.SATFINITE.E4M3.F32.PACK_AB_MERGE_C R41, R47, R46, RZ ;  /* 0x0000002e2f29723e */ /* 0x004fe200048070ff */
[----:B------:R-:W-:Y:S01]  /*9ea0*/  IMAD R73, R71, 0x800000, R73 ;  /* 0x0080000047497824 */ /* 0x000fe200078e0249 */
[----:B------:R-:W-:Y:S01]  /*9eb0*/  MUFU.EX2 R58, R58 ;  /* 0x0000003a003a7308 */ /* 0x000fe20000000800 */
[----:B------:R-:W-:Y:S01]  /*9ec0*/  FADD2.RM R74, R64.F32x2.HI_LO, 12582912 ;  /* 0x4b400000404a744b */ /* 0x000fe20000204000 */
[----:B---3--:R-:W-:-:S02]  /*9ed0*/  F2FP.SATFINITE.E4M3.F32.PACK_AB_MERGE_C R40, R53, R52, RZ ;  /* 0x000000343528723e */ /* 0x008fc400048070ff */
[----:B------:R-:W-:Y:S01]  /*9ee0*/  F2FP.SATFINITE.E4M3.F32.PACK_AB_MERGE_C R43, R73, R72, RZ ;  /* 0x00000048492b723e */ /* 0x000fe200048070ff */
[----:B------:R-:W-:-:S03]  /*9ef0*/  FADD2 R154, R74.F32x2.HI_LO, -12582912 ;  /* 0xcb4000004a9a744b */ /* 0x000fc60000200000 */
[----:B------:R-:W2:Y:S01]  /*9f00*/  MUFU.EX2 R59, R59 ;  /* 0x0000003b003b7308 */ /* 0x000ea20000000800 */
[----:B------:R-:W-:-:S04]  /*9f10*/  FADD2 R154, R64.F32x2.HI_LO, -R154.F32x2.HI_LO ;  /* 0x8000009a409a724b */ /* 0x000fc80000000000 */
[----:B------:R-:W-:-:S03]  /*9f20*/  FFMA2 R64, R154.F32x2.HI_LO, R161.F32, 0.22756439447402954102 ;  /* 0x3e6906a49a407449 */ /* 0x000fc600012000a1 */
[----:B------:R-:W-:Y:S01]  /*9f30*/  MUFU.EX2 R66, R66 ;  /* 0x0000004200427308 */ /* 0x000fe20000000800 */
[----:B------:R-:W-:-:S04]  /*9f40*/  FFMA2 R64, R64.F32x2.HI_LO, R154.F32x2.HI_LO, 0.69514614343643188477 ;  /* 0x3f31f51940407449 */ /* 0x000fc8000020009a */
[----:B------:R-:W-:Y:S02]  /*9f50*/  FFMA2 R154, R64.F32x2.HI_LO, R154.F32x2.HI_LO, 1 ;  /* 0x3f800000409a7449 */ /* 0x000fe4000020009a */
[----:B------:R-:W-:Y:S01]  /*9f60*/  FFMA2 R64, R60.F32x2.HI_LO, UR5.F32, R158.F32 ;  /* 0x000000053c407c49 */ /* 0x000fe2000920009e */
[----:B------:R-:W3:Y:S01]  /*9f70*/  MUFU.EX2 R67, R67 ;  /* 0x0000004300437308 */ /* 0x000ee20000000800 */
[----:B------:R-:W-:Y:S01]  /*9f80*/  IMAD R60, R36, 0x800000, R38 ;  /* 0x00800000243c7824 */ /* 0x000fe200078e0226 */
[----:B-1----:R-:W-:Y:S01]  /*9f90*/  F2FP.SATFINITE.E4M3.F32.PACK_AB_MERGE_C R38, R69, R68, RZ ;  /* 0x000000444526723e */ /* 0x002fe200048070ff */
[----:B------:R-:W-:Y:S01]  /*9fa0*/  IMAD R61, R37, 0x800000, R39 ;  /* 0x00800000253d7824 */ /* 0x000fe200078e0227 */
[----:B------:R-:W-:Y:S01]  /*9fb0*/  F2FP.SATFINITE.E4M3.F32.PACK_AB_MERGE_C R37, R51, R50, RZ ;  /* 0x000000323325723e */ /* 0x000fe200048070ff */
[----:B------:R-:W-:Y:S01]  /*9fc0*/  IMAD R70, R74, 0x800000, R154 ;  /* 0x008000004a467824 */ /* 0x000fe200078e029a */
[----:B------:R-:W-:Y:S01]  /*9fd0*/  F2FP.SATFINITE.E4M3.F32.PACK_AB_MERGE_C R39, R107, R106, RZ ;  /* 0x0000006a6b27723e */ /* 0x000fe200048070ff */
[----:B------:R-:W-:Y:S01]  /*9fe0*/  IMAD R71, R75, 0x800000, R155 ;  /* 0x008000004b477824 */ /* 0x000fe200078e029b */
[----:B------:R-:W-:Y:S01]  /*9ff0*/  MUFU.EX2 R64, R64 ;  /* 0x0000004000407308 */ /* 0x000fe20000000800 */
[----:B------:R-:W-:Y:S01]  /*a000*/  PRMT R37, R37, 0x5410, R38 ;  /* 0x0000541025257816 */ /* 0x000fe20000000026 */
[----:B------:R-:W-:Y:S01]  /*a010*/  FFMA2 R154, R6.F32x2.HI_LO, UR5.F32, R158.F32 ;  /* 0x00000005069a7c49 */ /* 0x000fe2000920009e */
[----:B------:R-:W-:-:S02]  /*a020*/  F2FP.SATFINITE.E4M3.F32.PACK_AB_MERGE_C R36, R49, R48, RZ ;  /* 0x000000303124723e */ /* 0x000fc400048070ff */
[----:B------:R-:W-:Y:S02]  /*a030*/  F2FP.SATFINITE.E4M3.F32.PACK_AB_MERGE_C R38, R45, R44, RZ ;  /* 0x0000002c2d26723e */ /* 0x000fe400048070ff */
[----:B------:R-:W-:Y:S01]  /*a040*/  PRMT R36, R36, 0x5410, R39 ;  /* 0x0000541024247816 */ /* 0x000fe20000000027 */
[----:B------:R-:W1:Y:S01]  /*a050*/  MUFU.EX2 R65, R65 ;  /* 0x0000004100417308 */ /* 0x000e620000000800 */
[----:B------:R-:W-:Y:S02]  /*a060*/  PRMT R38, R38, 0x5410, R41 ;  /* 0x0000541026267816 */ /* 0x000fe40000000029 */
[----:B------:R-:W-:Y:S02]  /*a070*/  F2FP.SATFINITE.E4M3.F32.PACK_AB_MERGE_C R39, R55, R54, RZ ;  /* 0x000000363727723e */ /* 0x000fe400048070ff */
[----:B--2---:R-:W-:Y:S02]  /*a080*/  F2FP.SATFINITE.E4M3.F32.PACK_AB_MERGE_C R42, R59, R58, RZ ;  /* 0x0000003a3b2a723e */ /* 0x004fe400048070ff */
[----:B------:R-:W-:Y:S01]  /*a090*/  F2FP.SATFINITE.E4M3.F32.PACK_AB_MERGE_C R41, R57, R56, RZ ;  /* 0x000000383929723e */ /* 0x000fe200048070ff */
[----:B------:R-:W-:Y:S01]  /*a0a0*/  MUFU.EX2 R154, R154 ;  /* 0x0000009a009a7308 */ /* 0x000fe20000000800 */
[----:B------:R-:W-:-:S02]  /*a0b0*/  PRMT R40, R40, 0x5410, R39 ;  /* 0x0000541028287816 */ /* 0x000fc40000000027 */
[----:B------:R-:W-:Y:S02]  /*a0c0*/  PRMT R41, R41, 0x5410, R42 ;  /* 0x0000541029297816 */ /* 0x000fe4000000002a */
[----:B---3--:R-:W-:Y:S02]  /*a0d0*/  F2FP.SATFINITE.E4M3.F32.PACK_AB_MERGE_C R39, R67, R66, RZ ;  /* 0x000000424327723e */ /* 0x008fe400048070ff */
[----:B------:R-:W-:Y:S01]  /*a0e0*/  F2FP.SATFINITE.E4M3.F32.PACK_AB_MERGE_C R74, R63, R62, RZ ;  /* 0x0000003e3f4a723e */ /* 0x000fe200048070ff */
[----:B------:R-:W2:Y:S01]  /*a0f0*/  MUFU.EX2 R155, R155 ;  /* 0x0000009b009b7308 */ /* 0x000ea20000000800 */
[----:B-1----:R-:W-:-:S04]  /*a100*/  F2FP.SATFINITE.E4M3.F32.PACK_AB_MERGE_C R42, R65, R64, RZ ;  /* 0x00000040412a723e */ /* 0x002fc800048070ff */
[----:B------:R-:W-:Y:S02]  /*a110*/  PRMT R42, R42, 0x5410, R39 ;  /* 0x000054102a2a7816 */ /* 0x000fe40000000027 */
[----:B------:R-:W-:Y:S01]  /*a120*/  F2FP.SATFINITE.E4M3.F32.PACK_AB_MERGE_C R39, R61, R60, RZ ;  /* 0x0000003c3d27723e */ /* 0x000fe200048070ff */
[----:B------:R-:W-:Y:S03]  /*a130*/  MUFU.EX2 R162, R162 ;  /* 0x000000a200a27308 */ /* 0x000fe60000000800 */
[----:B------:R-:W-:Y:S02]  /*a140*/  PRMT R39, R39, 0x5410, R74 ;  /* 0x0000541027277816 */ /* 0x000fe4000000004a */
[----:B------:R-:W-:-:S03]  /*a150*/  F2FP.SATFINITE.E4M3.F32.PACK_AB_MERGE_C R74, R71, R70, RZ ;  /* 0x00000046474a723e */ /* 0x000fc600048070ff */
[----:B------:R-:W1:Y:S01]  /*a160*/  MUFU.EX2 R163, R163 ;  /* 0x000000a300a37308 */ /* 0x000e620000000800 */
[----:B------:R-:W-:Y:S01]  /*a170*/  PRMT R43, R43, 0x5410, R74 ;  /* 0x000054102b2b7816 */ /* 0x000fe2000000004a */
[----:B------:R-:W-:Y:S01]  /*a180*/  FFMA2 R74, R4.F32x2.HI_LO, UR5.F32, R158.F32 ;  /* 0x00000005044a7c49 */ /* 0x000fe2000920009e */
[----:B--2---:R-:W-:Y:S02]  /*a190*/  F2FP.SATFINITE.E4M3.F32.PACK_AB_MERGE_C R7, R155, R154, RZ ;  /* 0x0000009a9b07723e */ /* 0x004fe400048070ff */
[----:B------:R2:W-:Y:S01]  /*a1a0*/  STTM.x8 tmem[UR4], R36 ;  /* 0x00000024000079ed */ /* 0x0005e200081c0004 */
[----:B------:R-:W-:Y:S01]  /*a1b0*/  R2UR UR4, R151 ;  /* 0x00000000970472ca */ /* 0x000fe200000e0000 */
[----:B------:R-:W3:Y:S01]  /*a1c0*/  FENCE.VIEW.ASYNC.T ;  /* 0x00000000000073c6 */ /* 0x000ee20000000200 */
[----:B------:R-:W-:Y:S08]  /*a1d0*/  MUFU.EX2 R74, R74 ;  /* 0x0000004a004a7308 */ /* 0x000ff00000000800 */
[----:B------:R-:W4:Y:S01]  /*a1e0*/  MUFU.EX2 R75, R75 ;  /* 0x0000004b004b7308 */ /* 0x000f220000000800 */
[----:B-1----:R-:W-:-:S07]  /*a1f0*/  F2FP.SATFINITE.E4M3.F32.PACK_AB_MERGE_C R5, R163, R162, RZ ;  /* 0x000000a2a305723e */ /* 0x002fce00048070ff */
[----:B------:R-:W-:Y:S08]  /*a200*/  MUFU.EX2 R12, R12 ;  /* 0x0000000c000c7308 */ /* 0x000ff00000000800 */
[----:B------:R-:W-:Y:S01]  /*a210*/  MUFU.EX2 R13, R13 ;  /* 0x0000000d000d7308 */ /* 0x000fe20000000800 */
[----:B----4-:R-:W-:-:S04]  /*a220*/  F2FP.SATFINITE.E4M3.F32.PACK_AB_MERGE_C R4, R75, R74, RZ ;  /* 0x0000004a4b04723e */ /* 0x010fc800048070ff */
[----:B------:R-:W-:-:S03]  /*a230*/  PRMT R4, R4, 0x5410, R7 ;  /* 0x0000541004047816 */ /* 0x000fc60000000007 */
[----:B------:R-:W-:Y:S08]  /*a240*/  MUFU.EX2 R14, R14 ;  /* 0x0000000e000e7308 */ /* 0x000ff00000000800 */
[----:B--2---:R-:W-:Y:S08]  /*a250*/  MUFU.EX2 R36, R10 ;  /* 0x0000000a00247308 */ /* 0x004ff00000000800 */
[----:B------:R-:W1:Y:S08]  /*a260*/  MUFU.EX2 R37, R11 ;  /* 0x0000000b00257308 */ /* 0x000e700000000800 */
[----:B------:R-:W2:Y:S08]  /*a270*/  MUFU.EX2 R15, R15 ;  /* 0x0000000f000f7308 */ /* 0x000eb00000000800 */
[----:B------:R-:W-:Y:S01]  /*a280*/  MUFU.EX2 R16, R16 ;  /* 0x0000001000107308 */ /* 0x000fe20000000800 */
[----:B-1----:R-:W-:-:S04]  /*a290*/  F2FP.SATFINITE.E4M3.F32.PACK_AB_MERGE_C R6, R37, R36, RZ ;  /* 0x000000242506723e */ /* 0x002fc800048070ff */
[----:B------:R-:W-:Y:S02]  /*a2a0*/  PRMT R5, R5, 0x5410, R6 ;  /* 0x0000541005057816 */ /* 0x000fe40000000006 */
[----:B------:R-:W-:Y:S01]  /*a2b0*/  F2FP.SATFINITE.E4M3.F32.PACK_AB_MERGE_C R6, R13, R12, RZ ;  /* 0x0000000c0d06723e */ /* 0x000fe200048070ff */
[----:B------:R-:W1:Y:S01]  /*a2c0*/  MUFU.EX2 R17, R17 ;  /* 0x0000001100117308 */ /* 0x000e620000000800 */
[----:B--2---:R-:W-:-:S04]  /*a2d0*/  F2FP.SATFINITE.E4M3.F32.PACK_AB_MERGE_C R9, R15, R14, RZ ;  /* 0x0000000e0f09723e */ /* 0x004fc800048070ff */
[----:B------:R-:W-:-:S03]  /*a2e0*/  PRMT R6, R6, 0x5410, R9 ;  /* 0x0000541006067816 */ /* 0x000fc60000000009 */
[----:B------:R-:W-:Y:S08]  /*a2f0*/  MUFU.EX2 R18, R18 ;  /* 0x0000001200127308 */ /* 0x000ff00000000800 */
[----:B------:R-:W2:Y:S01]  /*a300*/  MUFU.EX2 R19, R19 ;  /* 0x0000001300137308 */ /* 0x000ea20000000800 */
[----:B-1----:R-:W-:-:S07]  /*a310*/  F2FP.SATFINITE.E4M3.F32.PACK_AB_MERGE_C R7, R17, R16, RZ ;  /* 0x000000101107723e */ /* 0x002fce00048070ff */
[----:B------:R-:W-:Y:S08]  /*a320*/  MUFU.EX2 R20, R20 ;  /* 0x0000001400147308 */ /* 0x000ff00000000800 */
        /* <DEDUP_REMOVED lines=21> */
[----:B------:R-:W-:Y:S01]  /*a480*/  MUFU.EX2 R34, R34 ;  /* 0x0000002200227308 */ /* 0x000fe20000000800 */
[----:B--2---:R-:W-:-:S04]  /*a490*/  F2FP.SATFINITE.E4M3.F32.PACK_AB_MERGE_C R11, R31, R30, RZ ;  /* 0x0000001e1f0b723e */ /* 0x004fc800048070ff */
[----:B------:R-:W-:-:S03]  /*a4a0*/  PRMT R10, R10, 0x5410, R11 ;  /* 0x000054100a0a7816 */ /* 0x000fc6000000000b */
[----:B------:R-:W1:Y:S08]  /*a4b0*/  MUFU.EX2 R35, R35 ;  /* 0x0000002300237308 */ /* 0x000e700000000800 */
[----:B------:R-:W2:Y:S01]  /*a4c0*/  MUFU.EX2 R33, R33 ;  /* 0x0000002100217308 */ /* 0x000ea20000000800 */
[----:B-1----:R-:W-:Y:S02]  /*a4d0*/  F2FP.SATFINITE.E4M3.F32.PACK_AB_MERGE_C R38, R35, R34, RZ ;  /* 0x000000222326723e */ /* 0x002fe400048070ff */
[----:B--2---:R-:W-:-:S04]  /*a4e0*/  F2FP.SATFINITE.E4M3.F32.PACK_AB_MERGE_C R11, R33, R32, RZ ;  /* 0x00000020210b723e */ /* 0x004fc800048070ff */
[----:B------:R-:W-:Y:S01]  /*a4f0*/  PRMT R11, R11, 0x5410, R38 ;  /* 0x000054100b0b7816 */ /* 0x000fe20000000026 */
[----:B------:R-:W-:-:S04]  /*a500*/  IMAD.MOV.U32 R38, RZ, RZ, 0x1 ;  /* 0x00000001ff267424 */ /* 0x000fc800078e00ff */
[----:B---3--:R1:W-:Y:S01]  /*a510*/  SYNCS.ARRIVE.TRANS64.RED.ART0 RZ, [UR17], R38 ;  /* 0x00000026ffff79a7 */ /* 0x0083e20008500411 */
[----:B------:R1:W-:Y:S01]  /*a520*/  STTM.x8 tmem[UR4], R4 ;  /* 0x00000004000079ed */ /* 0x0003e200081c0004 */
[----:B------:R-:W-:Y:S01]  /*a530*/  USHF.L.U32 UR4, UR9, 0x1f, URZ ;  /* 0x0000001f09047899 */ /* 0x000fe200080006ff */
[----:B------:R-:W2:Y:S02]  /*a540*/  FENCE.VIEW.ASYNC.T ;  /* 0x00000000000073c6 */ /* 0x000ea40000000200 */
[----:B--2---:R-:W-:-:S03]  /*a550*/  NOP ;  /* 0x0000000000007918 */ /* 0x004fc60000000000 */
[----:B------:R-:W-:Y:S01]  /*a560*/  IMAD.U32 R39, RZ, RZ, UR4 ;  /* 0x00000004ff277e24 */ /* 0x000fe2000f8e00ff */
[----:B------:R1:W-:Y:S03]  /*a570*/  @P0 SYNCS.ARRIVE.TRANS64.RED.ART0 RZ, [UR16], R38 ;  /* 0x00000026ffff09a7 */ /* 0x0003e60008500410 */
[----:B------:R-:W2:Y:S02]  /*a580*/  SYNCS.PHASECHK.TRANS64.TRYWAIT P0, [UR7+0x260], R39 ;  /* 0x00026027ff0075a7 */ /* 0x000ea40008001107 */
[----:B-12---:R-:W-:Y:S05]  /*a590*/  @!P0 BRA `(.L_x_80) ;  /* 0x0000004000408947 */ /* 0x006fea0003800000 */
.L_x_164:
[----:B------:R-:W-:Y:S01]  /*a5a0*/  MOV R161, UR20 ;  /* 0x0000001400a17c02 */ /* 0x000fe20008000f00 */
[----:B------:R-:W-:Y:S01]  /*a5b0*/  FMUL R160, R160, R157 ;  /* 0x0000009da0a07220 */ /* 0x000fe20000400000 */
[----:B------:R-:W-:Y:S01]  /*a5c0*/  FADD2 R110, R136.F32x2.HI_LO, R110.F32x2.HI_LO ;  /* 0x0000006e886e724b */ /* 0x000fe20000000000 */
[----:B------:R-:W-:Y:S01]  /*a5d0*/  UIADD3 UR11, UPT, UPT, UR11, 0x1, URZ ;  /* 0x000000010b0b7890 */ /* 0x000fe2000fffe0ff */
[----:B------:R-:W-:Y:S01]  /*a5e0*/  FADD2 R112, R138.F32x2.HI_LO, R112.F32x2.HI_LO ;  /* 0x000000708a70724b */ /* 0x000fe20000000000 */
[----:B------:R-:W-:Y:S01]  /*a5f0*/  MOV R159, R156 ;  /* 0x0000009c009f7202 */ /* 0x000fe20000000f00 */
[----:B------:R-:W-:Y:S01]  /*a600*/  FADD2 R160, R160.F32x2.HI_LO, R132.F32x2.HI_LO ;  /* 0x00000084a0a0724b */ /* 0x000fe20000000000 */
[----:B------:R-:W-:Y:S01]  /*a610*/  UISETP.NE.AND UP0, UPT, UR11, UR15, UPT ;  /* 0x0000000f0b00728c */ /* 0x000fe2000bf05270 */
[----:B------:R-:W-:Y:S01]  /*a620*/  FADD2 R114, R142.F32x2.HI_LO, R114.F32x2.HI_LO ;  /* 0x000000728e72724b */ /* 0x000fe20000000000 */
[----:B------:R-:W-:Y:S01]  /*a630*/  ULOP3.LUT UR9, UR9, 0x1, URZ, 0x3c, !UPT ;  /* 0x0000000109097892 */ /* 0x000fe2000f8e3cff */
[----:B------:R-:W-:Y:S01]  /*a640*/  FADD2 R160, R160.F32x2.HI_LO, R108.F32x2.HI_LO ;  /* 0x0000006ca0a0724b */ /* 0x000fe20000000000 */
[----:B------:R-:W-:Y:S01]  /*a650*/  ULOP3.LUT UR10, UR10, 0x1, URZ, 0x3c, !UPT ;  /* 0x000000010a0a7892 */ /* 0x000fe2000f8e3cff */
[----:B------:R-:W-:-:S02]  /*a660*/  FADD2 R110, R110.F32x2.HI_LO, R118.F32x2.HI_LO ;  /* 0x000000766e6e724b */ /* 0x000fc40000000000 */
[----:B------:R-:W-:Y:S02]  /*a670*/  FADD2 R112, R112.F32x2.HI_LO, R120.F32x2.HI_LO ;  /* 0x000000787070724b */ /* 0x000fe40000000000 */
[----:B------:R-:W-:Y:S02]  /*a680*/  FADD2 R114, R114.F32x2.HI_LO, R122.F32x2.HI_LO ;  /* 0x0000007a7272724b */ /* 0x000fe40000000000 */
[----:B------:R-:W-:Y:S02]  /*a690*/  FADD2 R160, R160.F32x2.HI_LO, R116.F32x2.HI_LO ;  /* 0x00000074a0a0724b */ /* 0x000fe40000000000 */
[----:B------:R-:W-:Y:S02]  /*a6a0*/  FADD2 R110, R110.F32x2.HI_LO, R126.F32x2.HI_LO ;  /* 0x0000007e6e6e724b */ /* 0x000fe40000000000 */
[----:B------:R-:W-:Y:S02]  /*a6b0*/  FADD2 R112, R112.F32x2.HI_LO, R128.F32x2.HI_LO ;  /* 0x000000807070724b */ /* 0x000fe40000000000 */
        /* <DEDUP_REMOVED lines=51> */
[----:B------:R-:W-:-:S04]  /*a9f0*/  FADD2 R110, R160.F32x2.HI_LO, R110.F32x2.HI_LO ;  /* 0x0000006ea06e724b */ /* 0x000fc80000000000 */
[----:B------:R-:W-:-:S04]  /*aa00*/  FADD2 R110, R110.F32x2.HI_LO, R112.F32x2.HI_LO ;  /* 0x000000706e6e724b */ /* 0x000fc80000000000 */
[----:B------:R-:W-:Y:S01]  /*aa10*/  FADD R157, R110, R111 ;  /* 0x0000006f6e9d7221 */ /* 0x000fe20000000000 */
[----:B------:R-:W-:Y:S06]  /*aa20*/  BRA.U UP0, `(.L_x_81) ;  /* 0xffffffdd00847547 */ /* 0x000fec000b83ffff */
.L_x_78:
[----:B-12---:R-:W1:Y:S01]  /*aa30*/  S2R R5, SR_TID.X ;  /* 0x0000000000057919 */ /* 0x006e620000002100 */
[----:B------:R-:W-:Y:S01]  /*aa40*/  UPLOP3.LUT UP3, UPT, UPT, UPT, UP1, 0x80, 0x8 ;  /* 0x000000000008789c */ /* 0x000fe20003f6f010 */
[----:B------:R-:W2:Y:S03]  /*aa50*/  LDCU UR5, c[0x0][0x624] ;  /* 0x0000c480ff0577ac */ /* 0x000ea60008000800 */
[----:B------:R-:W-:Y:S02]  /*aa60*/  USEL UR4, URZ, 0x80, !UP3 ;  /* 0x00000080ff047887 */ /* 0x000fe4000d800000 */
[----:B------:R-:W-:-:S04]  /*aa70*/  UIADD3 UR21, UPT, UPT, UR24, UR21, URZ ;  /* 0x0000001518157290 */ /* 0x000fc8000fffe0ff */
[----:B------:R-:W-:Y:S01]  /*aa80*/  IMAD.U32 R4, RZ, RZ, UR4 ;  /* 0x00000004ff047e24 */ /* 0x000fe2000f8e00ff */
[----:B------:R-:W-:Y:S01]  /*aa90*/  UMOV UR4, UR22 ;  /* 0x0000001600047c82 */ /* 0x000fe20008000000 */
[----:B--2---:R-:W-:-:S03]  /*aaa0*/  UISETP.GE.AND UP0, UPT, UR21, UR5, UPT ;  /* 0x000000051500728c */ /* 0x004fc6000bf06270 */
[----:B-1----:R-:W-:Y:S01]  /*aab0*/  LOP3.LUT R4, R4, 0x7f, R5, 0xf8, !PT ;  /* 0x0000007f04047812 */ /* 0x002fe200078ef805 */
[----:B------:R-:W-:-:S03]  /*aac0*/  IMAD.U32 R5, RZ, RZ, UR14 ;  /* 0x0000000eff057e24 */ /* 0x000fc6000f8e00ff */
[----:B------:R-:W-:-:S05]  /*aad0*/  LEA R4, R4, UR4, 0x2 ;  /* 0x0000000404047c11 */ /* 0x000fca000f8e10ff */
[----:B------:R2:W-:Y:S04]  /*aae0*/  STS [R4+0x2bc], R157 ;  /* 0x0002bc9d04007388 */ /* 0x0005e80000000800 */
[----:B------:R2:W-:Y:S01]  /*aaf0*/  STS [R4+0x6bc], R156 ;  /* 0x0006bc9c04007388 */ /* 0x0005e20000000800 */
[----:B------:R2:W-:Y:S06]  /*ab00*/  BAR.ARV R5, 0x40 ;  /* 0x000100050000751d */ /* 0x0005ec0000002000 */
[----:B------:R-:W-:Y:S05]  /*ab10*/  BRA.U !UP0, `(.L_x_82) ;  /* 0xffffffb508247547 */ /* 0x000fea000b83ffff */
.L_x_74:
[----:B------:R-:W-:Y:S02]  /*ab20*/  USHF.L.U32 UR9, UR9, 0x1f, URZ ;  /* 0x0000001f09097899 */ /* 0x000fe400080006ff */
[----:B------:R-:W-:-:S04]  /*ab30*/  @!UP3 UIADD3 UR12, UPT, UPT, UR4, URZ, URZ ;  /* 0x000000ff040cb290 */ /* 0x000fc8000fffe0ff */
[----:B-12---:R-:W-:-:S05]  /*ab40*/  MOV R4, UR9 ;  /* 0x0000000900047c02 */ /* 0x006fca0008000f00 */
[----:B------:R-:W1:Y:S02]  /*ab50*/  SYNCS.PHASECHK.TRANS64.TRYWAIT P0, [UR12+0x260], R4 ;  /* 0x00026004ff0075a7 */ /* 0x000e64000800110c */
[----:B-1----:R-:W-:Y:S05]  /*ab60*/  @!P0 BRA `(.L_x_83) ;  /* 0x0000003800ec8947 */ /* 0x002fea0003800000 */
.L_x_166:
[----:B------:R-:W-:Y:S06]  /*ab70*/  BAR.ARV 0x2, 0x1a0 ;  /* 0x0086800000007b1d */ /* 0x000fec0000002000 */
[----:B------:R-:W-:Y:S05]  /*ab80*/  BRA `(.L_x_84) ;  /* 0x00000000003c7947 */ /* 0x000fea0003800000 */
.L_x_72:
[----:B------:R-:W-:-:S13]  /*ab90*/  R2UR UR4, R0 ;  /* 0x00000000000472ca */ /* 0x000fda00000e0000 */
[----:B------:R-:W-:-:S09]  /*aba0*/  UISETP.NE.AND UP0, UPT, UR4, 0xc, UPT ;  /* 0x0000000c0400788c */ /* 0x000fd2000bf05270 */
[----:B------:R-:W-:Y:S05]  /*abb0*/  BRA.U UP0, `(.L_x_85) ;  /* 0x00000001002c7547 */ /* 0x000fea000b800000 */
[----:B------:R-:W2:Y:S01]  /*abc0*/  S2UR UR4, SR_CgaCtaId ;  /* 0x00000000000479c3 */ /* 0x000ea20000008800 */
[----:B------:R-:W-:Y:S01]  /*abd0*/  UMOV UR6, 0x400 ;  /* 0x0000040000067882 */ /* 0x000fe20000000000 */
[----:B------:R-:W-:Y:S01]  /*abe0*/  UMOV UR5, 0x20 ;  /* 0x0000002000057882 */ /* 0x000fe20000000000 */
[----:B------:R-:W-:Y:S01]  /*abf0*/  ELECT P0, URZ, PT ;  /* 0x0000000000ff782f */ /* 0x000fe20003800000 */
[----:B--2---:R-:W-:Y:S02]  /*ac00*/  ULEA UR6, UR4, UR6, 0x18 ;  /* 0x0000000604067291 */ /* 0x004fe4000f8ec0ff */
[----:B------:R-:W-:-:S04]  /*ac10*/  UIADD3 UR4, UPT, UPT, -UR5, 0x100000, URZ ;  /* 0x0010000005047890 */ /* 0x000fc8000fffe1ff */
[----:B------:R-:W-:Y:S02]  /*ac20*/  USHF.L.U32 UR5, UR4, 0xb, URZ ;  /* 0x0000000b04057899 */ /* 0x000fe400080006ff */
[----:B------:R-:W-:Y:S01]  /*ac30*/  USHF.L.U32 UR4, UR4, 0x1, URZ ;  /* 0x0000000104047899 */ /* 0x000fe200080006ff */
[----:B------:R-:W2:Y:S11]  /*ac40*/  FENCE.VIEW.ASYNC.S ;  /* 0x00000000000073c6 */ /* 0x000eb60000000000 */
[----:B--2---:R2:W3:Y:S01]  /*ac50*/  SYNCS.EXCH.64 URZ, [UR6+0x2b0], UR4 ;  /* 0x0002b00406ff75b2 */ /* 0x0044e20008000100 */
[----:B------:R-:W-:Y:S01]  /*ac60*/  NOP ;  /* 0x0000000000007918 */ /* 0x000fe20000000000 */
.L_x_85:
[----:B------:R-:W-:Y:S01]  /*ac70*/  NOP ;  /* 0x0000000000007918 */ /* 0x000fe20000000000 */
.L_x_84:
[----:B--2---:R-:W-:-:S13]  /*ac80*/  R2UR UR5, R0 ;  /* 0x00000000000572ca */ /* 0x004fda00000e0000 */
[----:B------:R-:W-:Y:S02]  /*ac90*/  UISETP.NE.AND UP0, UPT, UR5, 0xc, UPT ;  /* 0x0000000c0500788c */ /* 0x000fe4000bf05270 */
[----:B------:R-:W-:-:S04]  /*aca0*/  ULOP3.LUT UR4, UR5, 0xfffffffc, URZ, 0xc0, !UPT ;  /* 0xfffffffc05047892 */ /* 0x000fc8000f8ec0ff */
[----:B------:R-:W-:-:S03]  /*acb0*/  UISETP.NE.AND UP1, UPT, UR4, 0x8, UPT ;  /* 0x000000080400788c */ /* 0x000fc6000bf25270 */
[----:B------:R-:W-:Y:S08]  /*acc0*/  BRA.U UP0, `(.L_x_86) ;  /* 0x00000001002c7547 */ /* 0x000ff0000b800000 */
        /* <DEDUP_REMOVED lines=9> */
[----:B--2---:R2:W5:Y:S01]  /*ad60*/  SYNCS.EXCH.64 URZ, [UR6+0x2b0], UR4 ;  /* 0x0002b00406ff75b2 */ /* 0x0045620008000100 */
[----:B------:R-:W-:Y:S01]  /*ad70*/  NOP ;  /* 0x0000000000007918 */ /* 0x000fe20000000000 */
.L_x_86:
[----:B------:R-:W-:Y:S01]  /*ad80*/  NOP ;  /* 0x0000000000007918 */ /* 0x000fe20000000000 */
[----:B------:R-:W-:Y:S05]  /*ad90*/  BRA.U UP1, `(.L_x_87) ;  /* 0x0000002501dc7547 */ /* 0x000fea000b800000 */
[----:B------:R-:W-:-:S08]  /*ada0*/  NOP ;  /* 0x0000000000007918 */ /* 0x000fd00000000000 */
[----:B------:R-:W1:-:S00]  /*adb0*/  USETMAXREG.DEALLOC.CTAPOOL 0x50 ;  /* 0x00000050000079c8 */ /* 0x000e4000080e0500 */
[----:B------:R-:W2:Y:S01]  /*adc0*/  S2UR UR7, SR_CgaCtaId ;  /* 0x00000000000779c3 */ /* 0x000ea20000008800 */
[----:B-1----:R-:W-:Y:S01]  /*add0*/  R2UR UR14, R3 ;  /* 0x00000000030e72ca */ /* 0x002fe200000e0000 */
[----:B--2---:R-:W1:Y:S01]  /*ade0*/  LDCU UR5, c[0x0][0x610] ;  /* 0x0000c200ff0577ac */ /* 0x004e620008000800 */
[----:B------:R-:W2:Y:S01]  /*adf0*/  S2R R3, SR_TID.X ;  /* 0x0000000000037919 */ /* 0x000ea20000002100 */
[----:B------:R-:W-:Y:S01]  /*ae00*/  R2UR UR16, R2 ;  /* 0x00000000021072ca */ /* 0x000fe200000e0000 */
[----:B------:R-:W-:Y:S01]  /*ae10*/  IMAD.MOV.U32 R4, RZ, RZ, 0x1 ;  /* 0x00000001ff047424 */ /* 0x000fe200078e00ff */
[----:B------:R-:W-:Y:S01]  /*ae20*/  UMOV UR4, 0x400 ;  /* 0x0000040000047882 */ /* 0x000fe20000000000 */
[----:B------:R-:W5:Y:S01]  /*ae30*/  LDCU.U8 UR15, c[0x0][0x614] ;  /* 0x0000c280ff0f77ac */ /* 0x000f620008000000 */
[----:B------:R-:W4:Y:S01]  /*ae40*/  LDCU UR6, c[0x0][0x624] ;  /* 0x0000c480ff0677ac */ /* 0x000f220008000800 */
[----:B------:R-:W3:Y:S01]  /*ae50*/  LDCU UR9, c[0x0][0x38c] ;  /* 0x00007180ff0977ac */ /* 0x000ee20008000800 */
[----:B------:R-:W2:Y:S01]  /*ae60*/  LDCU UR13, c[0x0][0x61c] ;  /* 0x0000c380ff0d77ac */ /* 0x000ea20008000800 */
[----:B------:R-:W-:Y:S01]  /*ae70*/  UMOV UR20, 0x1 ;  /* 0x0000000100147882 */ /* 0x000fe20000000000 */
[----:B------:R-:W-:-:S05]  /*ae80*/  ULEA UR7, UR7, UR4, 0x18 ;  /* 0x0000000407077291 */ /* 0x000fca000f8ec0ff */
[----:B-1----:R-:W-:Y:S02]  /*ae90*/  UIMAD.WIDE.U32 UR4, UR16, UR5, URZ ;  /* 0x00000005100472a5 */ /* 0x002fe4000f8e00ff */
[----:B------:R-:W-:Y:S02]  /*aea0*/  UIADD3 UR11, UPT, UPT, UR7, 0x200, URZ ;  /* 0x00000200070b7890 */ /* 0x000fe4000fffe0ff */
[----:B------:R-:W-:Y:S02]  /*aeb0*/  UIADD3 UR10, UPT, UPT, UR7, 0x208, URZ ;  /* 0x00000208070a7890 */ /* 0x000fe4000fffe0ff */
[----:B------:R-:W-:Y:S01]  /*aec0*/  UPRMT UR11, UR14, 0x654, UR11 ;  /* 0x000006540e0b7896 */ /* 0x000fe2000800000b */
[----:B---345:R-:W-:Y:S01]  /*aed0*/  BAR.SYNC.DEFER_BLOCKING 0x2, 0x1a0 ;  /* 0x0086800000007b1d */ /* 0x038fe20000010000 */
[----:B------:R-:W-:Y:S01]  /*aee0*/  UPRMT UR10, UR14, 0x654, UR10 ;  /* 0x000006540e0a7896 */ /* 0x000fe2000800000a */
[C---:B--2---:R-:W-:Y:S01]  /*aef0*/  IMAD.SHL.U32 R5, R3.reuse, 0x20, RZ ;  /* 0x0000002003057824 */ /* 0x044fe200078e00ff */
[----:B------:R-:W-:Y:S01]  /*af00*/  UIADD3 UR4, UPT, UPT, UR16, -UR5, URZ ;  /* 0x8000000510047290 */ /* 0x000fe2000fffe0ff */
[----:B------:R-:W-:Y:S01]  /*af10*/  LOP3.LUT R36, R3, 0x7f, RZ, 0xc0, !PT ;  /* 0x0000007f03247812 */ /* 0x000fe200078ec0ff */
[----:B------:R-:W-:Y:S01]  /*af20*/  UISETP.GE.AND UP0, UPT, UR16, UR6, UPT ;  /* 0x000000061000728c */ /* 0x000fe2000bf06270 */
[----:B------:R-:W1:Y:S01]  /*af30*/  LDCU.U8 UR14, c[0x0][0x615] ;  /* 0x0000c2a0ff0e77ac */ /* 0x000e620008000000 */
[----:B------:R-:W-:-:S02]  /*af40*/  LOP3.LUT R5, R5, 0x3e0, RZ, 0xc0, !PT ;  /* 0x000003e005057812 */ /* 0x000fc400078ec0ff */
[----:B------:R-:W-:Y:S01]  /*af50*/  SHF.R.U32.HI R40, RZ, 0x5, R36 ;  /* 0x00000005ff287819 */ /* 0x000fe20000011624 */
[----:B------:R-:W-:Y:S02]  /*af60*/  USHF.R.U32.HI UR4, URZ, UR15, UR4 ;  /* 0x0000000fff047299 */ /* 0x000fe40008011604 */
[----:B------:R-:W-:Y:S02]  /*af70*/  UIADD3 UR12, UPT, UPT, UR9, -0x1, URZ ;  /* 0xffffffff090c7890 */ /* 0x000fe4000fffe0ff */
[----:B------:R-:W-:Y:S01]  /*af80*/  UIADD3 UR4, UPT, UPT, UR5, UR4, URZ ;  /* 0x0000000405047290 */ /* 0x000fe2000fffe0ff */
[----:B------:R-:W-:Y:S01]  /*af90*/  IMAD R5, R40, 0x400, R5 ;  /* 0x0000040028057824 */ /* 0x000fe200078e0205 */
[----:B------:R-:W-:Y:S02]  /*afa0*/  UIADD3 UR8, UPT, UPT, -UR9, URZ, URZ ;  /* 0x000000ff09087290 */ /* 0x000fe4000fffe1ff */
[----:B------:R-:W-:Y:S02]  /*afb0*/  USHF.R.S32.HI UR6, URZ, 0x1f, UR12 ;  /* 0x0000001fff067899 */ /* 0x000fe4000801140c */
[----:B------:R-:W-:-:S02]  /*afc0*/  USHF.R.S32.HI UR8, URZ, 0x1f, UR8 ;  /* 0x0000001fff087899 */ /* 0x000fc40008011408 */
[----:B------:R-:W-:Y:S01]  /*afd0*/  UISETP.GT.AND UP1, UPT, UR9, URZ, UPT ;  /* 0x000000ff0900728c */ /* 0x000fe2000bf24270 */
[----:B------:R-:W-:Y:S01]  /*afe0*/  SYNCS.ARRIVE.TRANS64.RED.ART0 RZ, [UR11], R4 ;  /* 0x00000004ffff79a7 */ /* 0x000fe2000850040b */
[----:B-1----:R-:W-:Y:S01]  /*aff0*/  USHF.R.U32.HI UR16, URZ, UR14, UR4 ;  /* 0x0000000eff107299 */ /* 0x002fe20008011604 */
[----:B------:R-:W1:Y:S03]  /*b000*/  LDCU.U8 UR14, c[0x0][0x620] ;  /* 0x0000c400ff0e77ac */ /* 0x000e660008000000 */
[----:B------:R-:W-:Y:S01]  /*b010*/  UIMAD.WIDE.U32 UR4, UR16, UR13, URZ ;  /* 0x0000000d100472a5 */ /* 0x000fe2000f8e00ff */
[----:B------:R2:W-:Y:S01]  /*b020*/  SYNCS.ARRIVE.TRANS64.RED.ART0 RZ, [UR10], R4 ;  /* 0x00000004ffff79a7 */ /* 0x0005e2000850040a */
[----:B------:R-:W-:Y:S02]  /*b030*/  ULEA.HI UR6, UR6, UR12, URZ, 0x7 ;  /* 0x0000000c06067291 */ /* 0x000fe4000f8f38ff */
[----:B------:R-:W-:-:S02]  /*b040*/  ULEA.HI UR8, UR8, -UR9, URZ, 0x7 ;  /* 0x8000000908087291 */ /* 0x000fc4000f8f38ff */
[----:B------:R-:W-:Y:S01]  /*b050*/  USHF.R.S32.HI UR22, URZ, 0x7, UR6 ;  /* 0x00000007ff167899 */ /* 0x000fe20008011406 */
[----:B------:R-:W-:Y:S01]  /*b060*/  UMOV UR4, UR5 ;  /* 0x0000000500047c82 */ /* 0x000fe20008000000 */
[----:B------:R-:W-:Y:S02]  /*b070*/  USHF.R.S32.HI UR6, URZ, 0x7, UR8 ;  /* 0x00000007ff067899 */ /* 0x000fe40008011408 */
[----:B------:R-:W-:Y:S02]  /*b080*/  UIADD3 UR5, UPT, UPT, UR16, -UR4, URZ ;  /* 0x8000000410057290 */ /* 0x000fe4000fffe0ff */
[----:B------:R-:W-:Y:S02]  /*b090*/  @!UP1 ULOP3.LUT UR22, URZ, UR6, URZ, 0x33, !UPT ;  /* 0x00000006ff169292 */ /* 0x000fe4000f8e33ff */
[----:B-1----:R-:W-:-:S04]  /*b0a0*/  USHF.R.U32.HI UR5, URZ, UR14, UR5 ;  /* 0x0000000eff057299 */ /* 0x002fc80008011605 */
[----:B------:R-:W-:Y:S01]  /*b0b0*/  UIADD3 UR4, UPT, UPT, UR4, UR5, URZ ;  /* 0x0000000504047290 */ /* 0x000fe2000fffe0ff */
[----:B--2---:R-:W-:-:S04]  /*b0c0*/  VIADD R4, R5, UR7 ;  /* 0x0000000705047c36 */ /* 0x004fc80008000000 */
[C---:B------:R-:W-:Y:S02]  /*b0d0*/  VIADD R5, R4.reuse, 0xc00 ;  /* 0x00000c0004057836 */ /* 0x040fe40000000000 */
[----:B------:R-:W-:-:S03]  /*b0e0*/  VIADD R4, R4, 0x3c00 ;  /* 0x00003c0004047836 */ /* 0x000fc60000000000 */
[----:B------:R-:W-:Y:S02]  /*b0f0*/  SHF.R.U32.HI R42, RZ, 0x3, R5 ;  /* 0x00000003ff2a7819 */ /* 0x000fe40000011605 */
[----:B------:R-:W-:Y:S02]  /*b100*/  SHF.R.U32.HI R41, RZ, 0x3, R4 ;  /* 0x00000003ff297819 */ /* 0x000fe40000011604 */
[----:B------:R-:W-:Y:S02]  /*b110*/  LOP3.LUT R42, R5, 0x10, R42, 0x78, !PT ;  /* 0x00000010052a7812 */ /* 0x000fe400078e782a */
[----:B------:R-:W-:Y:S01]  /*b120*/  LOP3.LUT R41, R4, 0x10, R41, 0x78, !PT ;  /* 0x0000001004297812 */ /* 0x000fe200078e7829 */
[----:B------:R-:W-:Y:S06]  /*b130*/  BRA.U UP0, `(.L_x_88) ;  /* 0x0000002100dc7547 */ /* 0x000fec000b800000 */
[----:B------:R-:W1:Y:S01]  /*b140*/  LDCU.U8 UR6, c[0x0][0x621] ;  /* 0x0000c420ff0677ac */ /* 0x000e620008000000 */
[----:B------:R-:W-:Y:S01]  /*b150*/  S2UR UR23, SR_CTAID.X ;  /* 0x00000000001779c3 */ /* 0x000fe20000002500 */
[----:B------:R-:W-:Y:S01]  /*b160*/  R2UR UR8, R0 ;  /* 0x00000000000872ca */ /* 0x000fe200000e0000 */
[----:B------:R-:W-:Y:S01]  /*b170*/  IMAD.MOV.U32 R37, RZ, RZ, 0x10 ;  /* 0x00000010ff257424 */ /* 0x000fe200078e00ff */
[----:B------:R-:W2:Y:S01]  /*b180*/  LDCU UR5, c[0x0][0x60c] ;  /* 0x0000c180ff0577ac */ /* 0x000ea20008000800 */
[----:B------:R-:W-:Y:S01]  /*b190*/  R2UR UR9, R2 ;  /* 0x00000000020972ca */ /* 0x000fe200000e0000 */
[----:B------:R-:W-:Y:S01]  /*b1a0*/  IMAD.SHL.U32 R40, R40, 0x200000, RZ ;  /* 0x0020000028287824 */ /* 0x000fe200078e00ff */
[----:B------:R-:W-:Y:S01]  /*b1b0*/  LOP3.LUT P0, RZ, R3, 0x4, RZ, 0xc0, !PT ;  /* 0x0000000403ff7812 */ /* 0x000fe2000780c0ff */
[----:B------:R-:W-:Y:S01]  /*b1c0*/  UIADD3 UR14, UPT, UPT, -UR16, URZ, URZ ;  /* 0x000000ff100e7290 */ /* 0x000fe2000fffe1ff */
[----:B------:R-:W-:Y:S01]  /*b1d0*/  LEA R39, R36, UR7, 0x2 ;  /* 0x0000000724277c11 */ /* 0x000fe2000f8e10ff */
[----:B------:R-:W3:Y:S02]  /*b1e0*/  S2UR UR28, SR_CgaSize ;  /* 0x00000000001c79c3 */ /* 0x000ee40000008a00 */
[----:B---3--:R-:W-:-:S12]  /*b1f0*/  UIMAD UR28, UR28, -0xa0, URZ ;  /* 0xffffff601c1c78a4 */ /* 0x008fd8000f8e02ff */
[----:B------:R-:W3:Y:S01]  /*b200*/  LDCU UR28, c[0x0][UR28+0x2c0] ;  /* 0x000058001c1c77ac */ /* 0x000ee20008000800 */
[----:B------:R-:W-:Y:S01]  /*b210*/  SEL R37, R37, 0xfffffff0, !P0 ;  /* 0xfffffff025257807 */ /* 0x000fe20004000000 */
[----:B------:R-:W-:Y:S02]  /*b220*/  UIADD3 UR24, UPT, UPT, -UR22, URZ, URZ ;  /* 0x000000ff16187290 */ /* 0x000fe4000fffe1ff */
[----:B------:R-:W-:Y:S02]  /*b230*/  ULOP3.LUT UR8, UR8, 0x3, URZ, 0xc0, !UPT ;  /* 0x0000000308087892 */ /* 0x000fe4000f8ec0ff */
[--C-:B------:R-:W-:Y:S01]  /*b240*/  IMAD.IADD R38, R42, 0x1, R37.reuse ;  /* 0x000000012a267824 */ /* 0x100fe200078e0225 */
[----:B-1----:R-:W-:Y:S01]  /*b250*/  USHF.R.U32.HI UR17, URZ, UR6, UR4 ;  /* 0x00000006ff117299 */ /* 0x002fe20008011604 */
[----:B------:R-:W-:Y:S01]  /*b260*/  IMAD.IADD R37, R41, 0x1, R37 ;  /* 0x0000000129257824 */ /* 0x000fe200078e0225 */
[----:B------:R-:W1:Y:S02]  /*b270*/  LDCU UR6, c[0x0][0x618] ;  /* 0x0000c300ff0677ac */ /* 0x000e640008000800 */
[----:B------:R-:W-:-:S02]  /*b280*/  UIADD3 UR4, UPT, UPT, -UR17, URZ, URZ ;  /* 0x000000ff11047290 */ /* 0x000fc4000fffe1ff */
[----:B------:R-:W-:Y:S02]  /*b290*/  USHF.L.U32 UR23, UR23, 0x7, URZ ;  /* 0x0000000717177899 */ /* 0x000fe400080006ff */
[----:B--2---:R-:W-:Y:S02]  /*b2a0*/  UIMAD UR14, UR5, UR14, UR9 ;  /* 0x0000000e050e72a4 */ /* 0x004fe4000f8e0209 */
[----:B------:R-:W-:Y:S01]  /*b2b0*/  UIADD3 UR9, UPT, UPT, UR8, 0x7, URZ ;  /* 0x0000000708097890 */ /* 0x000fe2000fffe0ff */
[----:B------:R-:W2:Y:S01]  /*b2c0*/  LDCU.64 UR26, c[0x0][0x358] ;  /* 0x00006b00ff1a77ac */ /* 0x000ea20008000a00 */
[----:B------:R-:W-:Y:S02]  /*b2d0*/  UIADD3 UR8, UPT, UPT, UR8, 0x3, URZ ;  /* 0x0000000308087890 */ /* 0x000fe4000fffe0ff */
[----:B------:R-:W-:Y:S02]  /*b2e0*/  ULOP3.LUT UR23, UR23, 0x80, URZ, 0xc0, !UPT ;  /* 0x0000008017177892 */ /* 0x000fe4000f8ec0ff */
[----:B-1----:R-:W-:Y:S01]  /*b2f0*/  UIMAD UR16, UR6, UR4, UR16 ;  /* 0x00000004061072a4 */ /* 0x002fe2000f8e0210 */
[----:B------:R-:W-:Y:S01]  /*b300*/  UMOV UR21, URZ ;  /* 0x000000ff00157c82 */ /* 0x000fe20008000000 */
[----:B---3--:R-:W-:-:S10]  /*b310*/  UMOV UR20, 0x1 ;  /* 0x0000000100147882 */ /* 0x008fd40000000000 */
.L_x_97:
[----:B------:R-:W-:Y:S01]  /*b320*/  MOV R5, UR8 ;  /* 0x0000000800057c02 */ /* 0x000fe20008000f00 */
[----:B------:R-:W-:Y:S01]  /*b330*/  HFMA2 R3, -RZ, RZ, 0, 5.9604644775390625e-08 ;  /* 0x00000001ff037431 */ /* 0x000fe200000001ff */
[----:B------:R-:W-:Y:S01]  /*b340*/  MOV R4, UR9 ;  /* 0x0000000900047c02 */ /* 0x000fe20008000f00 */
[----:B------:R-:W-:Y:S02]  /*b350*/  UISETP.GE.AND UP0, UPT, UR22, 0x1, UPT ;  /* 0x000000011600788c */ /* 0x000fe4000bf06270 */
[----:B------:R1:W-:Y:S06]  /*b360*/  BAR.SYNC.DEFER_BLOCKING R5, 0x40 ;  /* 0x000100050000751d */ /* 0x0003ec0000010000 */
[----:B------:R1:W-:Y:S02]  /*b370*/  SYNCS.ARRIVE.TRANS64.ART0 RZ, [UR7+0x260], R3 ;  /* 0x00026003ffff79a7 */ /* 0x0003e40008500007 */
[----:B------:R1:W-:Y:S06]  /*b380*/  BAR.SYNC.DEFER_BLOCKING R4, 0x40 ;  /* 0x000100040000751d */ /* 0x0003ec0000010000 */
[----:B------:R-:W-:Y:S05]  /*b390*/  BRA.U !UP0, `(.L_x_89) ;  /* 0x0000000908507547 */ /* 0x000fea000b800000 */
[----:B------:R-:W-:Y:S01]  /*b3a0*/  UMOV UR6, UR24 ;  /* 0x0000001800067c82 */ /* 0x000fe20008000000 */
.L_x_92:
[----:B-1----:R-:W-:Y:S02]  /*b3b0*/  IMAD.U32 R5, RZ, RZ, UR8 ;  /* 0x00000008ff057e24 */ /* 0x002fe4000f8e00ff */
[----:B------:R-:W-:-:S03]  /*b3c0*/  IMAD.U32 R43, RZ, RZ, UR9 ;  /* 0x00000009ff2b7e24 */ /* 0x000fc6000f8e00ff */
[----:B------:R1:W-:Y:S06]  /*b3d0*/  BAR.SYNC.DEFER_BLOCKING R5, 0x40 ;  /* 0x000100050000751d */ /* 0x0003ec0000010000 */
[----:B---3--:R-:W3:Y:S02]  /*b3e0*/  LDS R44, [R39+0x2bc] ;  /* 0x0002bc00272c7984 */ /* 0x008ee40000000800 */
[----:B---3--:R-:W-:-:S13]  /*b3f0*/  FSETP.GEU.AND P0, PT, R44, 1, PT ;  /* 0x3f8000002c00780b */ /* 0x008fda0003f0e000 */
[----:B------:R-:W-:-:S04]  /*b400*/  VOTE.ANY R4, PT, !P0 ;  /* 0x0000000000047806 */ /* 0x000fc800040e0100 */
[----:B------:R-:W-:-:S13]  /*b410*/  ISETP.NE.AND P0, PT, R4, RZ, PT ;  /* 0x000000ff0400720c */ /* 0x000fda0003f05270 */
[----:B-1----:R-:W-:Y:S05]  /*b420*/  @!P0 BRA `(.L_x_90) ;  /* 0x0000000000fc8947 */ /* 0x002fea0003800000 */
[C---:B------:R-:W-:Y:S02]  /*b430*/  R2UR UR4, R40.reuse ;  /* 0x00000000280472ca */ /* 0x040fe400000e0000 */
[----:B------:R-:W-:-:S11]  /*b440*/  R2UR UR5, R40 ;  /* 0x00000000280572ca */ /* 0x000fd600000e0000 */
[----:B------:R-:W1:Y:S02]  /*b450*/  LDTM.x16 R20, tmem[UR4+0x100] ;  /* 0x00010004001479ee */ /* 0x000e640008240000 */
[-C--:B-1----:R-:W-:Y:S02]  /*b460*/  FMUL2 R20, R20.F32x2.HI_LO, R44.reuse.F32 ;  /* 0x0000002c1414724a */ /* 0x082fe40001000000 */
[-C--:B------:R-:W-:Y:S02]  /*b470*/  FMUL2 R22, R22.F32x2.HI_LO, R44.reuse.F32 ;  /* 0x0000002c1616724a */ /* 0x080fe40001000000 */
[-C--:B------:R-:W-:Y:S02]  /*b480*/  FMUL2 R24, R24.F32x2.HI_LO, R44.reuse.F32 ;  /* 0x0000002c1818724a */ /* 0x080fe40001000000 */
[-C--:B------:R-:W-:Y:S02]  /*b490*/  FMUL2 R26, R26.F32x2.HI_LO, R44.reuse.F32 ;  /* 0x0000002c1a1a724a */ /* 0x080fe40001000000 */
[----:B------:R-:W-:-:S02]  /*b4a0*/  FMUL2 R28, R28.F32x2.HI_LO, R44.F32 ;  /* 0x0000002c1c1c724a */ /* 0x000fc40001000000 */
[-C--:B------:R-:W-:Y:S02]  /*b4b0*/  FMUL2 R30, R30.F32x2.HI_LO, R44.reuse.F32 ;  /* 0x0000002c1e1e724a */ /* 0x080fe40001000000 */
[-C--:B------:R-:W-:Y:S02]  /*b4c0*/  FMUL2 R32, R32.F32x2.HI_LO, R44.reuse.F32 ;  /* 0x0000002c2020724a */ /* 0x080fe40001000000 */
[----:B------:R-:W-:-:S04]  /*b4d0*/  FMUL2 R34, R34.F32x2.HI_LO, R44.F32 ;  /* 0x0000002c2222724a */ /* 0x000fc80001000000 */
[----:B------:R-:W-:Y:S01]  /*b4e0*/  STTM.x16 tmem[UR5+0x100], R20 ;  /* 0x00010014000079ed */ /* 0x000fe20008240005 */
        /* <DEDUP_REMOVED lines=49> */
[----:B------:R1:W-:Y:S01]  /*b800*/  STTM.x16 tmem[UR4+0x150], R4 ;  /* 0x00015004000079ed */ /* 0x0003e20008240004 */
[----:B------:R-:W3:Y:S02]  /*b810*/  FENCE.VIEW.ASYNC.T ;  /* 0x00000000000073c6 */ /* 0x000ee40000000200 */
.L_x_90:
[----:B---3--:R3:W-:Y:S01]  /*b820*/  SYNCS.ARRIVE.TRANS64.RED.ART0 RZ, [UR11], R3 ;  /* 0x00000003ffff79a7 */ /* 0x0087e2000850040b */
[----:B------:R-:W-:-:S04]  /*b830*/  UIADD3 UR6, UPT, UPT, UR6, 0x1, URZ ;  /* 0x0000000106067890 */ /* 0x000fc8000fffe0ff */
[----:B------:R-:W-:Y:S01]  /*b840*/  UISETP.NE.AND UP0, UPT, UR6, URZ, UPT ;  /* 0x000000ff0600728c */ /* 0x000fe2000bf05270 */
[----:B------:R3:W-:Y:S01]  /*b850*/  SYNCS.ARRIVE.TRANS64.ART0 RZ, [UR7+0x268], R3 ;  /* 0x00026803ffff79a7 */ /* 0x0007e20008500007 */
[----:B------:R3:W-:Y:S06]  /*b860*/  BAR.SYNC.DEFER_BLOCKING R43, 0x40 ;  /* 0x0001002b0000751d */ /* 0x0007ec0000010000 */
[----:B------:R-:W4:Y:S02]  /*b870*/  LDS R44, [R39+0x4bc] ;  /* 0x0004bc00272c7984 */ /* 0x000f240000000800 */
[----:B----4-:R-:W-:-:S13]  /*b880*/  FSETP.GEU.AND P0, PT, R44, 1, PT ;  /* 0x3f8000002c00780b */ /* 0x010fda0003f0e000 */
[----:B-1----:R-:W-:-:S04]  /*b890*/  VOTE.ANY R4, PT, !P0 ;  /* 0x0000000000047806 */ /* 0x002fc800040e0100 */
[----:B------:R-:W-:-:S13]  /*b8a0*/  ISETP.NE.AND P0, PT, R4, RZ, PT ;  /* 0x000000ff0400720c */ /* 0x000fda0003f05270 */
[----:B---3--:R-:W-:Y:S05]  /*b8b0*/  @!P0 BRA `(.L_x_91) ;  /* 0x0000000000fc8947 */ /* 0x008fea0003800000 */
        /* <DEDUP_REMOVED lines=63> */
.L_x_91:
[----:B---3--:R3:W-:Y:S01]  /*bcb0*/  SYNCS.ARRIVE.TRANS64.RED.ART0 RZ, [UR10], R3 ;  /* 0x00000003ffff79a7 */ /* 0x0087e2000850040a */
[----:B------:R3:W-:Y:S01]  /*bcc0*/  SYNCS.ARRIVE.TRANS64.ART0 RZ, [UR7+0x260], R3 ;  /* 0x00026003ffff79a7 */ /* 0x0007e20008500007 */
[----:B------:R-:W-:Y:S05]  /*bcd0*/  BRA.U UP0, `(.L_x_92) ;  /* 0xfffffff500b47547 */ /* 0x000fea000b83ffff */
.L_x_89:
[----:B-1----:R-:W-:Y:S01]  /*bce0*/  MOV R6, UR8 ;  /* 0x0000000800067c02 */ /* 0x002fe20008000f00 */
[----:B------:R1:W-:Y:S01]  /*bcf0*/  SYNCS.ARRIVE.TRANS64.ART0 RZ, [UR7+0x268], R3 ;  /* 0x00026803ffff79a7 */ /* 0x0003e20008500007 */
[----:B------:R-:W-:Y:S02]  /*bd00*/  USHF.L.U32 UR4, UR21, 0x1f, URZ ;  /* 0x0000001f15047899 */ /* 0x000fe400080006ff */
[----:B------:R-:W-:Y:S01]  /*bd10*/  USHF.L.U32 UR5, UR20, 0x1f, URZ ;  /* 0x0000001f14057899 */ /* 0x000fe200080006ff */
[----:B------:R1:W-:Y:S03]  /*bd20*/  BAR.SYNC.DEFER_BLOCKING R6, 0x40 ;  /* 0x000100060000751d */ /* 0x0003e60000010000 */
[----:B------:R-:W-:Y:S02]  /*bd30*/  MOV R5, UR4 ;  /* 0x0000000400057c02 */ /* 0x000fe40008000f00 */
[----:B------:R-:W-:Y:S01]  /*bd40*/  MOV R4, UR5 ;  /* 0x0000000500047c02 */ /* 0x000fe20008000f00 */
[----:B------:R1:W4:Y:S04]  /*bd50*/  LDS R56, [R39+0x2bc] ;  /* 0x0002bc0027387984 */ /* 0x0003280000000800 */
[----:B------:R1:W5:Y:S01]  /*bd60*/  LDS R43, [R39+0x6bc] ;  /* 0x0006bc00272b7984 */ /* 0x0003620000000800 */
[----:B------:R1:W-:Y:S01]  /*bd70*/  SYNCS.ARRIVE.TRANS64.ART0 RZ, [UR7+0x260], R3 ;  /* 0x00026003ffff79a7 */ /* 0x0003e20008500007 */
[----:B------:R-:W3:Y:S02]  /*bd80*/  SYNCS.PHASECHK.TRANS64.TRYWAIT P0, [UR7+0x230], R5 ;  /* 0x00023005ff0075a7 */ /* 0x000ee40008001107 */
[----:B-1-345:R-:W-:Y:S05]  /*bd90*/  @!P0 BRA `(.L_x_93) ;  /* 0x0000002800848947 */ /* 0x03afea0003800000 */
.L_x_168:
[----:B------:R-:W3:Y:S01]  /*bda0*/  SYNCS.PHASECHK.TRANS64.TRYWAIT P1, [UR7+0x280], R4 ;  /* 0x00028004ff0075a7 */ /* 0x000ee20008021107 */
[----:B------:R-:W-:Y:S02]  /*bdb0*/  FSETP.NE.AND P0, PT, R56, RZ, PT ;  /* 0x000000ff3800720b */ /* 0x000fe40003f05000 */
[----:B------:R-:W-:Y:S02]  /*bdc0*/  R2UR UR6, R40 ;  /* 0x00000000280672ca */ /* 0x000fe400000e0000 */
[----:B------:R-:W-:-:S06]  /*bdd0*/  FSEL R57, R56, 1, P0 ;  /* 0x3f80000038397808 */ /* 0x000fcc0000000000 */
[----:B------:R-:W4:Y:S02]  /*bde0*/  MUFU.RCP R57, R57 ;  /* 0x0000003900397308 */ /* 0x000f240000001000 */
[----:B---34-:R-:W-:Y:S05]  /*bdf0*/  @!P1 BRA `(.L_x_94) ;  /* 0x00000028008c9947 */ /* 0x018fea0003800000 */
.L_x_170:
[----:B-1----:R-:W1:Y:S01]  /*be00*/  LDTM.x32 R4, tmem[UR6+0x100] ;  /* 0x00010006000479ee */ /* 0x002e6200082c0000 */
[----:B------:R-:W-:Y:S01]  /*be10*/  R2UR UR6, R40 ;  /* 0x00000000280672ca */ /* 0x000fe200000e0000 */
[-C--:B-1----:R-:W-:Y:S02]  /*be20*/  FMUL2 R6, R6.F32x2.HI_LO, R57.reuse.F32 ;  /* 0x000000390606724a */ /* 0x082fe40001000000 */
[-C--:B------:R-:W-:Y:S02]  /*be30*/  FMUL2 R4, R4.F32x2.HI_LO, R57.reuse.F32 ;  /* 0x000000390404724a */ /* 0x080fe40001000000 */
[-C--:B------:R-:W-:Y:S01]  /*be40*/  FMUL2 R10, R10.F32x2.HI_LO, R57.reuse.F32 ;  /* 0x000000390a0a724a */ /* 0x080fe20001000000 */
[----:B------:R-:W-:Y:S01]  /*be50*/  F2FP.SATFINITE.E4M3.F32.PACK_AB_MERGE_C R6, R7, R6, RZ ;  /* 0x000000060706723e */ /* 0x000fe200048070ff */
        /* <DEDUP_REMOVED lines=24> */
[----:B------:R-:W-:Y:S01]  /*bfe0*/  FMUL2 R32, R32.F32x2.HI_LO, R57.F32 ;  /* 0x000000392020724a */ /* 0x000fe20001000000 */
[----:B------:R-:W-:-:S02]  /*bff0*/  F2FP.SATFINITE.E4M3.F32.PACK_AB_MERGE_C R29, R29, R28, RZ ;  /* 0x0000001c1d1d723e */ /* 0x000fc400048070ff */
[----:B------:R-:W-:Y:S02]  /*c000*/  PRMT R44, R5, 0x5410, R6 ;  /* 0x00005410052c7816 */ /* 0x000fe40000000006 */
[----:B------:R-:W-:Y:S02]  /*c010*/  PRMT R45, R9, 0x5410, R10 ;  /* 0x00005410092d7816 */ /* 0x000fe4000000000a */
[----:B------:R-:W-:Y:S02]  /*c020*/  PRMT R46, R13, 0x5410, R14 ;  /* 0x000054100d2e7816 */ /* 0x000fe4000000000e */
[----:B------:R-:W-:Y:S02]  /*c030*/  PRMT R47, R17, 0x5410, R18 ;  /* 0x00005410112f7816 */ /* 0x000fe40000000012 */
[----:B------:R-:W-:Y:S02]  /*c040*/  F2FP.SATFINITE.E4M3.F32.PACK_AB_MERGE_C R51, R35, R34, RZ ;  /* 0x000000222333723e */ /* 0x000fe400048070ff */
[----:B------:R-:W-:Y:S01]  /*c050*/  F2FP.SATFINITE.E4M3.F32.PACK_AB_MERGE_C R52, R33, R32, RZ ;  /* 0x000000202134723e */ /* 0x000fe200048070ff */
[----:B------:R1:W-:Y:S01]  /*c060*/  STS.128 [R42], R44 ;  /* 0x0000002c2a007388 */ /* 0x0003e20000000c00 */
[----:B------:R-:W-:-:S02]  /*c070*/  PRMT R48, R21, 0x5410, R22 ;  /* 0x0000541015307816 */ /* 0x000fc40000000016 */
[----:B------:R-:W-:Y:S02]  /*c080*/  PRMT R49, R25, 0x5410, R26 ;  /* 0x0000541019317816 */ /* 0x000fe4000000001a */
[----:B------:R-:W-:Y:S02]  /*c090*/  PRMT R50, R29, 0x5410, R30 ;  /* 0x000054101d327816 */ /* 0x000fe4000000001e */
[----:B------:R-:W3:Y:S01]  /*c0a0*/  LDTM.x32 R4, tmem[UR6+0x120] ;  /* 0x00012006000479ee */ /* 0x000ee200082c0000 */
[----:B------:R-:W-:-:S05]  /*c0b0*/  PRMT R51, R52, 0x5410, R51 ;  /* 0x0000541034337816 */ /* 0x000fca0000000033 */
[----:B------:R-:W-:Y:S01]  /*c0c0*/  STS.128 [R38], R48 ;  /* 0x0000003026007388 */ /* 0x000fe20000000c00 */
[-C--:B---3--:R-:W-:Y:S02]  /*c0d0*/  FMUL2 R6, R6.F32x2.HI_LO, R57.reuse.F32 ;  /* 0x000000390606724a */ /* 0x088fe40001000000 */
        /* <DEDUP_REMOVED lines=33> */
[----:B-1----:R-:W-:Y:S02]  /*c2f0*/  F2FP.SATFINITE.E4M3.F32.PACK_AB_MERGE_C R47, R35, R34, RZ ;  /* 0x00000022232f723e */ /* 0x002fe400048070ff */
[----:B------:R-:W-:Y:S01]  /*c300*/  F2FP.SATFINITE.E4M3.F32.PACK_AB_MERGE_C R58, R33, R32, RZ ;  /* 0x00000020213a723e */ /* 0x000fe200048070ff */
[----:B------:R-:W-:Y:S01]  /*c310*/  STS.128 [R42+0x1000], R52 ;  /* 0x001000342a007388 */ /* 0x000fe20000000c00 */
[----:B------:R-:W-:-:S02]  /*c320*/  PRMT R44, R21, 0x5410, R22 ;  /* 0x00005410152c7816 */ /* 0x000fc40000000016 */
[----:B------:R-:W-:Y:S02]  /*c330*/  PRMT R45, R25, 0x5410, R26 ;  /* 0x00005410192d7816 */ /* 0x000fe4000000001a */
[----:B------:R-:W-:Y:S02]  /*c340*/  PRMT R46, R29, 0x5410, R30 ;  /* 0x000054101d2e7816 */ /* 0x000fe4000000001e */
[----:B------:R-:W1:Y:S01]  /*c350*/  LDTM.x32 R4, tmem[UR6+0x140] ;  /* 0x00014006000479ee */ /* 0x000e6200082c0000 */
[----:B------:R-:W-:-:S05]  /*c360*/  PRMT R47, R58, 0x5410, R47 ;  /* 0x000054103a2f7816 */ /* 0x000fca000000002f */
[----:B------:R-:W-:Y:S01]  /*c370*/  STS.128 [R38+0x1000], R44 ;  /* 0x0010002c26007388 */ /* 0x000fe20000000c00 */
        /* <DEDUP_REMOVED lines=29> */
[----:B------:R-:W-:Y:S01]  /*c550*/  F2FP.SATFINITE.E4M3.F32.PACK_AB_MERGE_C R30, R31, R30, RZ ;  /* 0x0000001e1f1e723e */ /* 0x000fe200048070ff */
[----:B------:R-:W-:Y:S01]  /*c560*/  IMAD.U32 R12, RZ, RZ, UR4 ;  /* 0x00000004ff0c7e24 */ /* 0x000fe2000f8e00ff */
[----:B------:R-:W-:-:S02]  /*c570*/  F2FP.SATFINITE.E4M3.F32.PACK_AB_MERGE_C R32, R33, R32, RZ ;  /* 0x000000202120723e */ /* 0x000fc400048070ff */
[----:B------:R-:W-:Y:S02]  /*c580*/  F2FP.SATFINITE.E4M3.F32.PACK_AB_MERGE_C R7, R35, R34, RZ ;  /* 0x000000222307723e */ /* 0x000fe400048070ff */
[----:B------:R-:W-:Y:S02]  /*c590*/  PRMT R9, R9, 0x5410, R10 ;  /* 0x0000541009097816 */ /* 0x000fe4000000000a */
[----:B------:R-:W-:Y:S02]  /*c5a0*/  PRMT R8, R5, 0x5410, R6 ;  /* 0x0000541005087816 */ /* 0x000fe40000000006 */
[----:B------:R-:W-:Y:S01]  /*c5b0*/  PRMT R10, R13, 0x5410, R14 ;  /* 0x000054100d0a7816 */ /* 0x000fe2000000000e */
[----:B------:R-:W-:Y:S01]  /*c5c0*/  IMAD.U32 R13, RZ, RZ, UR9 ;  /* 0x00000009ff0d7e24 */ /* 0x000fe2000f8e00ff */
[----:B------:R-:W-:Y:S02]  /*c5d0*/  PRMT R11, R16, 0x5410, R11 ;  /* 0x00005410100b7816 */ /* 0x000fe4000000000b */
[----:B------:R-:W-:-:S02]  /*c5e0*/  PRMT R4, R21, 0x5410, R4 ;  /* 0x0000541015047816 */ /* 0x000fc40000000004 */
[----:B------:R-:W-:Y:S01]  /*c5f0*/  PRMT R5, R25, 0x5410, R26 ;  /* 0x0000541019057816 */ /* 0x000fe2000000001a */
[----:B------:R1:W-:Y:S01]  /*c600*/  STS.128 [R42+0x2000], R8 ;  /* 0x002000082a007388 */ /* 0x0003e20000000c00 */
[----:B------:R-:W-:Y:S02]  /*c610*/  PRMT R6, R29, 0x5410, R30 ;  /* 0x000054101d067816 */ /* 0x000fe4000000001e */
[----:B------:R-:W-:-:S05]  /*c620*/  PRMT R7, R32, 0x5410, R7 ;  /* 0x0000541020077816 */ /* 0x000fca0000000007 */
[----:B------:R3:W-:Y:S01]  /*c630*/  STS.128 [R38+0x2000], R4 ;  /* 0x0020000426007388 */ /* 0x0007e20000000c00 */
[----:B------:R4:W-:Y:S06]  /*c640*/  MEMBAR.ALL.CTA ;  /* 0x0000000000007992 */ /* 0x0009ec0000008000 */
[----:B----4-:R-:W4:Y:S01]  /*c650*/  FENCE.VIEW.ASYNC.S ;  /* 0x00000000000073c6 */ /* 0x010f220000000000 */
[----:B-1----:R-:W-:Y:S01]  /*c660*/  IMAD.U32 R8, RZ, RZ, UR5 ;  /* 0x00000005ff087e24 */ /* 0x002fe2000f8e00ff */
[----:B----4-:R3:W-:Y:S01]  /*c670*/  SYNCS.ARRIVE.TRANS64.RED.ART0 RZ, [UR11], R3 ;  /* 0x00000003ffff79a7 */ /* 0x0107e2000850040b */
[----:B------:R3:W-:Y:S01]  /*c680*/  SYNCS.ARRIVE.TRANS64.ART0 RZ, [UR7+0x270], R3 ;  /* 0x00027003ffff79a7 */ /* 0x0007e20008500007 */
[----:B------:R3:W-:Y:S06]  /*c690*/  BAR.SYNC.DEFER_BLOCKING R13, 0x40 ;  /* 0x0001000d0000751d */ /* 0x0007ec0000010000 */
[----:B------:R3:W1:Y:S04]  /*c6a0*/  LDS R53, [R39+0x4bc] ;  /* 0x0004bc0027357984 */ /* 0x0006680000000800 */
[----:B------:R3:W4:Y:S01]  /*c6b0*/  LDS R52, [R39+0x8bc] ;  /* 0x0008bc0027347984 */ /* 0x0007220000000800 */
[----:B------:R3:W-:Y:S01]  /*c6c0*/  SYNCS.ARRIVE.TRANS64.ART0 RZ, [UR7+0x268], R3 ;  /* 0x00026803ffff79a7 */ /* 0x0007e20008500007 */
[----:B------:R-:W5:Y:S02]  /*c6d0*/  SYNCS.PHASECHK.TRANS64.TRYWAIT P1, [UR7+0x238], R12 ;  /* 0x0002380cff0075a7 */ /* 0x000f640008021107 */
[----:B-1-345:R-:W-:Y:S05]  /*c6e0*/  @!P1 BRA `(.L_x_95) ;  /* 0x0000002000709947 */ /* 0x03afea0003800000 */
.L_x_172:
[----:B------:R-:W3:Y:S01]  /*c6f0*/  SYNCS.PHASECHK.TRANS64.TRYWAIT P1, [UR7+0x288], R8 ;  /* 0x00028808ff0075a7 */ /* 0x000ee20008021107 */
[----:B------:R-:W-:-:S04]  /*c700*/  FSETP.NE.AND P6, PT, R53, RZ, PT ;  /* 0x000000ff3500720b */ /* 0x000fc80003fc5000 */
[----:B------:R-:W-:-:S06]  /*c710*/  FSEL R54, R53, 1, P6 ;  /* 0x3f80000035367808 */ /* 0x000fcc0003000000 */
[----:B------:R-:W4:Y:S02]  /*c720*/  MUFU.RCP R54, R54 ;  /* 0x0000003600367308 */ /* 0x000f240000001000 */
[----:B---34-:R-:W-:Y:S05]  /*c730*/  @!P1 BRA `(.L_x_96) ;  /* 0x00000020007c9947 */ /* 0x018fea0003800000 */
.L_x_174:
[----:B------:R-:W-:Y:S01]  /*c740*/  R2UR UR4, R40 ;  /* 0x00000000280472ca */ /* 0x000fe200000e0000 */
[----:B------:R-:W3:Y:S01]  /*c750*/  LDCU.64 UR12, c[0x0][0x3c8] ;  /* 0x00007900ff0c77ac */ /* 0x000ee20008000a00 */
[----:B------:R-:W-:Y:S01]  /*c760*/  R2UR UR29, R2 ;  /* 0x00000000021d72ca */ /* 0x000fe200000e0000 */
[----:B------:R-:W4:Y:S01]  /*c770*/  @P0 MUFU.LG2 R56, R56 ;  /* 0x0000003800380308 */ /* 0x000f220000000c00 */
[----:B------:R-:W-:Y:S01]  /*c780*/  ULEA UR6, UR14, UR23, 0x9 ;  /* 0x000000170e067291 */ /* 0x000fe2000f8e48ff */
[----:B------:R-:W5:Y:S01]  /*c790*/  LDCU UR25, c[0x0][0x380] ;  /* 0x00007000ff1977ac */ /* 0x000f620008000800 */
[----:B------:R-:W1:Y:S05]  /*c7a0*/  LDCU.64 UR18, c[0x0][0x3d0] ;  /* 0x00007a00ff1277ac */ /* 0x000e6a0008000a00 */
[----:B------:R-:W2:Y:S02]  /*c7b0*/  @P6 MUFU.LG2 R53, R53 ;  /* 0x0000003500356308 */ /* 0x000ea40000000c00 */
[----:B-1----:R-:W1:Y:S01]  /*c7c0*/  LDTM.x32 R4, tmem[UR4+0x160] ;  /* 0x00016004000479ee */ /* 0x002e6200082c0000 */
[----:B------:R-:W1:Y:S01]  /*c7d0*/  LDCU.U8 UR30, c[0x0][0x614] ;  /* 0x0000c280ff1e77ac */ /* 0x000e620008000000 */
[----:B------:R-:W-:Y:S01]  /*c7e0*/  UIADD3 UR29, UPT, UPT, UR28, UR29, URZ ;  /* 0x0000001d1c1d7290 */ /* 0x000fe2000fffe0ff */
[----:B----4-:R-:W-:Y:S01]  /*c7f0*/  @P0 FADD R56, R56, -8 ;  /* 0xc100000038380421 */ /* 0x010fe20000000000 */
[----:B------:R-:W-:-:S02]  /*c800*/  UIADD3 UR15, UPT, UPT, UR6, 0x100, URZ ;  /* 0x00000100060f7890 */ /* 0x000fc4000fffe0ff */
[----:B------:R-:W-:Y:S02]  /*c810*/  ULOP3.LUT UR20, UR20, 0x1, URZ, 0x3c, !UPT ;  /* 0x0000000114147892 */ /* 0x000fe4000f8e3cff */
[----:B------:R-:W-:Y:S01]  /*c820*/  IMAD.U32 R2, RZ, RZ, UR29 ;  /* 0x0000001dff027e24 */ /* 0x000fe2000f8e00ff */
[----:B------:R-:W-:Y:S01]  /*c830*/  ULOP3.LUT UR21, UR21, 0x1, URZ, 0x3c, !UPT ;  /* 0x0000000115157892 */ /* 0x000fe2000f8e3cff */
[----:B--2---:R-:W-:Y:S01]  /*c840*/  @P6 FADD R53, R53, -8 ;  /* 0xc100000035356421 */ /* 0x004fe20000000000 */
[-C--:B-1----:R-:W-:Y:S02]  /*c850*/  FMUL2 R6, R6.F32x2.HI_LO, R54.reuse.F32 ;  /* 0x000000360606724a */ /* 0x082fe40001000000 */
[-C--:B------:R-:W-:Y:S02]  /*c860*/  FMUL2 R4, R4.F32x2.HI_LO, R54.reuse.F32 ;  /* 0x000000360404724a */ /* 0x080fe40001000000 */
[----:B------:R-:W-:Y:S01]  /*c870*/  FMUL2 R10, R10.F32x2.HI_LO, R54.F32 ;  /* 0x000000360a0a724a */ /* 0x000fe20001000000 */
[----:B------:R-:W-:Y:S01]  /*c880*/  F2FP.SATFINITE.E4M3.F32.PACK_AB_MERGE_C R6, R7, R6, RZ ;  /* 0x000000060706723e */ /* 0x000fe200048070ff */
        /* <DEDUP_REMOVED lines=25> */
[----:B------:R-:W-:-:S02]  /*ca20*/  F2FP.SATFINITE.E4M3.F32.PACK_AB_MERGE_C R29, R29, R28, RZ ;  /* 0x0000001c1d1d723e */ /* 0x000fc400048070ff */
[----:B------:R-:W-:Y:S02]  /*ca30*/  F2FP.SATFINITE.E4M3.F32.PACK_AB_MERGE_C R34, R35, R34, RZ ;  /* 0x000000222322723e */ /* 0x000fe400048070ff */
[----:B------:R-:W-:Y:S02]  /*ca40*/  F2FP.SATFINITE.E4M3.F32.PACK_AB_MERGE_C R33, R33, R32, RZ ;  /* 0x000000202121723e */ /* 0x000fe400048070ff */
[----:B------:R-:W-:Y:S02]  /*ca50*/  PRMT R48, R5, 0x5410, R6 ;  /* 0x0000541005307816 */ /* 0x000fe40000000006 */
[----:B------:R-:W-:Y:S02]  /*ca60*/  PRMT R49, R9, 0x5410, R10 ;  /* 0x0000541009317816 */ /* 0x000fe4000000000a */
[----:B------:R-:W-:Y:S02]  /*ca70*/  PRMT R50, R13, 0x5410, R14 ;  /* 0x000054100d327816 */ /* 0x000fe4000000000e */
[----:B------:R-:W-:-:S02]  /*ca80*/  PRMT R51, R17, 0x5410, R18 ;  /* 0x0000541011337816 */ /* 0x000fc40000000012 */
[----:B------:R-:W-:Y:S02]  /*ca90*/  PRMT R44, R21, 0x5410, R22 ;  /* 0x00005410152c7816 */ /* 0x000fe40000000016 */
[----:B------:R-:W-:Y:S01]  /*caa0*/  PRMT R45, R25, 0x5410, R26 ;  /* 0x00005410192d7816 */ /* 0x000fe2000000001a */
[----:B------:R1:W-:Y:S01]  /*cab0*/  STS.128 [R41], R48 ;  /* 0x0000003029007388 */ /* 0x0003e20000000c00 */
[----:B------:R-:W-:Y:S02]  /*cac0*/  PRMT R46, R29, 0x5410, R30 ;  /* 0x000054101d2e7816 */ /* 0x000fe4000000001e */
[----:B------:R-:W-:Y:S02]  /*cad0*/  PRMT R47, R33, 0x5410, R34 ;  /* 0x00005410212f7816 */ /* 0x000fe40000000022 */
[----:B------:R-:W2:Y:S03]  /*cae0*/  LDTM.x32 R4, tmem[UR4+0x180] ;  /* 0x00018004000479ee */ /* 0x000ea600082c0000 */
[----:B------:R4:W-:Y:S01]  /*caf0*/  STS.128 [R37], R44 ;  /* 0x0000002c25007388 */ /* 0x0009e20000000c00 */
[----:B--2---:R-:W-:-:S02]  /*cb00*/  FMUL2 R6, R6.F32x2.HI_LO, R54.F32 ;  /* 0x000000360606724a */ /* 0x004fc40001000000 */
        /* <DEDUP_REMOVED lines=31> */
[----:B-1----:R-:W-:Y:S02]  /*cd00*/  PRMT R48, R5, 0x5410, R6 ;  /* 0x0000541005307816 */ /* 0x002fe40000000006 */
[----:B------:R-:W-:Y:S02]  /*cd10*/  PRMT R49, R9, 0x5410, R10 ;  /* 0x0000541009317816 */ /* 0x000fe4000000000a */
[----:B------:R-:W-:Y:S02]  /*cd20*/  PRMT R50, R13, 0x5410, R14 ;  /* 0x000054100d327816 */ /* 0x000fe4000000000e */
[----:B------:R-:W-:-:S02]  /*cd30*/  PRMT R51, R17, 0x5410, R18 ;  /* 0x0000541011337816 */ /* 0x000fc40000000012 */
[----:B----4-:R-:W-:Y:S02]  /*cd40*/  PRMT R44, R21, 0x5410, R22 ;  /* 0x00005410152c7816 */ /* 0x010fe40000000016 */
[----:B------:R-:W-:Y:S01]  /*cd50*/  PRMT R45, R25, 0x5410, R26 ;  /* 0x00005410192d7816 */ /* 0x000fe2000000001a */
[----:B------:R-:W-:Y:S01]  /*cd60*/  STS.128 [R41+0x1000], R48 ;  /* 0x0010003029007388 */ /* 0x000fe20000000c00 */
[----:B------:R-:W-:Y:S02]  /*cd70*/  PRMT R46, R29, 0x5410, R30 ;  /* 0x000054101d2e7816 */ /* 0x000fe4000000001e */
[----:B------:R-:W-:Y:S02]  /*cd80*/  PRMT R47, R33, 0x5410, R34 ;  /* 0x00005410212f7816 */ /* 0x000fe40000000022 */
[----:B------:R-:W1:Y:S01]  /*cd90*/  LDTM.x32 R4, tmem[UR4+0x1a0] ;  /* 0x0001a004000479ee */ /* 0x000e6200082c0000 */
[----:B------:R-:W-:Y:S02]  /*cda0*/  USHF.R.S32.HI UR4, URZ, 0x1f, UR16 ;  /* 0x0000001fff047899 */ /* 0x000fe40008011410 */
[----:B------:R-:W-:Y:S02]  /*cdb0*/  STS.128 [R37+0x1000], R44 ;  /* 0x0010002c25007388 */ /* 0x000fe40000000c00 */
[----:B---3--:R-:W-:-:S02]  /*cdc0*/  UIMAD UR14, UR4, UR12, URZ ;  /* 0x0000000c040e72a4 */ /* 0x008fc4000f8e02ff */
[----:B------:R-:W-:Y:S02]  /*cdd0*/  UIMAD.WIDE.U32 UR4, UR16, UR12, URZ ;  /* 0x0000000c100472a5 */ /* 0x000fe4000f8e00ff */
[----:B------:R-:W-:Y:S02]  /*cde0*/  UIMAD UR13, UR16, UR13, UR14 ;  /* 0x0000000d100d72a4 */ /* 0x000fe4000f8e020e */
[----:B-----5:R-:W-:Y:S02]  /*cdf0*/  UIADD3 UR12, UPT, UPT, -UR6, UR25, URZ ;  /* 0x00000019060c7290 */ /* 0x020fe4000fffe1ff */
[----:B------:R-:W-:Y:S02]  /*ce00*/  UIADD3 UR5, UPT, UPT, UR5, UR13, URZ ;  /* 0x0000000d05057290 */ /* 0x000fe4000fffe0ff */
[----:B------:R-:W-:Y:S02]  /*ce10*/  UIADD3 UR16, UPT, UPT, -UR15, UR25, URZ ;  /* 0x000000190f107290 */ /* 0x000fe4000fffe1ff */
[----:B------:R-:W-:Y:S01]  /*ce20*/  ISETP.LT.AND P5, PT, R36, UR12, PT ;  /* 0x0000000c24007c0c */ /* 0x000fe2000bfa1270 */
[----:B------:R-:W-:-:S02]  /*ce30*/  USHF.R.S32.HI UR12, URZ, 0x1f, UR17 ;  /* 0x0000001fff0c7899 */ /* 0x000fc40008011411 */
[----:B------:R-:W2:Y:S01]  /*ce40*/  LDCU UR13, c[0x0][0x610] ;  /* 0x0000c200ff0d77ac */ /* 0x000ea20008000800 */
[----:B------:R-:W-:Y:S01]  /*ce50*/  ISETP.LT.AND P4, PT, R36, UR16, PT ;  /* 0x0000001024007c0c */ /* 0x000fe2000bf81270 */
[-C--:B-1----:R-:W-:Y:S01]  /*ce60*/  FMUL2 R8, R8.F32x2.HI_LO, R54.reuse.F32 ;  /* 0x000000360808724a */ /* 0x082fe20001000000 */
[----:B------:R-:W-:Y:S01]  /*ce70*/  UIMAD UR14, UR12, UR18, URZ ;  /* 0x000000120c0e72a4 */ /* 0x000fe2000f8e02ff */
[-C--:B------:R-:W-:Y:S01]  /*ce80*/  FMUL2 R10, R10.F32x2.HI_LO, R54.reuse.F32 ;  /* 0x000000360a0a724a */ /* 0x080fe20001000000 */
[----:B------:R-:W-:Y:S01]  /*ce90*/  UIMAD.WIDE.U32 UR4, UR17, UR18, UR4 ;  /* 0x00000012110472a5 */ /* 0x000fe2000f8e0004 */
        /* <DEDUP_REMOVED lines=28> */
[----:B--2---:R-:W-:Y:S01]  /*d060*/  UIMAD.WIDE.U32 UR12, UR29, UR13, URZ ;  /* 0x0000000d1d0c72a5 */ /* 0x004fe2000f8e00ff */
[----:B------:R-:W-:Y:S01]  /*d070*/  F2FP.SATFINITE.E4M3.F32.PACK_AB_MERGE_C R32, R33, R32, RZ ;  /* 0x000000202120723e */ /* 0x000fe200048070ff */
[----:B------:R-:W1:Y:S01]  /*d080*/  @P0 LDC R12, c[0x0][0x600] ;  /* 0x00018000ff0c0b82 */ /* 0x000e620000000800 */
[----:B------:R-:W-:Y:S01]  /*d090*/  F2FP.SATFINITE.E4M3.F32.PACK_AB_MERGE_C R7, R35, R34, RZ ;  /* 0x000000222307723e */ /* 0x000fe200048070ff */
[----:B------:R-:W-:Y:S01]  /*d0a0*/  UIMAD UR14, UR17, UR19, UR14 ;  /* 0x00000013110e72a4 */ /* 0x000fe2000f8e020e */
[----:B------:R-:W-:Y:S01]  /*d0b0*/  PRMT R9, R9, 0x5410, R10 ;  /* 0x0000541009097816 */ /* 0x000fe2000000000a */
[----:B------:R-:W2:Y:S01]  /*d0c0*/  LDCU.64 UR16, c[0x0][0x618] ;  /* 0x0000c300ff1077ac */ /* 0x000ea20008000a00 */
[----:B------:R-:W-:Y:S01]  /*d0d0*/  PRMT R8, R5, 0x5410, R6 ;  /* 0x0000541005087816 */ /* 0x000fe20000000006 */
[----:B------:R-:W-:Y:S01]  /*d0e0*/  IMAD.U32 R15, RZ, RZ, UR5 ;  /* 0x00000005ff0f7e24 */ /* 0x000fe2000f8e00ff */
[----:B------:R-:W-:Y:S01]  /*d0f0*/  PRMT R10, R13, 0x5410, R14 ;  /* 0x000054100d0a7816 */ /* 0x000fe2000000000e */
[----:B------:R-:W-:Y:S01]  /*d100*/  UMOV UR12, UR13 ;  /* 0x0000000d000c7c82 */ /* 0x000fe20008000000 */
[----:B------:R-:W-:Y:S01]  /*d110*/  PRMT R11, R16, 0x5410, R11 ;  /* 0x00005410100b7816 */ /* 0x000fe2000000000b */
[----:B------:R-:W-:Y:S01]  /*d120*/  UIADD3 UR13, UPT, UPT, UR29, -UR12, URZ ;  /* 0x8000000c1d0d7290 */ /* 0x000fe2000fffe0ff */
[----:B------:R-:W-:Y:S01]  /*d130*/  PRMT R4, R21, 0x5410, R4 ;  /* 0x0000541015047816 */ /* 0x000fe20000000004 */
[----:B------:R-:W-:Y:S01]  /*d140*/  IMAD.U32 R14, RZ, RZ, UR4 ;  /* 0x00000004ff0e7e24 */ /* 0x000fe2000f8e00ff */
[----:B------:R-:W-:Y:S01]  /*d150*/  PRMT R5, R25, 0x5410, R26 ;  /* 0x0000541019057816 */ /* 0x000fe2000000001a */
[----:B------:R3:W-:Y:S01]  /*d160*/  STS.128 [R41+0x2000], R8 ;  /* 0x0020000829007388 */ /* 0x0007e20000000c00 */
[----:B------:R-:W-:Y:S01]  /*d170*/  PRMT R6, R29, 0x5410, R30 ;  /* 0x000054101d067816 */ /* 0x000fe2000000001e */
[----:B------:R-:W-:Y:S01]  /*d180*/  USHF.R.U32.HI UR13, URZ, UR30, UR13 ;  /* 0x0000001eff0d7299 */ /* 0x000fe2000801160d */
[----:B------:R-:W-:Y:S01]  /*d190*/  PRMT R7, R32, 0x5410, R7 ;  /* 0x0000541020077816 */ /* 0x000fe20000000007 */
[----:B------:R-:W4:Y:S01]  /*d1a0*/  LDCU.U8 UR30, c[0x0][0x615] ;  /* 0x0000c2a0ff1e77ac */ /* 0x000f220008000000 */
[----:B------:R-:W-:Y:S01]  /*d1b0*/  @P5 IADD3 R13, P3, P2, R14, UR6, R36 ;  /* 0x000000060e0d5c10 */ /* 0x000fe2000fa7e024 */
[----:B------:R-:W5:Y:S02]  /*d1c0*/  @P6 LDC R15, c[0x0][0x600] ;  /* 0x00018000ff0f6b82 */ /* 0x000f640000000800 */
[----:B------:R2:W-:Y:S01]  /*d1d0*/  STS.128 [R37+0x2000], R4 ;  /* 0x0020000425007388 */ /* 0x0005e20000000c00 */
[----:B------:R-:W-:Y:S01]  /*d1e0*/  UIADD3 UR12, UPT, UPT, UR12, UR13, URZ ;  /* 0x0000000d0c0c7290 */ /* 0x000fe2000fffe0ff */
[----:B-1----:R-:W-:Y:S01]  /*d1f0*/  @P0 FFMA R43, R43, R12, R56 ;  /* 0x0000000c2b2b0223 */ /* 0x002fe20000000038 */
[----:B------:R-:W-:Y:S01]  /*d200*/  IMAD.MOV.U32 R12, RZ, RZ, -0x800000 ;  /* 0xff800000ff0c7424 */ /* 0x000fe200078e00ff */
[----:B------:R1:W-:Y:S06]  /*d210*/  MEMBAR.ALL.CTA ;  /* 0x0000000000007992 */ /* 0x0003ec0000008000 */
[----:B-1----:R-:W1:Y:S01]  /*d220*/  FENCE.VIEW.ASYNC.S ;  /* 0x00000000000073c6 */ /* 0x002e620000000000 */
[----:B------:R-:W-:Y:S01]  /*d230*/  UIADD3 UR5, UPT, UPT, UR5, UR14, URZ ;  /* 0x0000000e05057290 */ /* 0x000fe2000fffe0ff */
[----:B------:R-:W-:Y:S01]  /*d240*/  @P0 FMUL R12, R43, 0.69314718246459960938 ;  /* 0x3f3172182b0c0820 */ /* 0x000fe20000400000 */
[----:B------:R-:W1:Y:S01]  /*d250*/  LDCU.U8 UR19, c[0x0][0x621] ;  /* 0x0000c420ff1377ac */ /* 0x000e620008000000 */
[----:B------:R-:W1:Y:S01]  /*d260*/  LDCU UR18, c[0x0][0x60c] ;  /* 0x0000c180ff1277ac */ /* 0x000e620008000800 */
[----:B-----5:R-:W-:Y:S01]  /*d270*/  @P6 FFMA R15, R52, R15, R53 ;  /* 0x0000000f340f6223 */ /* 0x020fe20000000035 */
[----:B---3--:R-:W3:Y:S01]  /*d280*/  @P5 LDC.64 R10, c[0x0][0x3b0] ;  /* 0x0000ec00ff0a5b82 */ /* 0x008ee20000000a00 */
[----:B-1----:R-:W-:Y:S01]  /*d290*/  SYNCS.ARRIVE.TRANS64.RED.ART0 RZ, [UR10], R3 ;  /* 0x00000003ffff79a7 */ /* 0x002fe2000850040a */
[----:B--2---:R-:W-:-:S02]  /*d2a0*/  IMAD.U32 R7, RZ, RZ, UR15 ;  /* 0x0000000fff077e24 */ /* 0x004fc4000f8e00ff */
[----:B------:R-:W-:Y:S02]  /*d2b0*/  IMAD.U32 R5, RZ, RZ, UR15 ;  /* 0x0000000fff057e24 */ /* 0x000fe4000f8e00ff */
[----:B------:R-:W-:Y:S01]  /*d2c0*/  IMAD.MOV.U32 R6, RZ, RZ, -0x800000 ;  /* 0xff800000ff067424 */ /* 0x000fe200078e00ff */
[----:B------:R-:W-:Y:S01]  /*d2d0*/  @P4 IADD3 R4, P1, P0, R7, UR4, R36 ;  /* 0x0000000407044c10 */ /* 0x000fe2000f83e024 */
[----:B------:R-:W-:Y:S01]  /*d2e0*/  @P6 FMUL R6, R15, 0.69314718246459960938 ;  /* 0x3f3172180f066820 */ /* 0x000fe20000400000 */
[----:B------:R1:W-:Y:S01]  /*d2f0*/  SYNCS.ARRIVE.TRANS64.ART0 RZ, [UR7+0x278], R3 ;  /* 0x00027803ffff79a7 */ /* 0x0003e20008500007 */
[----:B------:R-:W-:-:S04]  /*d300*/  @P4 SHF.R.S32.HI R5, RZ, 0x1f, R5 ;  /* 0x0000001fff054819 */ /* 0x000fc80000011405 */
[----:B------:R-:W-:Y:S01]  /*d310*/  @P4 IADD3.X R5, PT, PT, R5, UR5, RZ, P1, P0 ;  /* 0x0000000505054c10 */ /* 0x000fe20008fe04ff */
[----:B------:R-:W2:Y:S01]  /*d320*/  @P4 LDC.64 R8, c[0x0][0x3b0] ;  /* 0x0000ec00ff084b82 */ /* 0x000ea20000000a00 */
[----:B---3--:R-:W-:Y:S01]  /*d330*/  @P5 LEA R10, P1, R13, R10, 0x2 ;  /* 0x0000000a0d0a5211 */ /* 0x008fe200078210ff */
[----:B-1----:R-:W-:Y:S01]  /*d340*/  IMAD.U32 R3, RZ, RZ, UR6 ;  /* 0x00000006ff037e24 */ /* 0x002fe2000f8e00ff */
[----:B----4-:R-:W-:Y:S01]  /*d350*/  USHF.R.U32.HI UR6, URZ, UR30, UR12 ;  /* 0x0000001eff067299 */ /* 0x010fe2000801160c */
[----:B------:R-:W1:Y:S03]  /*d360*/  LDCU.U8 UR30, c[0x0][0x620] ;  /* 0x0000c400ff1e77ac */ /* 0x000e660008000000 */
[----:B------:R-:W-:Y:S01]  /*d370*/  @P5 SHF.R.S32.HI R3, RZ, 0x1f, R3 ;  /* 0x0000001fff035819 */ /* 0x000fe20000011403 */
[----:B------:R-:W-:-:S03]  /*d380*/  UIMAD.WIDE.U32 UR12, UR6, UR17, URZ ;  /* 0x00000011060c72a5 */ /* 0x000fc6000f8e00ff */
[----:B------:R-:W-:Y:S02]  /*d390*/  @P5 IADD3.X R14, PT, PT, R3, UR5, RZ, P3, P2 ;  /* 0x00000005030e5c10 */ /* 0x000fe40009fe44ff */
[C---:B--2---:R-:W-:Y:S02]  /*d3a0*/  @P4 LEA R8, P0, R4.reuse, R8, 0x2 ;  /* 0x0000000804084211 */ /* 0x044fe400078010ff */
[----:B------:R-:W-:Y:S01]  /*d3b0*/  @P5 LEA.HI.X R11, R13, R11, R14, 0x2, P1 ;  /* 0x0000000b0d0b5211 */ /* 0x000fe200008f140e */
[----:B------:R-:W-:Y:S01]  /*d3c0*/  UMOV UR4, UR13 ;  /* 0x0000000d00047c82 */ /* 0x000fe20008000000 */
[----:B------:R-:W-:Y:S01]  /*d3d0*/  @P4 LEA.HI.X R9, R4, R9, R5, 0x2, P0 ;  /* 0x0000000904094211 */ /* 0x000fe200000f1405 */
[----:B------:R-:W-:Y:S02]  /*d3e0*/  UIADD3 UR12, UPT, UPT, UR6, -UR4, URZ ;  /* 0x80000004060c7290 */ /* 0x000fe4000fffe0ff */
[----:B------:R3:W-:Y:S02]  /*d3f0*/  @P5 STG.E desc[UR26][R10.64], R12 ;  /* 0x0000000c0a005986 */ /* 0x0007e4000c10191a */
[----:B-1----:R-:W-:-:S02]  /*d400*/  USHF.R.U32.HI UR5, URZ, UR30, UR12 ;  /* 0x0000001eff057299 */ /* 0x002fc4000801160c */
[----:B------:R3:W-:Y:S02]  /*d410*/  @P4 STG.E desc[UR26][R8.64], R6 ;  /* 0x0000000608004986 */ /* 0x0007e4000c10191a */
[----:B------:R-:W-:-:S03]  /*d420*/  UIADD3 UR4, UPT, UPT, UR4, UR5, URZ ;  /* 0x0000000504047290 */ /* 0x000fc6000fffe0ff */
[----:B------:R-:W1:Y:S01]  /*d430*/  LDCU UR12, c[0x0][0x624] ;  /* 0x0000c480ff0c77ac */ /* 0x000e620008000800 */
[----:B------:R-:W-:-:S04]  /*d440*/  USHF.R.U32.HI UR17, URZ, UR19, UR4 ;  /* 0x00000013ff117299 */ /* 0x000fc80008011604 */
[----:B------:R-:W-:-:S04]  /*d450*/  UIADD3 UR4, UPT, UPT, -UR17, URZ, URZ ;  /* 0x000000ff11047290 */ /* 0x000fc8000fffe1ff */
[----:B------:R-:W-:Y:S02]  /*d460*/  UIMAD UR16, UR16, UR4, UR6 ;  /* 0x00000004101072a4 */ /* 0x000fe4000f8e0206 */
[----:B------:R-:W-:Y:S02]  /*d470*/  UIADD3 UR4, UPT, UPT, -UR6, URZ, URZ ;  /* 0x000000ff06047290 */ /* 0x000fe4000fffe1ff */
[----:B-1----:R-:W-:Y:S02]  /*d480*/  UISETP.GE.AND UP0, UPT, UR29, UR12, UPT ;  /* 0x0000000c1d00728c */ /* 0x002fe4000bf06270 */
[----:B------:R-:W-:-:S07]  /*d490*/  UIMAD UR14, UR18, UR4, UR29 ;  /* 0x00000004120e72a4 */ /* 0x000fce000f8e021d */
[----:B---3--:R-:W-:Y:S05]  /*d4a0*/  BRA.U !UP0, `(.L_x_97) ;  /* 0xffffffdd089c7547 */ /* 0x008fea000b83ffff */
.L_x_88:
[----:B------:R-:W-:-:S06]  /*d4b0*/  USHF.L.U32 UR4, UR20, 0x1f, URZ ;  /* 0x0000001f14047899 */ /* 0x000fcc00080006ff */
[----:B------:R-:W-:-:S04]  /*d4c0*/  MOV R2, UR4 ;  /* 0x0000000400027c02 */ /* 0x000fc80008000f00 */
[----:B------:R-:W1:Y:S02]  /*d4d0*/  SYNCS.PHASECHK.TRANS64.TRYWAIT P0, [UR7+0x288], R2 ;  /* 0x00028802ff0075a7 */ /* 0x000e640008001107 */
[----:B-1----:R-:W-:Y:S05]  /*d4e0*/  @!P0 BRA `(.L_x_98) ;  /* 0x0000001400308947 */ /* 0x002fea0003800000 */
.L_x_176:
[----:B------:R-:W-:Y:S06]  /*d4f0*/  BAR.ARV 0x2, 0x1a0 ;  /* 0x0086800000007b1d */ /* 0x000fec0000002000 */
[----:B------:R-:W-:Y:S05]  /*d500*/  BRA `(.L_x_99) ;  /* 0x0000000000347947 */ /* 0x000fea0003800000 */
.L_x_87:
[----:B------:R-:W-:Y:S05]  /*d510*/  BRA.U UP0, `(.L_x_100) ;  /* 0x00000001002c7547 */ /* 0x000fea000b800000 */
[----:B--2---:R-:W2:Y:S01]  /*d520*/  S2UR UR4, SR_CgaCtaId ;  /* 0x00000000000479c3 */ /* 0x004ea20000008800 */
        /* <DEDUP_REMOVED lines=8> */
[----:B--2---:R2:W1:Y:S01]  /*d5b0*/  SYNCS.EXCH.64 URZ, [UR6+0x2b0], UR4 ;  /* 0x0002b00406ff75b2 */ /* 0x0044620008000100 */
[----:B------:R-:W-:Y:S01]  /*d5c0*/  NOP ;  /* 0x0000000000007918 */ /* 0x000fe20000000000 */
.L_x_100:
[----:B------:R-:W-:Y:S01]  /*d5d0*/  NOP ;  /* 0x0000000000007918 */ /* 0x000fe20000000000 */
.L_x_99:
[----:B--2---:R-:W-:-:S13]  /*d5e0*/  R2UR UR4, R0 ;  /* 0x00000000000472ca */ /* 0x004fda00000e0000 */
        /* <DEDUP_REMOVED lines=13> */
.L_x_101:
[----:B------:R-:W-:Y:S01]  /*d6c0*/  NOP ;  /* 0x0000000000007918 */ /* 0x000fe20000000000 */
[----:B--2---:R-:W-:Y:S05]  /*d6d0*/  EXIT ;  /* 0x000000000000794d */ /* 0x004fea0003800000 */
.L_x_14:
[----:B------:R-:W-:Y:S02]  /*d6e0*/  MOV R14, UR5 ;  /* 0x00000005000e7c02 */ /* 0x000fe40008000f00 */
[----:B------:R-:W-:Y:S02]  /*d6f0*/  MOV R15, UR5 ;  /* 0x00000005000f7c02 */ /* 0x000fe40008000f00 */
[----:B------:R-:W-:-:S07]  /*d700*/  MOV R4, UR4 ;  /* 0x0000000400047c02 */ /* 0x000fce0008000f00 */
.L_x_102:
[----:B-1----:R1:W2:Y:S02]  /*d710*/  SYNCS.PHASECHK.TRANS64.TRYWAIT P0, [R4+URZ+0x108], R15 ;  /* 0x0001080f040075a7 */ /* 0x0022a400080011ff */
[----:B--2---:R-:W-:Y:S05]  /*d720*/  @!P0 NANOSLEEP.SYNCS 0x989680 ;  /* 0x009896800000895d */ /* 0x004fea0003900000 */
[----:B------:R-:W2:Y:S02]  /*d730*/  @!P0 SYNCS.PHASECHK.TRANS64 P0, [R4+URZ+0x108], R15 ;  /* 0x0001080f040085a7 */ /* 0x000ea400080010ff */
[----:B--2---:R-:W-:Y:S05]  /*d740*/  @!P0 BRA `(.L_x_102) ;  /* 0xfffffffc00f08947 */ /* 0x004fea000383ffff */
[----:B------:R-:W-:Y:S05]  /*d750*/  BRA `(.L_x_103) ;  /* 0xffffff3c00107947 */ /* 0x000fea000383ffff */
.L_x_16:
[----:B------:R-:W-:Y:S02]  /*d760*/  MOV R14, UR7 ;  /* 0x00000007000e7c02 */ /* 0x000fe40008000f00 */
[----:B------:R-:W-:Y:S02]  /*d770*/  MOV R15, UR7 ;  /* 0x00000007000f7c02 */ /* 0x000fe40008000f00 */
[----:B------:R-:W-:-:S07]  /*d780*/  MOV R4, UR14 ;  /* 0x0000000e00047c02 */ /* 0x000fce0008000f00 */
.L_x_104:
[----:B-1----:R1:W2:Y:S02]  /*d790*/  SYNCS.PHASECHK.TRANS64.TRYWAIT P0, [R4+URZ+0x10], R15 ;  /* 0x0000100f040075a7 */ /* 0x0022a400080011ff */
[----:B--2---:R-:W-:Y:S05]  /*d7a0*/  @!P0 NANOSLEEP.SYNCS 0x989680 ;  /* 0x009896800000895d */ /* 0x004fea0003900000 */
[----:B------:R-:W2:Y:S02]  /*d7b0*/  @!P0 SYNCS.PHASECHK.TRANS64 P0, [R4+URZ+0x10], R15 ;  /* 0x0000100f040085a7 */ /* 0x000ea400080010ff */
[----:B--2---:R-:W-:Y:S05]  /*d7c0*/  @!P0 BRA `(.L_x_104) ;  /* 0xfffffffc00f08947 */ /* 0x004fea000383ffff */
[----:B------:R-:W-:Y:S05]  /*d7d0*/  BRA `(.L_x_105) ;  /* 0xffffff3c00a87947 */ /* 0x000fea000383ffff */
.L_x_18:
[----:B------:R-:W-:Y:S02]  /*d7e0*/  MOV R14, UR7 ;  /* 0x00000007000e7c02 */ /* 0x000fe40008000f00 */
[----:B------:R-:W-:Y:S02]  /*d7f0*/  MOV R15, UR7 ;  /* 0x00000007000f7c02 */ /* 0x000fe40008000f00 */
[----:B------:R-:W-:-:S07]  /*d800*/  MOV R4, UR14 ;  /* 0x0000000e00047c02 */ /* 0x000fce0008000f00 */
.L_x_106:
[----:B-1----:R1:W2:Y:S02]  /*d810*/  SYNCS.PHASECHK.TRANS64.TRYWAIT P0, [R4+URZ+0x18], R15 ;  /* 0x0000180f040075a7 */ /* 0x0022a400080011ff */
[----:B--2---:R-:W-:Y:S05]  /*d820*/  @!P0 NANOSLEEP.SYNCS 0x989680 ;  /* 0x009896800000895d */ /* 0x004fea0003900000 */
[----:B------:R-:W2:Y:S02]  /*d830*/  @!P0 SYNCS.PHASECHK.TRANS64 P0, [R4+URZ+0x18], R15 ;  /* 0x0000180f040085a7 */ /* 0x000ea400080010ff */
[----:B--2---:R-:W-:Y:S05]  /*d840*/  @!P0 BRA `(.L_x_106) ;  /* 0xfffffffc00f08947 */ /* 0x004fea000383ffff */
[----:B------:R-:W-:Y:S05]  /*d850*/  BRA `(.L_x_107) ;  /* 0xffffff4000347947 */ /* 0x000fea000383ffff */
.L_x_20:
[----:B------:R-:W-:Y:S02]  /*d860*/  MOV R14, UR22 ;  /* 0x00000016000e7c02 */ /* 0x000fe40008000f00 */
[----:B------:R-:W-:Y:S02]  /*d870*/  MOV R15, UR22 ;  /* 0x00000016000f7c02 */ /* 0x000fe40008000f00 */
[----:B------:R-:W-:-:S07]  /*d880*/  MOV R4, UR15 ;  /* 0x0000000f00047c02 */ /* 0x000fce0008000f00 */
.L_x_108:
[----:B-1----:R1:W2:Y:S02]  /*d890*/  SYNCS.PHASECHK.TRANS64.TRYWAIT P0, [R4+URZ+0x108], R15 ;  /* 0x0001080f040075a7 */ /* 0x0022a400080011ff */
[----:B--2---:R-:W-:Y:S05]  /*d8a0*/  @!P0 NANOSLEEP.SYNCS 0x989680 ;  /* 0x009896800000895d */ /* 0x004fea0003900000 */
[----:B------:R-:W2:Y:S02]  /*d8b0*/  @!P0 SYNCS.PHASECHK.TRANS64 P0, [R4+URZ+0x108], R15 ;  /* 0x0001080f040085a7 */ /* 0x000ea400080010ff */
[----:B--2---:R-:W-:Y:S05]  /*d8c0*/  @!P0 BRA `(.L_x_108) ;  /* 0xfffffffc00f08947 */ /* 0x004fea000383ffff */
[----:B------:R-:W-:Y:S05]  /*d8d0*/  BRA `(.L_x_109) ;  /* 0xffffff4000c07947 */ /* 0x000fea000383ffff */
.L_x_23:
[----:B------:R-:W-:Y:S02]  /*d8e0*/  MOV R14, UR8 ;  /* 0x00000008000e7c02 */ /* 0x000fe40008000f00 */
[----:B------:R-:W-:Y:S02]  /*d8f0*/  MOV R15, UR8 ;  /* 0x00000008000f7c02 */ /* 0x000fe40008000f00 */
[----:B------:R-:W-:-:S07]  /*d900*/  MOV R5, UR4 ;  /* 0x0000000400057c02 */ /* 0x000fce0008000f00 */
.L_x_110:
[----:B-1----:R1:W2:Y:S02]  /*d910*/  SYNCS.PHASECHK.TRANS64.TRYWAIT P0, [R5+URZ+0x108], R15 ;  /* 0x0001080f050075a7 */ /* 0x0022a400080011ff */
[----:B--2---:R-:W-:Y:S05]  /*d920*/  @!P0 NANOSLEEP.SYNCS 0x989680 ;  /* 0x009896800000895d */ /* 0x004fea0003900000 */
[----:B------:R-:W2:Y:S02]  /*d930*/  @!P0 SYNCS.PHASECHK.TRANS64 P0, [R5+URZ+0x108], R15 ;  /* 0x0001080f050085a7 */ /* 0x000ea400080010ff */
[----:B--2---:R-:W-:Y:S05]  /*d940*/  @!P0 BRA `(.L_x_110) ;  /* 0xfffffffc00f08947 */ /* 0x004fea000383ffff */
[----:B------:R-:W-:Y:S05]  /*d950*/  BRA `(.L_x_111) ;  /* 0xffffff4400c07947 */ /* 0x000fea000383ffff */
.L_x_25:
[----:B------:R-:W-:Y:S02]  /*d960*/  MOV R14, UR7 ;  /* 0x00000007000e7c02 */ /* 0x000fe40008000f00 */
[----:B-1----:R-:W-:Y:S02]  /*d970*/  MOV R15, UR7 ;  /* 0x00000007000f7c02 */ /* 0x002fe40008000f00 */
[----:B------:R-:W-:-:S07]  /*d980*/  MOV R4, UR5 ;  /* 0x0000000500047c02 */ /* 0x000fce0008000f00 */
.L_x_112:
[----:B-1----:R1:W3:Y:S02]  /*d990*/  SYNCS.PHASECHK.TRANS64.TRYWAIT P0, [R4+URZ+0x108], R15 ;  /* 0x0001080f040075a7 */ /* 0x0022e400080011ff */
[----:B---3--:R-:W-:Y:S05]  /*d9a0*/  @!P0 NANOSLEEP.SYNCS 0x989680 ;  /* 0x009896800000895d */ /* 0x008fea0003900000 */
[----:B------:R-:W3:Y:S02]  /*d9b0*/  @!P0 SYNCS.PHASECHK.TRANS64 P0, [R4+URZ+0x108], R15 ;  /* 0x0001080f040085a7 */ /* 0x000ee400080010ff */
[----:B---3--:R-:W-:Y:S05]  /*d9c0*/  @!P0 BRA `(.L_x_112) ;  /* 0xfffffffc00f08947 */ /* 0x008fea000383ffff */
[----:B------:R-:W-:Y:S05]  /*d9d0*/  BRA `(.L_x_113) ;  /* 0xffffff4400c87947 */ /* 0x000fea000383ffff */
.L_x_29:
[----:B------:R-:W-:Y:S01]  /*d9e0*/  MOV R4, UR5 ;  /* 0x0000000500047c02 */ /* 0x000fe20008000f00 */
[----:B------:R-:W-:-:S06]  /*d9f0*/  UMOV UR7, UR6 ;  /* 0x0000000600077c82 */ /* 0x000fcc0008000000 */
.L_x_114:
[----:B------:R-:W-:Y:S02]  /*da00*/  MOV R8, UR6 ;  /* 0x0000000600087c02 */ /* 0x000fe40008000f00 */
[----:B-1----:R-:W-:-:S04]  /*da10*/  MOV R9, UR7 ;  /* 0x0000000700097c02 */ /* 0x002fc80008000f00 */
[----:B------:R1:W2:Y:S03]  /*da20*/  SYNCS.PHASECHK.TRANS64.TRYWAIT P0, [R4+URZ+0x108], R9 ;  /* 0x00010809040075a7 */ /* 0x0002a600080011ff */
[----:B--2---:R-:W-:Y:S05]  /*da30*/  @!P0 NANOSLEEP.SYNCS 0x989680 ;  /* 0x009896800000895d */ /* 0x004fea0003900000 */
[----:B------:R-:W2:Y:S02]  /*da40*/  @!P0 SYNCS.PHASECHK.TRANS64 P0, [R4+URZ+0x108], R9 ;  /* 0x00010809040085a7 */ /* 0x000ea400080010ff */
[----:B--2---:R-:W-:Y:S05]  /*da50*/  @!P0 BRA `(.L_x_114) ;  /* 0xfffffffc00e88947 */ /* 0x004fea000383ffff */
[----:B------:R-:W-:Y:S05]  /*da60*/  BRA `(.L_x_115) ;  /* 0xffffff50009c7947 */ /* 0x000fea000383ffff */
.L_x_31:
[----:B------:R-:W-:Y:S02]  /*da70*/  MOV R8, UR6 ;  /* 0x0000000600087c02 */ /* 0x000fe40008000f00 */
[----:B------:R-:W-:Y:S02]  /*da80*/  MOV R9, UR6 ;  /* 0x0000000600097c02 */ /* 0x000fe40008000f00 */
[----:B------:R-:W-:-:S07]  /*da90*/  MOV R4, UR4 ;  /* 0x0000000400047c02 */ /* 0x000fce0008000f00 */
.L_x_116:
[----:B-1----:R1:W2:Y:S02]  /*daa0*/  SYNCS.PHASECHK.TRANS64.TRYWAIT P0, [R4+URZ+0x18], R9 ;  /* 0x00001809040075a7 */ /* 0x0022a400080011ff */
[----:B--2---:R-:W-:Y:S05]  /*dab0*/  @!P0 NANOSLEEP.SYNCS 0x989680 ;  /* 0x009896800000895d */ /* 0x004fea0003900000 */
[----:B------:R-:W2:Y:S02]  /*dac0*/  @!P0 SYNCS.PHASECHK.TRANS64 P0, [R4+URZ+0x18], R9 ;  /* 0x00001809040085a7 */ /* 0x000ea400080010ff */
[----:B--2---:R-:W-:Y:S05]  /*dad0*/  @!P0 BRA `(.L_x_116) ;  /* 0xfffffffc00f08947 */ /* 0x004fea000383ffff */
[----:B------:R-:W-:Y:S05]  /*dae0*/  BRA `(.L_x_117) ;  /* 0xffffff5000a47947 */ /* 0x000fea000383ffff */
.L_x_33:
[----:B------:R-:W-:Y:S01]  /*daf0*/  MOV R4, UR4 ;  /* 0x0000000400047c02 */ /* 0x000fe20008000f00 */
[----:B------:R-:W-:-:S06]  /*db00*/  UMOV UR4, UR5 ;  /* 0x0000000500047c82 */ /* 0x000fcc0008000000 */
.L_x_118:
[----:B------:R-:W-:Y:S02]  /*db10*/  MOV R8, UR4 ;  /* 0x0000000400087c02 */ /* 0x000fe40008000f00 */
[----:B-1----:R-:W-:-:S04]  /*db20*/  MOV R9, UR5 ;  /* 0x0000000500097c02 */ /* 0x002fc80008000f00 */
[----:B------:R1:W2:Y:S03]  /*db30*/  SYNCS.PHASECHK.TRANS64.TRYWAIT P0, [R4+URZ+0x18], R9 ;  /* 0x00001809040075a7 */ /* 0x0002a600080011ff */
[----:B--2---:R-:W-:Y:S05]  /*db40*/  @!P0 NANOSLEEP.SYNCS 0x989680 ;  /* 0x009896800000895d */ /* 0x004fea0003900000 */
[----:B------:R-:W2:Y:S02]  /*db50*/  @!P0 SYNCS.PHASECHK.TRANS64 P0, [R4+URZ+0x18], R9 ;  /* 0x00001809040085a7 */ /* 0x000ea400080010ff */
[----:B--2---:R-:W-:Y:S05]  /*db60*/  @!P0 BRA `(.L_x_118) ;  /* 0xfffffffc00e88947 */ /* 0x004fea000383ffff */
[----:B------:R-:W-:Y:S05]  /*db70*/  BRA `(.L_x_32) ;  /* 0xffffff5000a87947 */ /* 0x000fea000383ffff */
.L_x_40:
[----:B------:R-:W-:-:S07]  /*db80*/  MOV R13, R12 ;  /* 0x0000000c000d7202 */ /* 0x000fce0000000f00 */
.L_x_119:
[----:B-1----:R1:W2:Y:S02]  /*db90*/  SYNCS.PHASECHK.TRANS64.TRYWAIT P0, [R10+URZ], R13 ;  /* 0x0000000d0a0075a7 */ /* 0x0022a400080011ff */
[----:B--2---:R-:W-:Y:S05]  /*dba0*/  @!P0 NANOSLEEP.SYNCS 0x989680 ;  /* 0x009896800000895d */ /* 0x004fea0003900000 */
[----:B------:R-:W2:Y:S02]  /*dbb0*/  @!P0 SYNCS.PHASECHK.TRANS64 P0, [R10+URZ], R13 ;  /* 0x0000000d0a0085a7 */ /* 0x000ea400080010ff */
[----:B--2---:R-:W-:Y:S05]  /*dbc0*/  @!P0 BRA `(.L_x_119) ;  /* 0xfffffffc00f08947 */ /* 0x004fea000383ffff */
[----:B------:R-:W-:Y:S05]  /*dbd0*/  BRA `(.L_x_39) ;  /* 0xffffff5400847947 */ /* 0x000fea000383ffff */
.L_x_43:
[----:B------:R-:W-:-:S07]  /*dbe0*/  MOV R5, R4 ;  /* 0x0000000400057202 */ /* 0x000fce0000000f00 */
.L_x_120:
[----:B-1----:R1:W2:Y:S02]  /*dbf0*/  SYNCS.PHASECHK.TRANS64.TRYWAIT P0, [R9+URZ], R5 ;  /* 0x00000005090075a7 */ /* 0x0022a400080011ff */
[----:B--2---:R-:W-:Y:S05]  /*dc00*/  @!P0 NANOSLEEP.SYNCS 0x989680 ;  /* 0x009896800000895d */ /* 0x004fea0003900000 */
[----:B------:R-:W2:Y:S02]  /*dc10*/  @!P0 SYNCS.PHASECHK.TRANS64 P0, [R9+URZ], R5 ;  /* 0x00000005090085a7 */ /* 0x000ea400080010ff */
[----:B--2---:R-:W-:Y:S05]  /*dc20*/  @!P0 BRA `(.L_x_120) ;  /* 0xfffffffc00f08947 */ /* 0x004fea000383ffff */
[----:B------:R-:W-:Y:S05]  /*dc30*/  BRA `(.L_x_42) ;  /* 0xffffff5400f47947 */ /* 0x000fea000383ffff */
.L_x_46:
[----:B------:R-:W-:Y:S02]  /*dc40*/  MOV R8, UR5 ;  /* 0x0000000500087c02 */ /* 0x000fe40008000f00 */
[----:B------:R-:W-:Y:S02]  /*dc50*/  MOV R9, UR5 ;  /* 0x0000000500097c02 */ /* 0x000fe40008000f00 */
[----:B------:R-:W-:-:S07]  /*dc60*/  MOV R4, UR4 ;  /* 0x0000000400047c02 */ /* 0x000fce0008000f00 */
.L_x_121:
[----:B-1----:R1:W2:Y:S02]  /*dc70*/  SYNCS.PHASECHK.TRANS64.TRYWAIT P0, [R4+URZ], R9 ;  /* 0x00000009040075a7 */ /* 0x0022a400080011ff */
[----:B--2---:R-:W-:Y:S05]  /*dc80*/  @!P0 NANOSLEEP.SYNCS 0x989680 ;  /* 0x009896800000895d */ /* 0x004fea0003900000 */
[----:B------:R-:W2:Y:S02]  /*dc90*/  @!P0 SYNCS.PHASECHK.TRANS64 P0, [R4+URZ], R9 ;  /* 0x00000009040085a7 */ /* 0x000ea400080010ff */
[----:B--2---:R-:W-:Y:S05]  /*dca0*/  @!P0 BRA `(.L_x_121) ;  /* 0xfffffffc00f08947 */ /* 0x004fea000383ffff */
[----:B------:R-:W-:Y:S05]  /*dcb0*/  BRA `(.L_x_122) ;  /* 0xffffff5c00c87947 */ /* 0x000fea000383ffff */
.L_x_47:
[----:B------:R-:W-:Y:S02]  /*dcc0*/  MOV R8, UR6 ;  /* 0x0000000600087c02 */ /* 0x000fe40008000f00 */
[----:B------:R-:W-:Y:S02]  /*dcd0*/  MOV R9, UR6 ;  /* 0x0000000600097c02 */ /* 0x000fe40008000f00 */
[----:B------:R-:W-:-:S07]  /*dce0*/  MOV R4, UR17 ;  /* 0x0000001100047c02 */ /* 0x000fce0008000f00 */
.L_x_123:
[----:B-1----:R1:W2:Y:S02]  /*dcf0*/  SYNCS.PHASECHK.TRANS64.TRYWAIT P0, [R4+URZ+0x20], R9 ;  /* 0x00002009040075a7 */ /* 0x0022a400080011ff */
[----:B--2---:R-:W-:Y:S05]  /*dd00*/  @!P0 NANOSLEEP.SYNCS 0x989680 ;  /* 0x009896800000895d */ /* 0x004fea0003900000 */
[----:B------:R-:W2:Y:S02]  /*dd10*/  @!P0 SYNCS.PHASECHK.TRANS64 P0, [R4+URZ+0x20], R9 ;  /* 0x00002009040085a7 */ /* 0x000ea400080010ff */
[----:B--2---:R-:W-:Y:S05]  /*dd20*/  @!P0 BRA `(.L_x_123) ;  /* 0xfffffffc00f08947 */ /* 0x004fea000383ffff */
[----:B------:R-:W-:Y:S05]  /*dd30*/  BRA `(.L_x_124) ;  /* 0xffffff5c00bc7947 */ /* 0x000fea000383ffff */
.L_x_48:
[----:B------:R-:W-:Y:S02]  /*dd40*/  MOV R8, UR5 ;  /* 0x0000000500087c02 */ /* 0x000fe40008000f00 */
[----:B------:R-:W-:Y:S02]  /*dd50*/  MOV R9, UR5 ;  /* 0x0000000500097c02 */ /* 0x000fe40008000f00 */
[----:B------:R-:W-:-:S07]  /*dd60*/  MOV R4, UR4 ;  /* 0x0000000400047c02 */ /* 0x000fce0008000f00 */
.L_x_125:
[----:B-1----:R1:W2:Y:S02]  /*dd70*/  SYNCS.PHASECHK.TRANS64.TRYWAIT P0, [R4+URZ+0x8], R9 ;  /* 0x00000809040075a7 */ /* 0x0022a400080011ff */
[----:B--2---:R-:W-:Y:S05]  /*dd80*/  @!P0 NANOSLEEP.SYNCS 0x989680 ;  /* 0x009896800000895d */ /* 0x004fea0003900000 */
[----:B------:R-:W2:Y:S02]  /*dd90*/  @!P0 SYNCS.PHASECHK.TRANS64 P0, [R4+URZ+0x8], R9 ;  /* 0x00000809040085a7 */ /* 0x000ea400080010ff */
[----:B--2---:R-:W-:Y:S05]  /*dda0*/  @!P0 BRA `(.L_x_125) ;  /* 0xfffffffc00f08947 */ /* 0x004fea000383ffff */
[----:B------:R-:W-:Y:S05]  /*ddb0*/  BRA `(.L_x_126) ;  /* 0xffffff6000287947 */ /* 0x000fea000383ffff */
.L_x_50:
[----:B------:R-:W-:Y:S02]  /*ddc0*/  MOV R22, UR5 ;  /* 0x0000000500167c02 */ /* 0x000fe40008000f00 */
[----:B------:R-:W-:Y:S02]  /*ddd0*/  MOV R23, UR5 ;  /* 0x0000000500177c02 */ /* 0x000fe40008000f00 */
[----:B------:R-:W-:Y:S07]  /*dde0*/  MOV R10, UR29 ;  /* 0x0000001d000a7c02 */ /* 0x000fee0008000f00 */
.L_x_127:
[----:B-1----:R1:W3:Y:S02]  /*ddf0*/  SYNCS.PHASECHK.TRANS64.TRYWAIT P0, [R10+URZ], R23 ;  /* 0x000000170a0075a7 */ /* 0x0022e400080011ff */
[----:B---3--:R-:W-:Y:S05]  /*de00*/  @!P0 NANOSLEEP.SYNCS 0x989680 ;  /* 0x009896800000895d */ /* 0x008fea0003900000 */
[----:B------:R-:W3:Y:S02]  /*de10*/  @!P0 SYNCS.PHASECHK.TRANS64 P0, [R10+URZ], R23 ;  /* 0x000000170a0085a7 */ /* 0x000ee400080010ff */
[----:B---3--:R-:W-:Y:S05]  /*de20*/  @!P0 BRA `(.L_x_127) ;  /* 0xfffffffc00f08947 */ /* 0x008fea000383ffff */
[----:B------:R-:W-:Y:S05]  /*de30*/  BRA `(.L_x_128) ;  /* 0xffffff6000a87947 */ /* 0x000fea000383ffff */
.L_x_51:
[----:B------:R-:W-:Y:S02]  /*de40*/  MOV R22, UR7 ;  /* 0x0000000700167c02 */ /* 0x000fe40008000f00 */
[----:B------:R-:W-:Y:S02]  /*de50*/  MOV R23, UR7 ;  /* 0x0000000700177c02 */ /* 0x000fe40008000f00 */
[----:B------:R-:W-:Y:S07]  /*de60*/  MOV R12, UR4 ;  /* 0x00000004000c7c02 */ /* 0x000fee0008000f00 */
.L_x_129:
[----:B-1----:R1:W2:Y:S02]  /*de70*/  SYNCS.PHASECHK.TRANS64.TRYWAIT P0, [R12+URZ+0x200], R23 ;  /* 0x000200170c0075a7 */ /* 0x0022a400080011ff */
[----:B--2---:R-:W-:Y:S05]  /*de80*/  @!P0 NANOSLEEP.SYNCS 0x989680 ;  /* 0x009896800000895d */ /* 0x004fea0003900000 */
[----:B------:R-:W2:Y:S02]  /*de90*/  @!P0 SYNCS.PHASECHK.TRANS64 P0, [R12+URZ+0x200], R23 ;  /* 0x000200170c0085a7 */ /* 0x000ea400080010ff */
[----:B--2---:R-:W-:Y:S05]  /*dea0*/  @!P0 BRA `(.L_x_129) ;  /* 0xfffffffc00f08947 */ /* 0x004fea000383ffff */
[----:B------:R-:W-:Y:S05]  /*deb0*/  BRA `(.L_x_130) ;  /* 0xffffff6000b47947 */ /* 0x000fea000383ffff */
.L_x_52:
[----:B------:R-:W-:Y:S02]  /*dec0*/  MOV R22, UR7 ;  /* 0x0000000700167c02 */ /* 0x000fe40008000f00 */
[----:B------:R-:W-:Y:S02]  /*ded0*/  MOV R23, UR7 ;  /* 0x0000000700177c02 */ /* 0x000fe40008000f00 */
[----:B------:R-:W-:Y:S07]  /*dee0*/  MOV R12, UR4 ;  /* 0x00000004000c7c02 */ /* 0x000fee0008000f00 */
.L_x_131:
[----:B-1----:R1:W2:Y:S02]  /*def0*/  SYNCS.PHASECHK.TRANS64.TRYWAIT P0, [R12+URZ+0x210], R23 ;  /* 0x000210170c0075a7 */ /* 0x0022a400080011ff */
[----:B--2---:R-:W-:Y:S05]  /*df00*/  @!P0 NANOSLEEP.SYNCS 0x989680 ;  /* 0x009896800000895d */ /* 0x004fea0003900000 */
[----:B------:R-:W2:Y:S02]  /*df10*/  @!P0 SYNCS.PHASECHK.TRANS64 P0, [R12+URZ+0x210], R23 ;  /* 0x000210170c0085a7 */ /* 0x000ea400080010ff */
[----:B--2---:R-:W-:Y:S05]  /*df20*/  @!P0 BRA `(.L_x_131) ;  /* 0xfffffffc00f08947 */ /* 0x004fea000383ffff */
[----:B------:R-:W-:Y:S05]  /*df30*/  BRA `(.L_x_132) ;  /* 0xffffff6000f47947 */ /* 0x000fea000383ffff */
.L_x_53:
[----:B------:R-:W-:Y:S02]  /*df40*/  MOV R22, UR5 ;  /* 0x0000000500167c02 */ /* 0x000fe40008000f00 */
[----:B-1----:R-:W-:Y:S02]  /*df50*/  MOV R23, UR5 ;  /* 0x0000000500177c02 */ /* 0x002fe40008000f00 */
[----:B------:R-:W-:Y:S07]  /*df60*/  MOV R10, UR24 ;  /* 0x00000018000a7c02 */ /* 0x000fee0008000f00 */
.L_x_133:
[----:B-1----:R1:W2:Y:S02]  /*df70*/  SYNCS.PHASECHK.TRANS64.TRYWAIT P0, [R10+URZ], R23 ;  /* 0x000000170a0075a7 */ /* 0x0022a400080011ff */
[----:B--2---:R-:W-:Y:S05]  /*df80*/  @!P0 NANOSLEEP.SYNCS 0x989680 ;  /* 0x009896800000895d */ /* 0x004fea0003900000 */
[----:B------:R-:W2:Y:S02]  /*df90*/  @!P0 SYNCS.PHASECHK.TRANS64 P0, [R10+URZ], R23 ;  /* 0x000000170a0085a7 */ /* 0x000ea400080010ff */
[----:B--2---:R-:W-:Y:S05]  /*dfa0*/  @!P0 BRA `(.L_x_133) ;  /* 0xfffffffc00f08947 */ /* 0x004fea000383ffff */
[----:B------:R-:W-:Y:S05]  /*dfb0*/  BRA `(.L_x_134) ;  /* 0xffffff6400107947 */ /* 0x000fea000383ffff */
.L_x_54:
[----:B------:R-:W-:Y:S02]  /*dfc0*/  MOV R22, UR7 ;  /* 0x0000000700167c02 */ /* 0x000fe40008000f00 */
[----:B------:R-:W-:Y:S02]  /*dfd0*/  MOV R23, UR7 ;  /* 0x0000000700177c02 */ /* 0x000fe40008000f00 */
[----:B------:R-:W-:Y:S07]  /*dfe0*/  MOV R12, UR4 ;  /* 0x00000004000c7c02 */ /* 0x000fee0008000f00 */
.L_x_135:
[----:B-1----:R1:W2:Y:S02]  /*dff0*/  SYNCS.PHASECHK.TRANS64.TRYWAIT P0, [R12+URZ+0x208], R23 ;  /* 0x000208170c0075a7 */ /* 0x0022a400080011ff */
[----:B--2---:R-:W-:Y:S05]  /*e000*/  @!P0 NANOSLEEP.SYNCS 0x989680 ;  /* 0x009896800000895d */ /* 0x004fea0003900000 */
[----:B------:R-:W2:Y:S02]  /*e010*/  @!P0 SYNCS.PHASECHK.TRANS64 P0, [R12+URZ+0x208], R23 ;  /* 0x000208170c0085a7 */ /* 0x000ea400080010ff */
[----:B--2---:R-:W-:Y:S05]  /*e020*/  @!P0 BRA `(.L_x_135) ;  /* 0xfffffffc00f08947 */ /* 0x004fea000383ffff */
[----:B------:R-:W-:Y:S05]  /*e030*/  BRA `(.L_x_136) ;  /* 0xffffff6400687947 */ /* 0x000fea000383ffff */
.L_x_55:
[----:B------:R-:W-:Y:S02]  /*e040*/  MOV R22, UR7 ;  /* 0x0000000700167c02 */ /* 0x000fe40008000f00 */
[----:B------:R-:W-:Y:S02]  /*e050*/  MOV R23, UR7 ;  /* 0x0000000700177c02 */ /* 0x000fe40008000f00 */
[----:B------:R-:W-:Y:S07]  /*e060*/  MOV R10, UR4 ;  /* 0x00000004000a7c02 */ /* 0x000fee0008000f00 */
.L_x_137:
[----:B-1----:R1:W2:Y:S02]  /*e070*/  SYNCS.PHASECHK.TRANS64.TRYWAIT P0, [R10+URZ+0x218], R23 ;  /* 0x000218170a0075a7 */ /* 0x0022a400080011ff */
[----:B--2---:R-:W-:Y:S05]  /*e080*/  @!P0 NANOSLEEP.SYNCS 0x989680 ;  /* 0x009896800000895d */ /* 0x004fea0003900000 */
[----:B------:R-:W2:Y:S02]  /*e090*/  @!P0 SYNCS.PHASECHK.TRANS64 P0, [R10+URZ+0x218], R23 ;  /* 0x000218170a0085a7 */ /* 0x000ea400080010ff */
[----:B--2---:R-:W-:Y:S05]  /*e0a0*/  @!P0 BRA `(.L_x_137) ;  /* 0xfffffffc00f08947 */ /* 0x004fea000383ffff */
[----:B------:R-:W-:Y:S05]  /*e0b0*/  BRA `(.L_x_138) ;  /* 0xffffff6400847947 */ /* 0x000fea000383ffff */
.L_x_57:
[----:B------:R-:W-:Y:S02]  /*e0c0*/  MOV R8, UR5 ;  /* 0x0000000500087c02 */ /* 0x000fe40008000f00 */
[----:B------:R-:W-:Y:S02]  /*e0d0*/  MOV R9, UR5 ;  /* 0x0000000500097c02 */ /* 0x000fe40008000f00 */
[----:B------:R-:W-:-:S07]  /*e0e0*/  MOV R4, UR17 ;  /* 0x0000001100047c02 */ /* 0x000fce0008000f00 */
.L_x_139:
[----:B--2---:R2:W3:Y:S02]  /*e0f0*/  SYNCS.PHASECHK.TRANS64.TRYWAIT P0, [R4+URZ+0x20], R9 ;  /* 0x00002009040075a7 */ /* 0x0044e400080011ff */
[----:B---3--:R-:W-:Y:S05]  /*e100*/  @!P0 NANOSLEEP.SYNCS 0x989680 ;  /* 0x009896800000895d */ /* 0x008fea0003900000 */
[----:B------:R-:W3:Y:S02]  /*e110*/  @!P0 SYNCS.PHASECHK.TRANS64 P0, [R4+URZ+0x20], R9 ;  /* 0x00002009040085a7 */ /* 0x000ee400080010ff */
[----:B---3--:R-:W-:Y:S05]  /*e120*/  @!P0 BRA `(.L_x_139) ;  /* 0xfffffffc00f08947 */ /* 0x008fea000383ffff */
[----:B------:R-:W-:Y:S05]  /*e130*/  BRA `(.L_x_140) ;  /* 0xffffff6400f07947 */ /* 0x000fea000383ffff */
.L_x_58:
[----:B------:R-:W-:Y:S02]  /*e140*/  MOV R8, UR5 ;  /* 0x0000000500087c02 */ /* 0x000fe40008000f00 */
[----:B------:R-:W-:Y:S02]  /*e150*/  MOV R9, UR5 ;  /* 0x0000000500097c02 */ /* 0x000fe40008000f00 */
[----:B------:R-:W-:-:S07]  /*e160*/  MOV R7, UR4 ;  /* 0x0000000400077c02 */ /* 0x000fce0008000f00 */
.L_x_141:
[----:B--2---:R2:W3:Y:S02]  /*e170*/  SYNCS.PHASECHK.TRANS64.TRYWAIT P0, [R7+URZ+0x200], R9 ;  /* 0x00020009070075a7 */ /* 0x0044e400080011ff */
[----:B---3--:R-:W-:Y:S05]  /*e180*/  @!P0 NANOSLEEP.SYNCS 0x989680 ;  /* 0x009896800000895d */ /* 0x008fea0003900000 */
[----:B------:R-:W3:Y:S02]  /*e190*/  @!P0 SYNCS.PHASECHK.TRANS64 P0, [R7+URZ+0x200], R9 ;  /* 0x00020009070085a7 */ /* 0x000ee400080010ff */
[----:B---3--:R-:W-:Y:S05]  /*e1a0*/  @!P0 BRA `(.L_x_141) ;  /* 0xfffffffc00f08947 */ /* 0x008fea000383ffff */
[----:B------:R-:W-:Y:S05]  /*e1b0*/  BRA `(.L_x_142) ;  /* 0xffffff6400fc7947 */ /* 0x000fea000383ffff */
.L_x_59:
[----:B------:R-:W-:Y:S02]  /*e1c0*/  MOV R8, UR5 ;  /* 0x0000000500087c02 */ /* 0x000fe40008000f00 */
[----:B------:R-:W-:Y:S02]  /*e1d0*/  MOV R9, UR5 ;  /* 0x0000000500097c02 */ /* 0x000fe40008000f00 */
[----:B------:R-:W-:-:S07]  /*e1e0*/  MOV R7, UR4 ;  /* 0x0000000400077c02 */ /* 0x000fce0008000f00 */
.L_x_143:
[----:B--2---:R2:W3:Y:S02]  /*e1f0*/  SYNCS.PHASECHK.TRANS64.TRYWAIT P0, [R7+URZ+0x210], R9 ;  /* 0x00021009070075a7 */ /* 0x0044e400080011ff */
[----:B---3--:R-:W-:Y:S05]  /*e200*/  @!P0 NANOSLEEP.SYNCS 0x989680 ;  /* 0x009896800000895d */ /* 0x008fea0003900000 */
[----:B------:R-:W3:Y:S02]  /*e210*/  @!P0 SYNCS.PHASECHK.TRANS64 P0, [R7+URZ+0x210], R9 ;  /* 0x00021009070085a7 */ /* 0x000ee400080010ff */
[----:B---3--:R-:W-:Y:S05]  /*e220*/  @!P0 BRA `(.L_x_143) ;  /* 0xfffffffc00f08947 */ /* 0x008fea000383ffff */
[----:B------:R-:W-:Y:S05]  /*e230*/  BRA `(.L_x_144) ;  /* 0xffffff6800507947 */ /* 0x000fea000383ffff */
.L_x_60:
[----:B------:R-:W-:Y:S02]  /*e240*/  MOV R8, UR5 ;  /* 0x0000000500087c02 */ /* 0x000fe40008000f00 */
[----:B------:R-:W-:Y:S02]  /*e250*/  MOV R9, UR5 ;  /* 0x0000000500097c02 */ /* 0x000fe40008000f00 */
[----:B------:R-:W-:-:S07]  /*e260*/  MOV R7, UR4 ;  /* 0x0000000400077c02 */ /* 0x000fce0008000f00 */
.L_x_145:
[----:B--2---:R2:W3:Y:S02]  /*e270*/  SYNCS.PHASECHK.TRANS64.TRYWAIT P0, [R7+URZ+0x208], R9 ;  /* 0x00020809070075a7 */ /* 0x0044e400080011ff */
[----:B---3--:R-:W-:Y:S05]  /*e280*/  @!P0 NANOSLEEP.SYNCS 0x989680 ;  /* 0x009896800000895d */ /* 0x008fea0003900000 */
[----:B------:R-:W3:Y:S02]  /*e290*/  @!P0 SYNCS.PHASECHK.TRANS64 P0, [R7+URZ+0x208], R9 ;  /* 0x00020809070085a7 */ /* 0x000ee400080010ff */
[----:B---3--:R-:W-:Y:S05]  /*e2a0*/  @!P0 BRA `(.L_x_145) ;  /* 0xfffffffc00f08947 */ /* 0x008fea000383ffff */
[----:B------:R-:W-:Y:S05]  /*e2b0*/  BRA `(.L_x_146) ;  /* 0xffffff6800687947 */ /* 0x000fea000383ffff */
.L_x_61:
[----:B------:R-:W-:Y:S02]  /*e2c0*/  MOV R8, UR5 ;  /* 0x0000000500087c02 */ /* 0x000fe40008000f00 */
[----:B--2---:R-:W-:Y:S02]  /*e2d0*/  MOV R9, UR5 ;  /* 0x0000000500097c02 */ /* 0x004fe40008000f00 */
[----:B------:R-:W-:-:S07]  /*e2e0*/  MOV R4, UR4 ;  /* 0x0000000400047c02 */ /* 0x000fce0008000f00 */
.L_x_147:
[----:B--2---:R2:W3:Y:S02]  /*e2f0*/  SYNCS.PHASECHK.TRANS64.TRYWAIT P0, [R4+URZ+0x218], R9 ;  /* 0x00021809040075a7 */ /* 0x0044e400080011ff */
[----:B---3--:R-:W-:Y:S05]  /*e300*/  @!P0 NANOSLEEP.SYNCS 0x989680 ;  /* 0x009896800000895d */ /* 0x008fea0003900000 */
[----:B------:R-:W3:Y:S02]  /*e310*/  @!P0 SYNCS.PHASECHK.TRANS64 P0, [R4+URZ+0x218], R9 ;  /* 0x00021809040085a7 */ /* 0x000ee400080010ff */
[----:B---3--:R-:W-:Y:S05]  /*e320*/  @!P0 BRA `(.L_x_147) ;  /* 0xfffffffc00f08947 */ /* 0x008fea000383ffff */
[----:B------:R-:W-:Y:S05]  /*e330*/  BRA `(.L_x_148) ;  /* 0xffffff6800947947 */ /* 0x000fea000383ffff */
.L_x_63:
[----:B------:R-:W-:-:S07]  /*e340*/  MOV R4, UR4 ;  /* 0x0000000400047c02 */ /* 0x000fce0008000f00 */
.L_x_149:
[----:B--2---:R2:W4:Y:S02]  /*e350*/  SYNCS.PHASECHK.TRANS64.TRYWAIT P0, [R4+URZ+0x2b0], RZ ;  /* 0x0002b0ff040075a7 */ /* 0x00452400080011ff */
[----:B----4-:R-:W-:Y:S05]  /*e360*/  @!P0 NANOSLEEP.SYNCS 0x989680 ;  /* 0x009896800000895d */ /* 0x010fea0003900000 */
[----:B------:R-:W4:Y:S02]  /*e370*/  @!P0 SYNCS.PHASECHK.TRANS64 P0, [R4+URZ+0x2b0], RZ ;  /* 0x0002b0ff040085a7 */ /* 0x000f2400080010ff */
[----:B----4-:R-:W-:Y:S05]  /*e380*/  @!P0 BRA `(.L_x_149) ;  /* 0xfffffffc00f08947 */ /* 0x010fea000383ffff */
[----:B------:R-:W-:Y:S05]  /*e390*/  BRA `(.L_x_150) ;  /* 0xffffff6c00207947 */ /* 0x000fea000383ffff */
.L_x_69:
[----:B------:R-:W-:Y:S02]  /*e3a0*/  MOV R4, UR6 ;  /* 0x0000000600047c02 */ /* 0x000fe40008000f00 */
[-C--:B------:R-:W-:Y:S02]  /*e3b0*/  MOV R10, R7.reuse ;  /* 0x00000007000a7202 */ /* 0x080fe40000000f00 */
[----:B------:R-:W-:-:S07]  /*e3c0*/  MOV R11, R7 ;  /* 0x00000007000b7202 */ /* 0x000fce0000000f00 */
.L_x_151:
[----:B-1----:R1:W2:Y:S02]  /*e3d0*/  SYNCS.PHASECHK.TRANS64.TRYWAIT P0, [R4+URZ+0x270], R11 ;  /* 0x0002700b040075a7 */ /* 0x0022a400080011ff */
[----:B--2---:R-:W-:Y:S05]  /*e3e0*/  @!P0 NANOSLEEP.SYNCS 0x989680 ;  /* 0x009896800000895d */ /* 0x004fea0003900000 */
[----:B------:R-:W2:Y:S02]  /*e3f0*/  @!P0 SYNCS.PHASECHK.TRANS64 P0, [R4+URZ+0x270], R11 ;  /* 0x0002700b040085a7 */ /* 0x000ea400080010ff */
[----:B--2---:R-:W-:Y:S05]  /*e400*/  @!P0 BRA `(.L_x_151) ;  /* 0xfffffffc00f08947 */ /* 0x004fea000383ffff */
[----:B------:R-:W-:Y:S05]  /*e410*/  BRA `(.L_x_152) ;  /* 0xffffff7000ec7947 */ /* 0x000fea000383ffff */
.L_x_70:
[----:B-1----:R-:W-:Y:S02]  /*e420*/  MOV R4, UR6 ;  /* 0x0000000600047c02 */ /* 0x002fe40008000f00 */
[-C--:B------:R-:W-:Y:S02]  /*e430*/  MOV R10, R7.reuse ;  /* 0x00000007000a7202 */ /* 0x080fe40000000f00 */
[----:B------:R-:W-:-:S07]  /*e440*/  MOV R11, R7 ;  /* 0x00000007000b7202 */ /* 0x000fce0000000f00 */
.L_x_153:
[----:B-1----:R1:W2:Y:S02]  /*e450*/  SYNCS.PHASECHK.TRANS64.TRYWAIT P0, [R4+URZ+0x278], R11 ;  /* 0x0002780b040075a7 */ /* 0x0022a400080011ff */
[----:B--2---:R-:W-:Y:S05]  /*e460*/  @!P0 NANOSLEEP.SYNCS 0x989680 ;  /* 0x009896800000895d */ /* 0x004fea0003900000 */
[----:B------:R-:W2:Y:S02]  /*e470*/  @!P0 SYNCS.PHASECHK.TRANS64 P0, [R4+URZ+0x278], R11 ;  /* 0x0002780b040085a7 */ /* 0x000ea400080010ff */
[----:B--2---:R-:W-:Y:S05]  /*e480*/  @!P0 BRA `(.L_x_153) ;  /* 0xfffffffc00f08947 */ /* 0x004fea000383ffff */
[----:B------:R-:W-:Y:S05]  /*e490*/  BRA `(.L_x_154) ;  /* 0xffffff7000e47947 */ /* 0x000fea000383ffff */
.L_x_75:
[----:B------:R-:W-:Y:S02]  /*e4a0*/  MOV R6, UR6 ;  /* 0x0000000600067c02 */ /* 0x000fe40008000f00 */
[----:B------:R-:W-:-:S07]  /*e4b0*/  MOV R7, UR6 ;  /* 0x0000000600077c02 */ /* 0x000fce0008000f00 */
.L_x_155:
[----:B--2---:R2:W3:Y:S02]  /*e4c0*/  SYNCS.PHASECHK.TRANS64.TRYWAIT P0, [UR7], R7 ;  /* 0x00000007ff0075a7 */ /* 0x0044e40008001107 */
[----:B---3--:R-:W-:Y:S05]  /*e4d0*/  @!P0 NANOSLEEP.SYNCS 0x989680 ;  /* 0x009896800000895d */ /* 0x008fea0003900000 */
[----:B------:R-:W3:Y:S02]  /*e4e0*/  @!P0 SYNCS.PHASECHK.TRANS64 P0, [UR7], R7 ;  /* 0x00000007ff0085a7 */ /* 0x000ee40008001007 */
[----:B---3--:R-:W-:Y:S05]  /*e4f0*/  @!P0 BRA `(.L_x_155) ;  /* 0xfffffffc00f08947 */ /* 0x008fea000383ffff */
[----:B------:R-:W-:Y:S05]  /*e500*/  BRA `(.L_x_156) ;  /* 0xffffff7800d07947 */ /* 0x000fea000383ffff */
.L_x_76:
[----:B------:R-:W-:Y:S01]  /*e510*/  UIADD3 UR4, UPT, UPT, UR4, 0x1f0, URZ ;  /* 0x000001f004047890 */ /* 0x000fe2000fffe0ff */
[----:B------:R-:W-:Y:S02]  /*e520*/  MOV R6, UR5 ;  /* 0x0000000500067c02 */ /* 0x000fe40008000f00 */
[----:B--2---:R-:W-:-:S03]  /*e530*/  MOV R7, UR5 ;  /* 0x0000000500077c02 */ /* 0x004fc60008000f00 */
[----:B------:R-:W-:-:S07]  /*e540*/  MOV R4, UR4 ;  /* 0x0000000400047c02 */ /* 0x000fce0008000f00 */
.L_x_157:
[----:B--2---:R2:W3:Y:S02]  /*e550*/  SYNCS.PHASECHK.TRANS64.TRYWAIT P0, [R4+URZ], R7 ;  /* 0x00000007040075a7 */ /* 0x0044e400080011ff */
[----:B---3--:R-:W-:Y:S05]  /*e560*/  @!P0 NANOSLEEP.SYNCS 0x989680 ;  /* 0x009896800000895d */ /* 0x008fea0003900000 */
[----:B------:R-:W3:Y:S02]  /*e570*/  @!P0 SYNCS.PHASECHK.TRANS64 P0, [R4+URZ], R7 ;  /* 0x00000007040085a7 */ /* 0x000ee400080010ff */
[----:B---3--:R-:W-:Y:S05]  /*e580*/  @!P0 BRA `(.L_x_157) ;  /* 0xfffffffc00f08947 */ /* 0x008fea000383ffff */
[----:B------:R-:W-:Y:S05]  /*e590*/  BRA `(.L_x_158) ;  /* 0xffffff7800c87947 */ /* 0x000fea000383ffff */
.L_x_77:
[----:B------:R-:W-:Y:S02]  /*e5a0*/  MOV R4, UR4 ;  /* 0x0000000400047c02 */ /* 0x000fe40008000f00 */
[----:B------:R-:W-:-:S07]  /*e5b0*/  MOV R5, UR4 ;  /* 0x0000000400057c02 */ /* 0x000fce0008000f00 */
.L_x_159:
[----:B--2---:R2:W3:Y:S02]  /*e5c0*/  SYNCS.PHASECHK.TRANS64.TRYWAIT P0, [UR7], R5 ;  /* 0x00000005ff0075a7 */ /* 0x0044e40008001107 */
[----:B---3--:R-:W-:Y:S05]  /*e5d0*/  @!P0 NANOSLEEP.SYNCS 0x989680 ;  /* 0x009896800000895d */ /* 0x008fea0003900000 */
[----:B------:R-:W3:Y:S02]  /*e5e0*/  @!P0 SYNCS.PHASECHK.TRANS64 P0, [UR7], R5 ;  /* 0x00000005ff0085a7 */ /* 0x000ee40008001007 */
[----:B---3--:R-:W-:Y:S05]  /*e5f0*/  @!P0 BRA `(.L_x_159) ;  /* 0xfffffffc00f08947 */ /* 0x008fea000383ffff */
[----:B------:R-:W-:Y:S05]  /*e600*/  BRA `(.L_x_160) ;  /* 0xffffffa000787947 */ /* 0x000fea000383ffff */
.L_x_79:
[----:B------:R-:W-:Y:S01]  /*e610*/  UIADD3 UR8, UPT, UPT, UR7, 0x1f0, URZ ;  /* 0x000001f007087890 */ /* 0x000fe2000fffe0ff */
[----:B------:R-:W-:Y:S02]  /*e620*/  MOV R6, UR4 ;  /* 0x0000000400067c02 */ /* 0x000fe40008000f00 */
[----:B------:R-:W-:-:S03]  /*e630*/  MOV R7, UR4 ;  /* 0x0000000400077c02 */ /* 0x000fc60008000f00 */
[----:B------:R-:W-:-:S07]  /*e640*/  MOV R4, UR8 ;  /* 0x0000000800047c02 */ /* 0x000fce0008000f00 */
.L_x_161:
[----:B----4-:R4:W5:Y:S02]  /*e650*/  SYNCS.PHASECHK.TRANS64.TRYWAIT P0, [R4+URZ], R7 ;  /* 0x00000007040075a7 */ /* 0x01096400080011ff */
[----:B-----5:R-:W-:Y:S05]  /*e660*/  @!P0 NANOSLEEP.SYNCS 0x989680 ;  /* 0x009896800000895d */ /* 0x020fea0003900000 */
[----:B------:R-:W5:Y:S02]  /*e670*/  @!P0 SYNCS.PHASECHK.TRANS64 P0, [R4+URZ], R7 ;  /* 0x00000007040085a7 */ /* 0x000f6400080010ff */
[----:B-----5:R-:W-:Y:S05]  /*e680*/  @!P0 BRA `(.L_x_161) ;  /* 0xfffffffc00f08947 */ /* 0x020fea000383ffff */
[----:B------:R-:W-:Y:S05]  /*e690*/  BRA `(.L_x_162) ;  /* 0xffffffa000887947 */ /* 0x000fea000383ffff */
.L_x_80:
[----:B------:R-:W-:Y:S01]  /*e6a0*/  MOV R4, UR4 ;  /* 0x0000000400047c02 */ /* 0x000fe20008000f00 */
[----:B------:R-:W-:Y:S01]  /*e6b0*/  UIADD3 UR6, UPT, UPT, UR7, 0x260, URZ ;  /* 0x0000026007067890 */ /* 0x000fe2000fffe0ff */
[----:B------:R-:W-:-:S11]  /*e6c0*/  MOV R5, UR4 ;  /* 0x0000000400057c02 */ /* 0x000fd60008000f00 */
.L_x_163:
[----:B-1----:R1:W2:Y:S02]  /*e6d0*/  SYNCS.PHASECHK.TRANS64.TRYWAIT P0, [UR6], R5 ;  /* 0x00000005ff0075a7 */ /* 0x0022a40008001106 */
[----:B--2---:R-:W-:Y:S05]  /*e6e0*/  @!P0 NANOSLEEP.SYNCS 0x989680 ;  /* 0x009896800000895d */ /* 0x004fea0003900000 */
[----:B------:R-:W2:Y:S02]  /*e6f0*/  @!P0 SYNCS.PHASECHK.TRANS64 P0, [UR6], R5 ;  /* 0x00000005ff0085a7 */ /* 0x000ea40008001006 */
[----:B--2---:R-:W-:Y:S05]  /*e700*/  @!P0 BRA `(.L_x_163) ;  /* 0xfffffffc00f08947 */ /* 0x004fea000383ffff */
[----:B------:R-:W-:Y:S05]  /*e710*/  BRA `(.L_x_164) ;  /* 0xffffffbc00a07947 */ /* 0x000fea000383ffff */
.L_x_83:
[----:B------:R-:W-:Y:S01]  /*e720*/  UIADD3 UR4, UPT, UPT, UR12, 0x260, URZ ;  /* 0x000002600c047890 */ /* 0x000fe2000fffe0ff */
[----:B------:R-:W-:Y:S02]  /*e730*/  MOV R6, UR9 ;  /* 0x0000000900067c02 */ /* 0x000fe40008000f00 */
[----:B------:R-:W-:-:S03]  /*e740*/  MOV R7, UR9 ;  /* 0x0000000900077c02 */ /* 0x000fc60008000f00 */
[----:B------:R-:W-:-:S07]  /*e750*/  MOV R4, UR4 ;  /* 0x0000000400047c02 */ /* 0x000fce0008000f00 */
.L_x_165:
[----:B-1----:R1:W2:Y:S02]  /*e760*/  SYNCS.PHASECHK.TRANS64.TRYWAIT P0, [R4+URZ], R7 ;  /* 0x00000007040075a7 */ /* 0x0022a400080011ff */
[----:B--2---:R-:W-:Y:S05]  /*e770*/  @!P0 NANOSLEEP.SYNCS 0x989680 ;  /* 0x009896800000895d */ /* 0x004fea0003900000 */
[----:B------:R-:W2:Y:S02]  /*e780*/  @!P0 SYNCS.PHASECHK.TRANS64 P0, [R4+URZ], R7 ;  /* 0x00000007040085a7 */ /* 0x000ea400080010ff */
[----:B--2---:R-:W-:Y:S05]  /*e790*/  @!P0 BRA `(.L_x_165) ;  /* 0xfffffffc00f08947 */ /* 0x004fea000383ffff */
[----:B------:R-:W-:Y:S05]  /*e7a0*/  BRA `(.L_x_166) ;  /* 0xffffffc000f07947 */ /* 0x000fea000383ffff */
.L_x_93:
[----:B------:R-:W-:Y:S02]  /*e7b0*/  MOV R6, UR4 ;  /* 0x0000000400067c02 */ /* 0x000fe40008000f00 */
[----:B------:R-:W-:Y:S02]  /*e7c0*/  MOV R7, UR4 ;  /* 0x0000000400077c02 */ /* 0x000fe40008000f00 */
[----:B------:R-:W-:-:S07]  /*e7d0*/  MOV R5, UR7 ;  /* 0x0000000700057c02 */ /* 0x000fce0008000f00 */
.L_x_167:
[----:B-1----:R1:W3:Y:S02]  /*e7e0*/  SYNCS.PHASECHK.TRANS64.TRYWAIT P0, [R5+URZ+0x230], R7 ;  /* 0x00023007050075a7 */ /* 0x0022e400080011ff */
[----:B---3--:R-:W-:Y:S05]  /*e7f0*/  @!P0 NANOSLEEP.SYNCS 0x989680 ;  /* 0x009896800000895d */ /* 0x008fea0003900000 */
[----:B------:R-:W3:Y:S02]  /*e800*/  @!P0 SYNCS.PHASECHK.TRANS64 P0, [R5+URZ+0x230], R7 ;  /* 0x00023007050085a7 */ /* 0x000ee400080010ff */
[----:B---3--:R-:W-:Y:S05]  /*e810*/  @!P0 BRA `(.L_x_167) ;  /* 0xfffffffc00f08947 */ /* 0x008fea000383ffff */
[----:B------:R-:W-:Y:S05]  /*e820*/  BRA `(.L_x_168) ;  /* 0xffffffd4005c7947 */ /* 0x000fea000383ffff */
.L_x_94:
[----:B------:R-:W-:Y:S02]  /*e830*/  MOV R6, UR5 ;  /* 0x0000000500067c02 */ /* 0x000fe40008000f00 */
[----:B-1----:R-:W-:Y:S02]  /*e840*/  MOV R7, UR5 ;  /* 0x0000000500077c02 */ /* 0x002fe40008000f00 */
[----:B------:R-:W-:-:S07]  /*e850*/  MOV R4, UR7 ;  /* 0x0000000700047c02 */ /* 0x000fce0008000f00 */
.L_x_169:
[----:B-1----:R1:W3:Y:S02]  /*e860*/  SYNCS.PHASECHK.TRANS64.TRYWAIT P1, [R4+URZ+0x280], R7 ;  /* 0x00028007040075a7 */ /* 0x0022e400080211ff */
[----:B---3--:R-:W-:Y:S05]  /*e870*/  @!P1 NANOSLEEP.SYNCS 0x989680 ;  /* 0x009896800000995d */ /* 0x008fea0003900000 */
[----:B------:R-:W3:Y:S02]  /*e880*/  @!P1 SYNCS.PHASECHK.TRANS64 P1, [R4+URZ+0x280], R7 ;  /* 0x00028007040095a7 */ /* 0x000ee400080210ff */
[----:B---3--:R-:W-:Y:S05]  /*e890*/  @!P1 BRA `(.L_x_169) ;  /* 0xfffffffc00f09947 */ /* 0x008fea000383ffff */
[----:B------:R-:W-:Y:S05]  /*e8a0*/  BRA `(.L_x_170) ;  /* 0xffffffd400547947 */ /* 0x000fea000383ffff */
.L_x_95:
[----:B------:R-:W-:Y:S02]  /*e8b0*/  MOV R6, UR4 ;  /* 0x0000000400067c02 */ /* 0x000fe40008000f00 */
[----:B------:R-:W-:Y:S02]  /*e8c0*/  MOV R7, UR4 ;  /* 0x0000000400077c02 */ /* 0x000fe40008000f00 */
[----:B------:R-:W-:-:S07]  /*e8d0*/  MOV R4, UR7 ;  /* 0x0000000700047c02 */ /* 0x000fce0008000f00 */
.L_x_171:
[----:B-1----:R1:W3:Y:S02]  /*e8e0*/  SYNCS.PHASECHK.TRANS64.TRYWAIT P1, [R4+URZ+0x238], R7 ;  /* 0x00023807040075a7 */ /* 0x0022e400080211ff */
[----:B---3--:R-:W-:Y:S05]  /*e8f0*/  @!P1 NANOSLEEP.SYNCS 0x989680 ;  /* 0x009896800000995d */ /* 0x008fea0003900000 */
[----:B------:R-:W3:Y:S02]  /*e900*/  @!P1 SYNCS.PHASECHK.TRANS64 P1, [R4+URZ+0x238], R7 ;  /* 0x00023807040095a7 */ /* 0x000ee400080210ff */
[----:B---3--:R-:W-:Y:S05]  /*e910*/  @!P1 BRA `(.L_x_171) ;  /* 0xfffffffc00f09947 */ /* 0x008fea000383ffff */
[----:B------:R-:W-:Y:S05]  /*e920*/  BRA `(.L_x_172) ;  /* 0xffffffdc00707947 */ /* 0x000fea000383ffff */
.L_x_96:
[----:B------:R-:W-:Y:S02]  /*e930*/  MOV R6, UR5 ;  /* 0x0000000500067c02 */ /* 0x000fe40008000f00 */
[----:B-1----:R-:W-:Y:S02]  /*e940*/  MOV R7, UR5 ;  /* 0x0000000500077c02 */ /* 0x002fe40008000f00 */
[----:B------:R-:W-:-:S07]  /*e950*/  MOV R4, UR7 ;  /* 0x0000000700047c02 */ /* 0x000fce0008000f00 */
.L_x_173:
[----:B-1----:R1:W3:Y:S02]  /*e960*/  SYNCS.PHASECHK.TRANS64.TRYWAIT P1, [R4+URZ+0x288], R7 ;  /* 0x00028807040075a7 */ /* 0x0022e400080211ff */
[----:B---3--:R-:W-:Y:S05]  /*e970*/  @!P1 NANOSLEEP.SYNCS 0x989680 ;  /* 0x009896800000995d */ /* 0x008fea0003900000 */
[----:B------:R-:W3:Y:S02]  /*e980*/  @!P1 SYNCS.PHASECHK.TRANS64 P1, [R4+URZ+0x288], R7 ;  /* 0x00028807040095a7 */ /* 0x000ee400080210ff */
[----:B---3--:R-:W-:Y:S05]  /*e990*/  @!P1 BRA `(.L_x_173) ;  /* 0xfffffffc00f09947 */ /* 0x008fea000383ffff */
[----:B------:R-:W-:Y:S05]  /*e9a0*/  BRA `(.L_x_174) ;  /* 0xffffffdc00647947 */ /* 0x000fea000383ffff */
.L_x_98:
[----:B------:R-:W-:Y:S02]  /*e9b0*/  MOV R4, UR4 ;  /* 0x0000000400047c02 */ /* 0x000fe40008000f00 */
[----:B------:R-:W-:Y:S02]  /*e9c0*/  MOV R5, UR4 ;  /* 0x0000000400057c02 */ /* 0x000fe40008000f00 */
[----:B------:R-:W-:-:S07]  /*e9d0*/  MOV R2, UR7 ;  /* 0x0000000700027c02 */ /* 0x000fce0008000f00 */
.L_x_175:
[----:B-1----:R1:W2:Y:S02]  /*e9e0*/  SYNCS.PHASECHK.TRANS64.TRYWAIT P0, [R2+URZ+0x288], R5 ;  /* 0x00028805020075a7 */ /* 0x0022a400080011ff */
[----:B--2---:R-:W-:Y:S05]  /*e9f0*/  @!P0 NANOSLEEP.SYNCS 0x989680 ;  /* 0x009896800000895d */ /* 0x004fea0003900000 */
[----:B------:R-:W2:Y:S02]  /*ea00*/  @!P0 SYNCS.PHASECHK.TRANS64 P0, [R2+URZ+0x288], R5 ;  /* 0x00028805020085a7 */ /* 0x000ea400080010ff */
[----:B--2---:R-:W-:Y:S05]  /*ea10*/  @!P0 BRA `(.L_x_175) ;  /* 0xfffffffc00f08947 */ /* 0x004fea000383ffff */
[----:B------:R-:W-:Y:S05]  /*ea20*/  BRA `(.L_x_176) ;  /* 0xffffffe800b07947 */ /* 0x000fea000383ffff */
        .weak           $__internal_0_$__cuda_sm10x_tcgen05_guardrail_trap_col_being_dealloced_not_returned_by_alloc
        .type           $__internal_0_$__cuda_sm10x_tcgen05_guardrail_trap_col_being_dealloced_not_returned_by_alloc,@function
        .size           $__internal_0_$__cuda_sm10x_tcgen05_guardrail_trap_col_being_dealloced_not_returned_by_alloc,($__internal_1_$__cuda_sm10x_tcgen05_guardrail_trap_phase_invalid_during_alloc - $__internal_0_$__cuda_sm10x_tcgen05_guardrail_trap_col_being_dealloced_not_returned_by_alloc)
$__internal_0_$__cuda_sm10x_tcgen05_guardrail_trap_col_being_dealloced_not_returned_by_alloc:
[----:B------:R-:W-:Y:S05]  /*ea30*/  BPT.TRAP 0x1 ;  /* 0x000000040000795c */ /* 0x000fea0000300000 */
[----:B------:R-:W-:-:S04]  /*ea40*/  HFMA2 R5, -RZ, RZ, 0, 0 ;  /* 0x00000000ff057431 */ /* 0x000fc800000001ff */
[----:B------:R-:W-:Y:S05]  /*ea50*/  RET.REL.NODEC R4 `(kernel_cutlass_kernel_flash_attncuteflash_fwd_sm100FlashAttentionForwardSm100_object_at__tensor0000o9611101213_tensor0000o9611101213_tensor0000o9610111213_tensor0000o9611101213_tensorptrf_0) ;  /* 0xffffff1404687950 */ /* 0x000fea0003c3ffff */
        .weak           $__internal_1_$__cuda_sm10x_tcgen05_guardrail_trap_phase_invalid_during_alloc
        .type           $__internal_1_$__cuda_sm10x_tcgen05_guardrail_trap_phase_invalid_during_alloc,@function
        .size           $__internal_1_$__cuda_sm10x_tcgen05_guardrail_trap_phase_invalid_during_alloc,($__internal_2_$__cuda_sm10x_tcgen05_guardrail_trap_unallocated_columns_being_dealloced - $__internal_1_$__cuda_sm10x_tcgen05_guardrail_trap_phase_invalid_during_alloc)
$__internal_1_$__cuda_sm10x_tcgen05_guardrail_trap_phase_invalid_during_alloc:
[----:B------:R-:W-:Y:S05]  /*ea60*/  BPT.TRAP 0x1 ;  /* 0x000000040000795c */ /* 0x000fea0000300000 */
[----:B------:R-:W-:-:S04]  /*ea70*/  MOV R5, 0x0 ;  /* 0x0000000000057802 */ /* 0x000fc80000000f00 */
[----:B------:R-:W-:Y:S05]  /*ea80*/  RET.REL.NODEC R4 `(kernel_cutlass_kernel_flash_attncuteflash_fwd_sm100FlashAttentionForwardSm100_object_at__tensor0000o9611101213_tensor0000o9611101213_tensor0000o9610111213_tensor0000o9611101213_tensorptrf_0) ;  /* 0xffffff14045c7950 */ /* 0x000fea0003c3ffff */
        .weak           $__internal_2_$__cuda_sm10x_tcgen05_guardrail_trap_unallocated_columns_being_dealloced
        .type           $__internal_2_$__cuda_sm10x_tcgen05_guardrail_trap_unallocated_columns_being_dealloced,@function
        .size           $__internal_2_$__cuda_sm10x_tcgen05_guardrail_trap_unallocated_columns_being_dealloced,(.L_x_180 - $__internal_2_$__cuda_sm10x_tcgen05_guardrail_trap_unallocated_columns_being_dealloced)
$__internal_2_$__cuda_sm10x_tcgen05_guardrail_trap_unallocated_columns_being_dealloced:
[----:B------:R-:W-:Y:S05]  /*ea90*/  BPT.TRAP 0x1 ;  /* 0x000000040000795c */ /* 0x000fea0000300000 */
[----:B------:R-:W-:-:S04]  /*eaa0*/  HFMA2 R5, -RZ, RZ, 0, 0 ;  /* 0x00000000ff057431 */ /* 0x000fc800000001ff */
[----:B------:R-:W-:Y:S05]  /*eab0*/  RET.REL.NODEC R4 `(kernel_cutlass_kernel_flash_attncuteflash_fwd_sm100FlashAttentionForwardSm100_object_at__tensor0000o9611101213_tensor0000o9611101213_tensor0000o9610111213_tensor0000o9611101213_tensorptrf_0) ;  /* 0xffffff1404507950 */ /* 0x000fea0003c3ffff */
.L_x_177:
[----:B------:R-:W-:-:S00]  /*eac0*/  BRA `(.L_x_177) ;  /* 0xfffffffc00fc7947 */ /* 0x000fc0000383ffff */
[----:B------:R-:W-:-:S00]  /*ead0*/  NOP ;  /* 0x0000000000007918 */ /* 0x000fc00000000000 */
        /* <DEDUP_REMOVED lines=10> */
.L_x_180:


//--------------------- .nv.shared.kernel_cutlass_kernel_flash_attncuteflash_fwd_sm100FlashAttentionForwardSm100_object_at__tensor0000o9611101213_tensor0000o9611101213_tensor0000o9610111213_tensor0000o9611101213_tensorptrf_0 --------------------------
	.section	.nv.shared.kernel_cutlass_kernel_flash_attncuteflash_fwd_sm100FlashAttentionForwardSm100_object_at__tensor0000o9611101213_tensor0000o9611101213_tensor0000o9610111213_tensor0000o9611101213_tensorptrf_0,"aw",@nobits
	.sectionflags	@""
	.align	1024
	.zero		1024


//--------------------- .nv.shared.reserved.0     --------------------------
	.section	.nv.shared.reserved.0,"aw",@nobits
	.align	8
	.weak		__nv_reservedSMEM_offset_0_alias
	.size		__nv_reservedSMEM_offset_0_alias, 0, 64
	.other		__nv_reservedSMEM_offset_0_alias,@"STO_CUDA_RESERVED_SHARED STV_DEFAULT"
__nv_reservedSMEM_offset_0_alias:
	.zero		0
.nv.shared.reserved.0:
	.zero		64
	.weak		__nv_reservedSMEM_allocation_phase
	.type		__nv_reservedSMEM_allocation_phase,@object
	.size		__nv_reservedSMEM_allocation_phase,(.L_0 - __nv_reservedSMEM_allocation_phase)
__nv_reservedSMEM_allocation_phase:
	.zero		1
.L_0:
	.zero		7
	.weak		__nv_reservedSMEM_devtool_atexit_pc
	.type		__nv_reservedSMEM_devtool_atexit_pc,@object
	.size		__nv_reservedSMEM_devtool_atexit_pc,(__nv_reservedSMEM_allocation_mask - __nv_reservedSMEM_devtool_atexit_pc)
__nv_reservedSMEM_devtool_atexit_pc:
	.zero		8
	.weak		__nv_reservedSMEM_allocation_mask
	.type		__nv_reservedSMEM_allocation_mask,@object
	.size		__nv_reservedSMEM_allocation_mask,(.L_2 - __nv_reservedSMEM_allocation_mask)
__nv_reservedSMEM_allocation_mask:
	.zero		4
.L_2:
	.zero		4
	.weak		__nv_reservedSMEM_tmem_allocation_pipeline_mbarrier
	.type		__nv_reservedSMEM_tmem_allocation_pipeline_mbarrier,@object
	.size		__nv_reservedSMEM_tmem_allocation_pipeline_mbarrier,(__nv_reservedSMEM_tmem_allocation_pipeline_mbarrier_parity - __nv_reservedSMEM_tmem_allocation_pipeline_mbarrier)
__nv_reservedSMEM_tmem_allocation_pipeline_mbarrier:
	.zero		8
	.weak		__nv_reservedSMEM_tmem_allocation_pipeline_mbarrier_parity
	.type		__nv_reservedSMEM_tmem_allocation_pipeline_mbarrier_parity,@object
	.size		__nv_reservedSMEM_tmem_allocation_pipeline_mbarrier_parity,(.L_4 - __nv_reservedSMEM_tmem_allocation_pipeline_mbarrier_parity)
__nv_reservedSMEM_tmem_allocation_pipeline_mbarrier_parity:
	.zero		4
.L_4:


//--------------------- .nv.constant0.kernel_cutlass_kernel_flash_attncuteflash_fwd_sm100FlashAttentionForwardSm100_object_at__tensor0000o9611101213_tensor0000o9611101213_tensor0000o9610111213_tensor0000o9611101213_tensorptrf_0 --------------------------
	.section	.nv.constant0.kernel_cutlass_kernel_flash_attncuteflash_fwd_sm100FlashAttentionForwardSm100_object_at__tensor0000o9611101213_tensor0000o9611101213_tensor0000o9610111213_tensor0000o9611101213_tensorptrf_0,"a",@progbits
	.sectionflags	@""
	.align	4
.nv.constant0.kernel_cutlass_kernel_flash_attncuteflash_fwd_sm100FlashAttentionForwardSm100_object_at__tensor0000o9611101213_tensor0000o9611101213_tensor0000o9610111213_tensor0000o9611101213_tensorptrf_0:
	.zero		1580


//--------------------- SYMBOLS --------------------------

	.type		.nv.reservedSmem.offset0,@object
	.size		.nv.reservedSmem.offset0,0x4
	.type		.nv.reservedSmem.cap,@object
	.size		.nv.reservedSmem.cap,0x4
